//
// Generated by NVIDIA NVVM Compiler
//
// Compiler Build ID: CL-36424714
// Cuda compilation tools, release 13.0, V13.0.88
// Based on NVVM 20.0.0
//

.version 9.0
.target sm_100
.address_size 64

	// .globl	_Z11fillBordersPdddddi
// _ZZN3cub18CUB_300001_SM_10006detail6reduce28DeviceReduceSingleTileKernelINS2_10policy_hubIdjN4cuda3__47maximumIvEEE10Policy1000EPdSB_jS8_ddNS5_3std3__410__identityEEEvT0_T1_T2_T3_T4_T6_E12temp_storage has been demoted
// _ZZN3cub18CUB_300001_SM_10006detail6reduce18DeviceReduceKernelINS2_10policy_hubIdjN4cuda3__47maximumIvEEE10Policy1000EPdjS8_dNS5_3std3__410__identityEEEvT0_PT3_T1_NS0_13GridEvenShareISI_EET2_T4_E12temp_storage has been demoted
// _ZZN3cub18CUB_300001_SM_10006detail6reduce28DeviceReduceSingleTileKernelINS2_10policy_hubIdjN4cuda3__47maximumIvEEE10Policy1000EPdSB_iS8_ddNS5_3std3__410__identityEEEvT0_T1_T2_T3_T4_T6_E12temp_storage has been demoted
.global .align 1 .b8 _ZN34_INTERNAL_d94333e0_4_k_cu_04df2e764cuda3std3__45__cpo5beginE[1];
.global .align 1 .b8 _ZN34_INTERNAL_d94333e0_4_k_cu_04df2e764cuda3std3__45__cpo3endE[1];
.global .align 1 .b8 _ZN34_INTERNAL_d94333e0_4_k_cu_04df2e764cuda3std3__45__cpo6cbeginE[1];
.global .align 1 .b8 _ZN34_INTERNAL_d94333e0_4_k_cu_04df2e764cuda3std3__45__cpo4cendE[1];
.global .align 1 .b8 _ZN34_INTERNAL_d94333e0_4_k_cu_04df2e764cuda3std3__45__cpo6rbeginE[1];
.global .align 1 .b8 _ZN34_INTERNAL_d94333e0_4_k_cu_04df2e764cuda3std3__45__cpo4rendE[1];
.global .align 1 .b8 _ZN34_INTERNAL_d94333e0_4_k_cu_04df2e764cuda3std3__45__cpo7crbeginE[1];
.global .align 1 .b8 _ZN34_INTERNAL_d94333e0_4_k_cu_04df2e764cuda3std3__45__cpo5crendE[1];
.global .align 1 .b8 _ZN34_INTERNAL_d94333e0_4_k_cu_04df2e764cuda3std3__436_GLOBAL__N__d94333e0_4_k_cu_04df2e766ignoreE[1];
.global .align 1 .b8 _ZN34_INTERNAL_d94333e0_4_k_cu_04df2e764cuda3std3__419piecewise_constructE[1];
.global .align 1 .b8 _ZN34_INTERNAL_d94333e0_4_k_cu_04df2e764cuda3std3__48in_placeE[1];
.global .align 1 .b8 _ZN34_INTERNAL_d94333e0_4_k_cu_04df2e764cuda3std3__420unreachable_sentinelE[1];
.global .align 1 .b8 _ZN34_INTERNAL_d94333e0_4_k_cu_04df2e764cuda3std3__47nulloptE[1];
.global .align 1 .b8 _ZN34_INTERNAL_d94333e0_4_k_cu_04df2e764cuda3std3__48unexpectE[1];
.global .align 1 .b8 _ZN34_INTERNAL_d94333e0_4_k_cu_04df2e764cuda3std6ranges3__45__cpo4swapE[1];
.global .align 1 .b8 _ZN34_INTERNAL_d94333e0_4_k_cu_04df2e764cuda3std6ranges3__45__cpo9iter_moveE[1];
.global .align 1 .b8 _ZN34_INTERNAL_d94333e0_4_k_cu_04df2e764cuda3std6ranges3__45__cpo5beginE[1];
.global .align 1 .b8 _ZN34_INTERNAL_d94333e0_4_k_cu_04df2e764cuda3std6ranges3__45__cpo3endE[1];
.global .align 1 .b8 _ZN34_INTERNAL_d94333e0_4_k_cu_04df2e764cuda3std6ranges3__45__cpo6cbeginE[1];
.global .align 1 .b8 _ZN34_INTERNAL_d94333e0_4_k_cu_04df2e764cuda3std6ranges3__45__cpo4cendE[1];
.global .align 1 .b8 _ZN34_INTERNAL_d94333e0_4_k_cu_04df2e764cuda3std6ranges3__45__cpo7advanceE[1];
.global .align 1 .b8 _ZN34_INTERNAL_d94333e0_4_k_cu_04df2e764cuda3std6ranges3__45__cpo9iter_swapE[1];
.global .align 1 .b8 _ZN34_INTERNAL_d94333e0_4_k_cu_04df2e764cuda3std6ranges3__45__cpo4nextE[1];
.global .align 1 .b8 _ZN34_INTERNAL_d94333e0_4_k_cu_04df2e764cuda3std6ranges3__45__cpo4prevE[1];
.global .align 1 .b8 _ZN34_INTERNAL_d94333e0_4_k_cu_04df2e764cuda3std6ranges3__45__cpo4dataE[1];
.global .align 1 .b8 _ZN34_INTERNAL_d94333e0_4_k_cu_04df2e764cuda3std6ranges3__45__cpo5cdataE[1];
.global .align 1 .b8 _ZN34_INTERNAL_d94333e0_4_k_cu_04df2e764cuda3std6ranges3__45__cpo4sizeE[1];
.global .align 1 .b8 _ZN34_INTERNAL_d94333e0_4_k_cu_04df2e764cuda3std6ranges3__45__cpo5ssizeE[1];
.global .align 1 .b8 _ZN34_INTERNAL_d94333e0_4_k_cu_04df2e764cuda3std6ranges3__45__cpo8distanceE[1];
.global .align 1 .b8 _ZN34_INTERNAL_d94333e0_4_k_cu_04df2e766thrust24THRUST_300001_SM_1000_NS6system6detail10sequential3seqE[1];
.global .align 1 .b8 _ZN34_INTERNAL_d94333e0_4_k_cu_04df2e766thrust24THRUST_300001_SM_1000_NS12placeholders2_1E[1];
.global .align 1 .b8 _ZN34_INTERNAL_d94333e0_4_k_cu_04df2e766thrust24THRUST_300001_SM_1000_NS12placeholders2_2E[1];
.global .align 1 .b8 _ZN34_INTERNAL_d94333e0_4_k_cu_04df2e766thrust24THRUST_300001_SM_1000_NS12placeholders2_3E[1];
.global .align 1 .b8 _ZN34_INTERNAL_d94333e0_4_k_cu_04df2e766thrust24THRUST_300001_SM_1000_NS12placeholders2_4E[1];
.global .align 1 .b8 _ZN34_INTERNAL_d94333e0_4_k_cu_04df2e766thrust24THRUST_300001_SM_1000_NS12placeholders2_5E[1];
.global .align 1 .b8 _ZN34_INTERNAL_d94333e0_4_k_cu_04df2e766thrust24THRUST_300001_SM_1000_NS12placeholders2_6E[1];
.global .align 1 .b8 _ZN34_INTERNAL_d94333e0_4_k_cu_04df2e766thrust24THRUST_300001_SM_1000_NS12placeholders2_7E[1];
.global .align 1 .b8 _ZN34_INTERNAL_d94333e0_4_k_cu_04df2e766thrust24THRUST_300001_SM_1000_NS12placeholders2_8E[1];
.global .align 1 .b8 _ZN34_INTERNAL_d94333e0_4_k_cu_04df2e766thrust24THRUST_300001_SM_1000_NS12placeholders2_9E[1];
.global .align 1 .b8 _ZN34_INTERNAL_d94333e0_4_k_cu_04df2e766thrust24THRUST_300001_SM_1000_NS12placeholders3_10E[1];

.visible .entry _Z11fillBordersPdddddi(
	.param .u64 .ptr .align 1 _Z11fillBordersPdddddi_param_0,
	.param .f64 _Z11fillBordersPdddddi_param_1,
	.param .f64 _Z11fillBordersPdddddi_param_2,
	.param .f64 _Z11fillBordersPdddddi_param_3,
	.param .f64 _Z11fillBordersPdddddi_param_4,
	.param .u32 _Z11fillBordersPdddddi_param_5
)
{
	.reg .pred 	%p<4>;
	.reg .b32 	%r<16>;
	.reg .b64 	%rd<24>;
	.reg .b64 	%fd<14>;

	ld.param.u64 	%rd1, [_Z11fillBordersPdddddi_param_0];
	ld.param.f64 	%fd1, [_Z11fillBordersPdddddi_param_1];
	ld.param.f64 	%fd2, [_Z11fillBordersPdddddi_param_2];
	ld.param.f64 	%fd3, [_Z11fillBordersPdddddi_param_3];
	ld.param.f64 	%fd4, [_Z11fillBordersPdddddi_param_4];
	ld.param.u32 	%r2, [_Z11fillBordersPdddddi_param_5];
	mov.u32 	%r3, %ntid.x;
	mov.u32 	%r4, %ctaid.x;
	mov.u32 	%r5, %tid.x;
	mad.lo.s32 	%r1, %r3, %r4, %r5;
	setp.lt.s32 	%p1, %r1, 1;
	setp.ge.s32 	%p2, %r1, %r2;
	or.pred  	%p3, %p1, %p2;
	@%p3 bra 	$L__BB0_2;
	cvta.to.global.u64 	%rd2, %rd1;
	ld.global.f64 	%fd5, [%rd2];
	add.s32 	%r6, %r1, -1;
	cvt.rn.f64.u32 	%fd6, %r6;
	fma.rn.f64 	%fd7, %fd1, %fd6, %fd5;
	add.s32 	%r7, %r6, %r2;
	mul.lo.s32 	%r8, %r7, %r2;
	mul.wide.s32 	%rd3, %r8, 8;
	add.s64 	%rd4, %rd2, %rd3;
	st.global.f64 	[%rd4], %fd7;
	mul.lo.s32 	%r9, %r2, %r6;
	mul.wide.s32 	%rd5, %r9, 8;
	add.s64 	%rd6, %rd2, %rd5;
	st.global.f64 	[%rd6], %fd7;
	mul.wide.s32 	%rd7, %r2, 8;
	add.s64 	%rd8, %rd2, %rd7;
	ld.global.f64 	%fd8, [%rd8+-8];
	fma.rn.f64 	%fd9, %fd2, %fd6, %fd8;
	add.s64 	%rd9, %rd8, %rd3;
	st.global.f64 	[%rd9+-8], %fd9;
	add.s64 	%rd10, %rd8, %rd5;
	st.global.f64 	[%rd10+-8], %fd9;
	ld.global.f64 	%fd10, [%rd2];
	fma.rn.f64 	%fd11, %fd3, %fd6, %fd10;
	mul.lo.s32 	%r10, %r2, %r2;
	add.s32 	%r11, %r10, %r1;
	mul.wide.u32 	%rd11, %r11, 8;
	add.s64 	%rd12, %rd2, %rd11;
	st.global.f64 	[%rd12+-8], %fd11;
	mul.wide.u32 	%rd13, %r6, 8;
	add.s64 	%rd14, %rd2, %rd13;
	st.global.f64 	[%rd14], %fd11;
	sub.s32 	%r12, %r10, %r2;
	mul.wide.s32 	%rd15, %r12, 8;
	add.s64 	%rd16, %rd2, %rd15;
	ld.global.f64 	%fd12, [%rd16];
	fma.rn.f64 	%fd13, %fd4, %fd6, %fd12;
	shl.b32 	%r13, %r2, 1;
	add.s32 	%r14, %r13, -1;
	mul.lo.s32 	%r15, %r14, %r2;
	cvt.s64.s32 	%rd17, %r15;
	cvt.u64.u32 	%rd18, %r1;
	add.s64 	%rd19, %rd17, %rd18;
	shl.b64 	%rd20, %rd19, 3;
	add.s64 	%rd21, %rd2, %rd20;
	st.global.f64 	[%rd21+-8], %fd13;
	mul.wide.u32 	%rd22, %r1, 8;
	add.s64 	%rd23, %rd16, %rd22;
	st.global.f64 	[%rd23+-8], %fd13;
$L__BB0_2:
	ret;

}
	// .globl	_Z10getAveragePdiii
.visible .entry _Z10getAveragePdiii(
	.param .u64 .ptr .align 1 _Z10getAveragePdiii_param_0,
	.param .u32 _Z10getAveragePdiii_param_1,
	.param .u32 _Z10getAveragePdiii_param_2,
	.param .u32 _Z10getAveragePdiii_param_3
)
{
	.reg .pred 	%p<10>;
	.reg .b32 	%r<21>;
	.reg .b64 	%rd<18>;
	.reg .b64 	%fd<9>;

	ld.param.u64 	%rd1, [_Z10getAveragePdiii_param_0];
	ld.param.u32 	%r3, [_Z10getAveragePdiii_param_1];
	ld.param.u32 	%r4, [_Z10getAveragePdiii_param_2];
	ld.param.u32 	%r5, [_Z10getAveragePdiii_param_3];
	mov.u32 	%r6, %ntid.x;
	mov.u32 	%r7, %ctaid.x;
	mov.u32 	%r8, %tid.x;
	mad.lo.s32 	%r1, %r6, %r7, %r8;
	mov.u32 	%r9, %ntid.y;
	mov.u32 	%r10, %ctaid.y;
	mov.u32 	%r11, %tid.y;
	mad.lo.s32 	%r2, %r9, %r10, %r11;
	setp.gt.s32 	%p1, %r1, 1;
	setp.lt.s32 	%p2, %r1, %r5;
	and.pred  	%p3, %p1, %p2;
	setp.gt.u32 	%p4, %r2, 1;
	setp.lt.s32 	%p5, %r2, %r5;
	and.pred  	%p6, %p4, %p5;
	and.pred  	%p8, %p3, %p6;
	not.pred 	%p9, %p8;
	@%p9 bra 	$L__BB1_2;
	cvta.to.global.u64 	%rd2, %rd1;
	add.s32 	%r12, %r4, %r2;
	add.s32 	%r13, %r12, -1;
	mad.lo.s32 	%r14, %r13, %r5, %r1;
	mul.wide.s32 	%rd3, %r14, 8;
	add.s64 	%rd4, %rd2, %rd3;
	ld.global.f64 	%fd1, [%rd4];
	ld.global.f64 	%fd2, [%rd4+-16];
	add.f64 	%fd3, %fd1, %fd2;
	add.s32 	%r15, %r12, -2;
	mul.lo.s32 	%r16, %r15, %r5;
	cvt.s64.s32 	%rd5, %r16;
	cvt.u64.u32 	%rd6, %r1;
	add.s64 	%rd7, %rd5, %rd6;
	shl.b64 	%rd8, %rd7, 3;
	add.s64 	%rd9, %rd2, %rd8;
	ld.global.f64 	%fd4, [%rd9+-8];
	add.f64 	%fd5, %fd3, %fd4;
	mul.lo.s32 	%r17, %r12, %r5;
	cvt.s64.s32 	%rd10, %r17;
	add.s64 	%rd11, %rd10, %rd6;
	shl.b64 	%rd12, %rd11, 3;
	add.s64 	%rd13, %rd2, %rd12;
	ld.global.f64 	%fd6, [%rd13+-8];
	add.f64 	%fd7, %fd5, %fd6;
	mul.f64 	%fd8, %fd7, 0d3FD0000000000000;
	add.s32 	%r18, %r2, %r3;
	add.s32 	%r19, %r18, -1;
	mul.lo.s32 	%r20, %r5, %r19;
	cvt.s64.s32 	%rd14, %r20;
	add.s64 	%rd15, %rd14, %rd6;
	shl.b64 	%rd16, %rd15, 3;
	add.s64 	%rd17, %rd2, %rd16;
	st.global.f64 	[%rd17+-8], %fd8;
$L__BB1_2:
	ret;

}
	// .globl	_Z14subtractArraysPKdPdi
.visible .entry _Z14subtractArraysPKdPdi(
	.param .u64 .ptr .align 1 _Z14subtractArraysPKdPdi_param_0,
	.param .u64 .ptr .align 1 _Z14subtractArraysPKdPdi_param_1,
	.param .u32 _Z14subtractArraysPKdPdi_param_2
)
{
	.reg .pred 	%p<11>;
	.reg .b32 	%r<15>;
	.reg .b64 	%rd<10>;
	.reg .b64 	%fd<6>;

	ld.param.u64 	%rd1, [_Z14subtractArraysPKdPdi_param_0];
	ld.param.u64 	%rd2, [_Z14subtractArraysPKdPdi_param_1];
	ld.param.u32 	%r3, [_Z14subtractArraysPKdPdi_param_2];
	mov.u32 	%r4, %ntid.x;
	mov.u32 	%r5, %ctaid.x;
	mov.u32 	%r6, %tid.x;
	mad.lo.s32 	%r1, %r4, %r5, %r6;
	mov.u32 	%r7, %ntid.y;
	mov.u32 	%r8, %ctaid.y;
	mov.u32 	%r9, %tid.y;
	mad.lo.s32 	%r2, %r7, %r8, %r9;
	setp.gt.s32 	%p1, %r1, 1;
	setp.lt.s32 	%p2, %r1, %r3;
	and.pred  	%p3, %p1, %p2;
	setp.gt.u32 	%p4, %r2, 1;
	setp.lt.s32 	%p5, %r2, %r3;
	and.pred  	%p6, %p4, %p5;
	and.pred  	%p8, %p3, %p6;
	not.pred 	%p9, %p8;
	@%p9 bra 	$L__BB2_2;
	cvta.to.global.u64 	%rd3, %rd2;
	cvta.to.global.u64 	%rd4, %rd1;
	add.s32 	%r10, %r2, -1;
	add.s32 	%r11, %r1, -1;
	mad.lo.s32 	%r12, %r3, %r10, %r11;
	mul.wide.u32 	%rd5, %r12, 8;
	add.s64 	%rd6, %rd4, %rd5;
	ld.global.f64 	%fd1, [%rd6];
	add.s32 	%r13, %r10, %r3;
	mad.lo.s32 	%r14, %r13, %r3, %r11;
	mul.wide.u32 	%rd7, %r14, 8;
	add.s64 	%rd8, %rd4, %rd7;
	ld.global.f64 	%fd2, [%rd8];
	setp.lt.f64 	%p10, %fd1, %fd2;
	sub.f64 	%fd3, %fd1, %fd2;
	neg.f64 	%fd4, %fd3;
	selp.f64 	%fd5, %fd4, %fd3, %p10;
	add.s64 	%rd9, %rd3, %rd5;
	st.global.f64 	[%rd9], %fd5;
$L__BB2_2:
	ret;

}
	// .globl	_ZN3cub18CUB_300001_SM_10006detail11EmptyKernelIvEEvv
.visible .entry _ZN3cub18CUB_300001_SM_10006detail11EmptyKernelIvEEvv()
{


	ret;

}
	// .globl	_ZN3cub18CUB_300001_SM_10006detail6reduce28DeviceReduceSingleTileKernelINS2_10policy_hubIdjN4cuda3__47maximumIvEEE10Policy1000EPdSB_jS8_ddNS5_3std3__410__identityEEEvT0_T1_T2_T3_T4_T6_
.visible .entry _ZN3cub18CUB_300001_SM_10006detail6reduce28DeviceReduceSingleTileKernelINS2_10policy_hubIdjN4cuda3__47maximumIvEEE10Policy1000EPdSB_jS8_ddNS5_3std3__410__identityEEEvT0_T1_T2_T3_T4_T6_(
	.param .u64 .ptr .align 1 _ZN3cub18CUB_300001_SM_10006detail6reduce28DeviceReduceSingleTileKernelINS2_10policy_hubIdjN4cuda3__47maximumIvEEE10Policy1000EPdSB_jS8_ddNS5_3std3__410__identityEEEvT0_T1_T2_T3_T4_T6__param_0,
	.param .u64 .ptr .align 1 _ZN3cub18CUB_300001_SM_10006detail6reduce28DeviceReduceSingleTileKernelINS2_10policy_hubIdjN4cuda3__47maximumIvEEE10Policy1000EPdSB_jS8_ddNS5_3std3__410__identityEEEvT0_T1_T2_T3_T4_T6__param_1,
	.param .u32 _ZN3cub18CUB_300001_SM_10006detail6reduce28DeviceReduceSingleTileKernelINS2_10policy_hubIdjN4cuda3__47maximumIvEEE10Policy1000EPdSB_jS8_ddNS5_3std3__410__identityEEEvT0_T1_T2_T3_T4_T6__param_2,
	.param .align 1 .b8 _ZN3cub18CUB_300001_SM_10006detail6reduce28DeviceReduceSingleTileKernelINS2_10policy_hubIdjN4cuda3__47maximumIvEEE10Policy1000EPdSB_jS8_ddNS5_3std3__410__identityEEEvT0_T1_T2_T3_T4_T6__param_3[1],
	.param .f64 _ZN3cub18CUB_300001_SM_10006detail6reduce28DeviceReduceSingleTileKernelINS2_10policy_hubIdjN4cuda3__47maximumIvEEE10Policy1000EPdSB_jS8_ddNS5_3std3__410__identityEEEvT0_T1_T2_T3_T4_T6__param_4,
	.param .align 1 .b8 _ZN3cub18CUB_300001_SM_10006detail6reduce28DeviceReduceSingleTileKernelINS2_10policy_hubIdjN4cuda3__47maximumIvEEE10Policy1000EPdSB_jS8_ddNS5_3std3__410__identityEEEvT0_T1_T2_T3_T4_T6__param_5[1]
)
.maxntid 256
.minnctapersm 1
{
	.reg .pred 	%p<220>;
	.reg .b32 	%r<482>;
	.reg .b64 	%rd<205>;
	.reg .b64 	%fd<381>;
	// demoted variable
	.shared .align 8 .b8 _ZZN3cub18CUB_300001_SM_10006detail6reduce28DeviceReduceSingleTileKernelINS2_10policy_hubIdjN4cuda3__47maximumIvEEE10Policy1000EPdSB_jS8_ddNS5_3std3__410__identityEEEvT0_T1_T2_T3_T4_T6_E12temp_storage[80];
	ld.param.u64 	%rd16, [_ZN3cub18CUB_300001_SM_10006detail6reduce28DeviceReduceSingleTileKernelINS2_10policy_hubIdjN4cuda3__47maximumIvEEE10Policy1000EPdSB_jS8_ddNS5_3std3__410__identityEEEvT0_T1_T2_T3_T4_T6__param_0];
	ld.param.u64 	%rd17, [_ZN3cub18CUB_300001_SM_10006detail6reduce28DeviceReduceSingleTileKernelINS2_10policy_hubIdjN4cuda3__47maximumIvEEE10Policy1000EPdSB_jS8_ddNS5_3std3__410__identityEEEvT0_T1_T2_T3_T4_T6__param_1];
	ld.param.u32 	%r69, [_ZN3cub18CUB_300001_SM_10006detail6reduce28DeviceReduceSingleTileKernelINS2_10policy_hubIdjN4cuda3__47maximumIvEEE10Policy1000EPdSB_jS8_ddNS5_3std3__410__identityEEEvT0_T1_T2_T3_T4_T6__param_2];
	ld.param.f64 	%fd58, [_ZN3cub18CUB_300001_SM_10006detail6reduce28DeviceReduceSingleTileKernelINS2_10policy_hubIdjN4cuda3__47maximumIvEEE10Policy1000EPdSB_jS8_ddNS5_3std3__410__identityEEEvT0_T1_T2_T3_T4_T6__param_4];
	cvta.to.global.u64 	%rd1, %rd17;
	setp.ne.s32 	%p1, %r69, 0;
	@%p1 bra 	$L__BB4_3;
	mov.u32 	%r455, %tid.x;
	setp.ne.s32 	%p219, %r455, 0;
	@%p219 bra 	$L__BB4_76;
	st.global.f64 	[%rd1], %fd58;
	bra.uni 	$L__BB4_76;
$L__BB4_3:
	and.b64  	%rd18, %rd16, 31;
	setp.ne.s64 	%p2, %rd18, 0;
	@%p2 bra 	$L__BB4_39;
	setp.gt.u32 	%p110, %r69, 2047;
	@%p110 bra 	$L__BB4_23;
	mov.u32 	%r1, %tid.x;
	setp.ge.u32 	%p159, %r1, %r69;
	mov.f64 	%fd359, 0d0000000000000000;
	mov.u32 	%r459, %r1;
	@%p159 bra 	$L__BB4_7;
	mul.wide.u32 	%rd168, %r1, 8;
	add.s64 	%rd167, %rd16, %rd168;
	// begin inline asm
	ld.global.nc.u64 %rd166, [%rd167];
	// end inline asm
	mov.b64 	%fd359, %rd166;
	add.s32 	%r459, %r1, 256;
$L__BB4_7:
	setp.ge.u32 	%p160, %r459, %r69;
	@%p160 bra 	$L__BB4_14;
	not.b32 	%r331, %r459;
	add.s32 	%r4, %r69, %r331;
	and.b32  	%r332, %r4, 768;
	setp.eq.s32 	%p161, %r332, 768;
	@%p161 bra 	$L__BB4_11;
	mul.wide.u32 	%rd169, %r459, 8;
	add.s64 	%rd201, %rd16, %rd169;
	shr.u32 	%r333, %r4, 8;
	add.s32 	%r334, %r333, 1;
	and.b32  	%r335, %r334, 3;
	neg.s32 	%r457, %r335;
$L__BB4_10:
	.pragma "nounroll";
	// begin inline asm
	ld.global.nc.u64 %rd170, [%rd201];
	// end inline asm
	mov.b64 	%fd272, %rd170;
	setp.lt.f64 	%p162, %fd359, %fd272;
	selp.f64 	%fd359, %fd272, %fd359, %p162;
	add.s32 	%r459, %r459, 256;
	add.s64 	%rd201, %rd201, 2048;
	add.s32 	%r457, %r457, 1;
	setp.ne.s32 	%p163, %r457, 0;
	@%p163 bra 	$L__BB4_10;
$L__BB4_11:
	setp.lt.u32 	%p164, %r4, 768;
	@%p164 bra 	$L__BB4_14;
	mul.wide.u32 	%rd172, %r459, 8;
	add.s64 	%rd202, %rd16, %rd172;
$L__BB4_13:
	// begin inline asm
	ld.global.nc.u64 %rd173, [%rd202];
	// end inline asm
	mov.b64 	%fd273, %rd173;
	setp.lt.f64 	%p165, %fd359, %fd273;
	selp.f64 	%fd274, %fd273, %fd359, %p165;
	add.s64 	%rd176, %rd202, 2048;
	// begin inline asm
	ld.global.nc.u64 %rd175, [%rd176];
	// end inline asm
	mov.b64 	%fd275, %rd175;
	setp.lt.f64 	%p166, %fd274, %fd275;
	selp.f64 	%fd276, %fd275, %fd274, %p166;
	add.s64 	%rd178, %rd202, 4096;
	// begin inline asm
	ld.global.nc.u64 %rd177, [%rd178];
	// end inline asm
	mov.b64 	%fd277, %rd177;
	setp.lt.f64 	%p167, %fd276, %fd277;
	selp.f64 	%fd278, %fd277, %fd276, %p167;
	add.s64 	%rd180, %rd202, 6144;
	// begin inline asm
	ld.global.nc.u64 %rd179, [%rd180];
	// end inline asm
	mov.b64 	%fd279, %rd179;
	setp.lt.f64 	%p168, %fd278, %fd279;
	selp.f64 	%fd359, %fd279, %fd278, %p168;
	add.s32 	%r459, %r459, 1024;
	add.s64 	%rd202, %rd202, 8192;
	setp.lt.s32 	%p169, %r459, %r69;
	@%p169 bra 	$L__BB4_13;
$L__BB4_14:
	setp.lt.u32 	%p170, %r69, 256;
	@%p170 bra 	$L__BB4_19;
	// begin inline asm
	mov.u32 %r399, %laneid;
	// end inline asm
	mov.b64 	%rd191, %fd359;
	mov.b64 	{%r401, %r406}, %rd191;
	mov.b32 	%r407, 1;
	mov.b32 	%r448, 31;
	mov.b32 	%r449, -1;
	// begin inline asm
	shfl.sync.down.b32 %r400, %r401, %r407, %r448, %r449;
	// end inline asm
	// begin inline asm
	shfl.sync.down.b32 %r405, %r406, %r407, %r448, %r449;
	// end inline asm
	mov.b64 	%rd192, {%r400, %r405};
	mov.b64 	%fd327, %rd192;
	setp.gt.s32 	%p198, %r399, 30;
	setp.lt.f64 	%p199, %fd359, %fd327;
	selp.f64 	%fd328, %fd327, %fd359, %p199;
	selp.f64 	%fd329, %fd359, %fd328, %p198;
	mov.b64 	%rd193, %fd329;
	mov.b64 	{%r411, %r416}, %rd193;
	mov.b32 	%r417, 2;
	// begin inline asm
	shfl.sync.down.b32 %r410, %r411, %r417, %r448, %r449;
	// end inline asm
	// begin inline asm
	shfl.sync.down.b32 %r415, %r416, %r417, %r448, %r449;
	// end inline asm
	mov.b64 	%rd194, {%r410, %r415};
	mov.b64 	%fd330, %rd194;
	setp.gt.s32 	%p200, %r399, 29;
	setp.lt.f64 	%p201, %fd329, %fd330;
	selp.f64 	%fd331, %fd330, %fd329, %p201;
	selp.f64 	%fd332, %fd329, %fd331, %p200;
	mov.b64 	%rd195, %fd332;
	mov.b64 	{%r421, %r426}, %rd195;
	mov.b32 	%r427, 4;
	// begin inline asm
	shfl.sync.down.b32 %r420, %r421, %r427, %r448, %r449;
	// end inline asm
	// begin inline asm
	shfl.sync.down.b32 %r425, %r426, %r427, %r448, %r449;
	// end inline asm
	mov.b64 	%rd196, {%r420, %r425};
	mov.b64 	%fd333, %rd196;
	setp.gt.s32 	%p202, %r399, 27;
	setp.lt.f64 	%p203, %fd332, %fd333;
	selp.f64 	%fd334, %fd333, %fd332, %p203;
	selp.f64 	%fd335, %fd332, %fd334, %p202;
	mov.b64 	%rd197, %fd335;
	mov.b64 	{%r431, %r436}, %rd197;
	mov.b32 	%r437, 8;
	// begin inline asm
	shfl.sync.down.b32 %r430, %r431, %r437, %r448, %r449;
	// end inline asm
	// begin inline asm
	shfl.sync.down.b32 %r435, %r436, %r437, %r448, %r449;
	// end inline asm
	mov.b64 	%rd198, {%r430, %r435};
	mov.b64 	%fd336, %rd198;
	setp.gt.s32 	%p204, %r399, 23;
	setp.lt.f64 	%p205, %fd335, %fd336;
	selp.f64 	%fd337, %fd336, %fd335, %p205;
	selp.f64 	%fd338, %fd335, %fd337, %p204;
	mov.b64 	%rd199, %fd338;
	mov.b64 	{%r441, %r446}, %rd199;
	mov.b32 	%r447, 16;
	// begin inline asm
	shfl.sync.down.b32 %r440, %r441, %r447, %r448, %r449;
	// end inline asm
	// begin inline asm
	shfl.sync.down.b32 %r445, %r446, %r447, %r448, %r449;
	// end inline asm
	mov.b64 	%rd200, {%r440, %r445};
	mov.b64 	%fd339, %rd200;
	setp.gt.s32 	%p206, %r399, 15;
	setp.lt.f64 	%p207, %fd338, %fd339;
	selp.f64 	%fd10, %fd339, %fd338, %p207;
	selp.f64 	%fd380, %fd338, %fd10, %p206;
	setp.ne.s32 	%p208, %r399, 0;
	@%p208 bra 	$L__BB4_17;
	shr.u32 	%r450, %r1, 2;
	and.b32  	%r451, %r450, 248;
	mov.u32 	%r452, _ZZN3cub18CUB_300001_SM_10006detail6reduce28DeviceReduceSingleTileKernelINS2_10policy_hubIdjN4cuda3__47maximumIvEEE10Policy1000EPdSB_jS8_ddNS5_3std3__410__identityEEEvT0_T1_T2_T3_T4_T6_E12temp_storage;
	add.s32 	%r453, %r452, %r451;
	st.shared.f64 	[%r453+8], %fd10;
$L__BB4_17:
	bar.sync 	0;
	setp.ne.s32 	%p209, %r1, 0;
	@%p209 bra 	$L__BB4_74;
	ld.shared.f64 	%fd340, [_ZZN3cub18CUB_300001_SM_10006detail6reduce28DeviceReduceSingleTileKernelINS2_10policy_hubIdjN4cuda3__47maximumIvEEE10Policy1000EPdSB_jS8_ddNS5_3std3__410__identityEEEvT0_T1_T2_T3_T4_T6_E12temp_storage+16];
	setp.lt.f64 	%p210, %fd380, %fd340;
	selp.f64 	%fd341, %fd340, %fd380, %p210;
	ld.shared.f64 	%fd342, [_ZZN3cub18CUB_300001_SM_10006detail6reduce28DeviceReduceSingleTileKernelINS2_10policy_hubIdjN4cuda3__47maximumIvEEE10Policy1000EPdSB_jS8_ddNS5_3std3__410__identityEEEvT0_T1_T2_T3_T4_T6_E12temp_storage+24];
	setp.lt.f64 	%p211, %fd341, %fd342;
	selp.f64 	%fd343, %fd342, %fd341, %p211;
	ld.shared.f64 	%fd344, [_ZZN3cub18CUB_300001_SM_10006detail6reduce28DeviceReduceSingleTileKernelINS2_10policy_hubIdjN4cuda3__47maximumIvEEE10Policy1000EPdSB_jS8_ddNS5_3std3__410__identityEEEvT0_T1_T2_T3_T4_T6_E12temp_storage+32];
	setp.lt.f64 	%p212, %fd343, %fd344;
	selp.f64 	%fd345, %fd344, %fd343, %p212;
	ld.shared.f64 	%fd346, [_ZZN3cub18CUB_300001_SM_10006detail6reduce28DeviceReduceSingleTileKernelINS2_10policy_hubIdjN4cuda3__47maximumIvEEE10Policy1000EPdSB_jS8_ddNS5_3std3__410__identityEEEvT0_T1_T2_T3_T4_T6_E12temp_storage+40];
	setp.lt.f64 	%p213, %fd345, %fd346;
	selp.f64 	%fd347, %fd346, %fd345, %p213;
	ld.shared.f64 	%fd348, [_ZZN3cub18CUB_300001_SM_10006detail6reduce28DeviceReduceSingleTileKernelINS2_10policy_hubIdjN4cuda3__47maximumIvEEE10Policy1000EPdSB_jS8_ddNS5_3std3__410__identityEEEvT0_T1_T2_T3_T4_T6_E12temp_storage+48];
	setp.lt.f64 	%p214, %fd347, %fd348;
	selp.f64 	%fd349, %fd348, %fd347, %p214;
	ld.shared.f64 	%fd350, [_ZZN3cub18CUB_300001_SM_10006detail6reduce28DeviceReduceSingleTileKernelINS2_10policy_hubIdjN4cuda3__47maximumIvEEE10Policy1000EPdSB_jS8_ddNS5_3std3__410__identityEEEvT0_T1_T2_T3_T4_T6_E12temp_storage+56];
	setp.lt.f64 	%p215, %fd349, %fd350;
	selp.f64 	%fd351, %fd350, %fd349, %p215;
	ld.shared.f64 	%fd352, [_ZZN3cub18CUB_300001_SM_10006detail6reduce28DeviceReduceSingleTileKernelINS2_10policy_hubIdjN4cuda3__47maximumIvEEE10Policy1000EPdSB_jS8_ddNS5_3std3__410__identityEEEvT0_T1_T2_T3_T4_T6_E12temp_storage+64];
	setp.lt.f64 	%p216, %fd351, %fd352;
	selp.f64 	%fd380, %fd352, %fd351, %p216;
	bra.uni 	$L__BB4_74;
$L__BB4_19:
	// begin inline asm
	mov.u32 %r336, %laneid;
	// end inline asm
	and.b32  	%r387, %r1, 992;
	add.s32 	%r388, %r387, 32;
	setp.gt.u32 	%p171, %r388, %r69;
	not.b32 	%r389, %r387;
	add.s32 	%r390, %r69, %r389;
	selp.b32 	%r385, %r390, 31, %p171;
	mov.b64 	%rd181, %fd359;
	mov.b64 	{%r338, %r343}, %rd181;
	mov.b32 	%r344, 1;
	mov.b32 	%r386, -1;
	// begin inline asm
	shfl.sync.down.b32 %r337, %r338, %r344, %r385, %r386;
	// end inline asm
	// begin inline asm
	shfl.sync.down.b32 %r342, %r343, %r344, %r385, %r386;
	// end inline asm
	mov.b64 	%rd182, {%r337, %r342};
	mov.b64 	%fd280, %rd182;
	setp.lt.s32 	%p172, %r336, %r385;
	setp.lt.f64 	%p173, %fd359, %fd280;
	selp.f64 	%fd281, %fd280, %fd359, %p173;
	selp.f64 	%fd282, %fd281, %fd359, %p172;
	mov.b64 	%rd183, %fd282;
	mov.b64 	{%r348, %r353}, %rd183;
	mov.b32 	%r354, 2;
	// begin inline asm
	shfl.sync.down.b32 %r347, %r348, %r354, %r385, %r386;
	// end inline asm
	// begin inline asm
	shfl.sync.down.b32 %r352, %r353, %r354, %r385, %r386;
	// end inline asm
	mov.b64 	%rd184, {%r347, %r352};
	mov.b64 	%fd283, %rd184;
	add.s32 	%r391, %r336, 2;
	setp.gt.s32 	%p174, %r391, %r385;
	setp.lt.f64 	%p175, %fd282, %fd283;
	selp.f64 	%fd284, %fd283, %fd282, %p175;
	selp.f64 	%fd285, %fd282, %fd284, %p174;
	mov.b64 	%rd185, %fd285;
	mov.b64 	{%r358, %r363}, %rd185;
	mov.b32 	%r364, 4;
	// begin inline asm
	shfl.sync.down.b32 %r357, %r358, %r364, %r385, %r386;
	// end inline asm
	// begin inline asm
	shfl.sync.down.b32 %r362, %r363, %r364, %r385, %r386;
	// end inline asm
	mov.b64 	%rd186, {%r357, %r362};
	mov.b64 	%fd286, %rd186;
	add.s32 	%r392, %r336, 4;
	setp.gt.s32 	%p176, %r392, %r385;
	setp.lt.f64 	%p177, %fd285, %fd286;
	selp.f64 	%fd287, %fd286, %fd285, %p177;
	selp.f64 	%fd288, %fd285, %fd287, %p176;
	mov.b64 	%rd187, %fd288;
	mov.b64 	{%r368, %r373}, %rd187;
	mov.b32 	%r374, 8;
	// begin inline asm
	shfl.sync.down.b32 %r367, %r368, %r374, %r385, %r386;
	// end inline asm
	// begin inline asm
	shfl.sync.down.b32 %r372, %r373, %r374, %r385, %r386;
	// end inline asm
	mov.b64 	%rd188, {%r367, %r372};
	mov.b64 	%fd289, %rd188;
	add.s32 	%r393, %r336, 8;
	setp.gt.s32 	%p178, %r393, %r385;
	setp.lt.f64 	%p179, %fd288, %fd289;
	selp.f64 	%fd290, %fd289, %fd288, %p179;
	selp.f64 	%fd291, %fd288, %fd290, %p178;
	mov.b64 	%rd189, %fd291;
	mov.b64 	{%r378, %r383}, %rd189;
	mov.b32 	%r384, 16;
	// begin inline asm
	shfl.sync.down.b32 %r377, %r378, %r384, %r385, %r386;
	// end inline asm
	// begin inline asm
	shfl.sync.down.b32 %r382, %r383, %r384, %r385, %r386;
	// end inline asm
	mov.b64 	%rd190, {%r377, %r382};
	mov.b64 	%fd292, %rd190;
	add.s32 	%r394, %r336, 16;
	setp.gt.s32 	%p180, %r394, %r385;
	setp.lt.f64 	%p181, %fd291, %fd292;
	selp.f64 	%fd293, %fd292, %fd291, %p181;
	selp.f64 	%fd380, %fd291, %fd293, %p180;
	setp.ne.s32 	%p182, %r336, 0;
	@%p182 bra 	$L__BB4_21;
	shr.u32 	%r395, %r1, 2;
	and.b32  	%r396, %r395, 248;
	mov.u32 	%r397, _ZZN3cub18CUB_300001_SM_10006detail6reduce28DeviceReduceSingleTileKernelINS2_10policy_hubIdjN4cuda3__47maximumIvEEE10Policy1000EPdSB_jS8_ddNS5_3std3__410__identityEEEvT0_T1_T2_T3_T4_T6_E12temp_storage;
	add.s32 	%r398, %r397, %r396;
	st.shared.f64 	[%r398+8], %fd380;
$L__BB4_21:
	bar.sync 	0;
	setp.ne.s32 	%p183, %r1, 0;
	@%p183 bra 	$L__BB4_74;
	setp.gt.u32 	%p184, %r69, 32;
	ld.shared.f64 	%fd294, [_ZZN3cub18CUB_300001_SM_10006detail6reduce28DeviceReduceSingleTileKernelINS2_10policy_hubIdjN4cuda3__47maximumIvEEE10Policy1000EPdSB_jS8_ddNS5_3std3__410__identityEEEvT0_T1_T2_T3_T4_T6_E12temp_storage+16];
	setp.lt.f64 	%p185, %fd380, %fd294;
	selp.f64 	%fd296, %fd294, %fd380, %p185;
	selp.f64 	%fd297, %fd296, %fd380, %p184;
	setp.gt.u32 	%p186, %r69, 64;
	ld.shared.f64 	%fd299, [_ZZN3cub18CUB_300001_SM_10006detail6reduce28DeviceReduceSingleTileKernelINS2_10policy_hubIdjN4cuda3__47maximumIvEEE10Policy1000EPdSB_jS8_ddNS5_3std3__410__identityEEEvT0_T1_T2_T3_T4_T6_E12temp_storage+24];
	setp.lt.f64 	%p187, %fd297, %fd299;
	selp.f64 	%fd301, %fd299, %fd297, %p187;
	selp.f64 	%fd302, %fd301, %fd297, %p186;
	setp.gt.u32 	%p188, %r69, 96;
	ld.shared.f64 	%fd304, [_ZZN3cub18CUB_300001_SM_10006detail6reduce28DeviceReduceSingleTileKernelINS2_10policy_hubIdjN4cuda3__47maximumIvEEE10Policy1000EPdSB_jS8_ddNS5_3std3__410__identityEEEvT0_T1_T2_T3_T4_T6_E12temp_storage+32];
	setp.lt.f64 	%p189, %fd302, %fd304;
	selp.f64 	%fd306, %fd304, %fd302, %p189;
	selp.f64 	%fd307, %fd306, %fd302, %p188;
	setp.gt.u32 	%p190, %r69, 128;
	ld.shared.f64 	%fd309, [_ZZN3cub18CUB_300001_SM_10006detail6reduce28DeviceReduceSingleTileKernelINS2_10policy_hubIdjN4cuda3__47maximumIvEEE10Policy1000EPdSB_jS8_ddNS5_3std3__410__identityEEEvT0_T1_T2_T3_T4_T6_E12temp_storage+40];
	setp.lt.f64 	%p191, %fd307, %fd309;
	selp.f64 	%fd311, %fd309, %fd307, %p191;
	selp.f64 	%fd312, %fd311, %fd307, %p190;
	setp.gt.u32 	%p192, %r69, 160;
	ld.shared.f64 	%fd314, [_ZZN3cub18CUB_300001_SM_10006detail6reduce28DeviceReduceSingleTileKernelINS2_10policy_hubIdjN4cuda3__47maximumIvEEE10Policy1000EPdSB_jS8_ddNS5_3std3__410__identityEEEvT0_T1_T2_T3_T4_T6_E12temp_storage+48];
	setp.lt.f64 	%p193, %fd312, %fd314;
	selp.f64 	%fd316, %fd314, %fd312, %p193;
	selp.f64 	%fd317, %fd316, %fd312, %p192;
	setp.gt.u32 	%p194, %r69, 192;
	ld.shared.f64 	%fd319, [_ZZN3cub18CUB_300001_SM_10006detail6reduce28DeviceReduceSingleTileKernelINS2_10policy_hubIdjN4cuda3__47maximumIvEEE10Policy1000EPdSB_jS8_ddNS5_3std3__410__identityEEEvT0_T1_T2_T3_T4_T6_E12temp_storage+56];
	setp.lt.f64 	%p195, %fd317, %fd319;
	selp.f64 	%fd321, %fd319, %fd317, %p195;
	selp.f64 	%fd322, %fd321, %fd317, %p194;
	setp.gt.u32 	%p196, %r69, 224;
	ld.shared.f64 	%fd324, [_ZZN3cub18CUB_300001_SM_10006detail6reduce28DeviceReduceSingleTileKernelINS2_10policy_hubIdjN4cuda3__47maximumIvEEE10Policy1000EPdSB_jS8_ddNS5_3std3__410__identityEEEvT0_T1_T2_T3_T4_T6_E12temp_storage+64];
	setp.lt.f64 	%p197, %fd322, %fd324;
	selp.f64 	%fd326, %fd324, %fd322, %p197;
	selp.f64 	%fd380, %fd326, %fd322, %p196;
	bra.uni 	$L__BB4_74;
$L__BB4_23:
	mov.u32 	%r13, %tid.x;
	shl.b32 	%r263, %r13, 2;
	mul.wide.u32 	%rd127, %r263, 8;
	add.s64 	%rd117, %rd16, %rd127;
	// begin inline asm
	ld.global.nc.v2.u64 {%rd115, %rd116}, [%rd117];
	// end inline asm
	add.s64 	%rd120, %rd117, 16;
	// begin inline asm
	ld.global.nc.v2.u64 {%rd118, %rd119}, [%rd120];
	// end inline asm
	mov.b64 	%fd206, %rd115;
	mov.b64 	%fd207, %rd116;
	mov.b64 	%fd208, %rd118;
	mov.b64 	%fd209, %rd119;
	add.s64 	%rd123, %rd117, 8192;
	// begin inline asm
	ld.global.nc.v2.u64 {%rd121, %rd122}, [%rd123];
	// end inline asm
	add.s64 	%rd126, %rd117, 8208;
	// begin inline asm
	ld.global.nc.v2.u64 {%rd124, %rd125}, [%rd126];
	// end inline asm
	mov.b64 	%fd210, %rd121;
	mov.b64 	%fd211, %rd122;
	mov.b64 	%fd212, %rd124;
	mov.b64 	%fd213, %rd125;
	setp.lt.f64 	%p111, %fd206, %fd207;
	selp.f64 	%fd214, %fd207, %fd206, %p111;
	setp.lt.f64 	%p112, %fd214, %fd208;
	selp.f64 	%fd215, %fd208, %fd214, %p112;
	setp.lt.f64 	%p113, %fd215, %fd209;
	selp.f64 	%fd216, %fd209, %fd215, %p113;
	setp.lt.f64 	%p114, %fd216, %fd210;
	selp.f64 	%fd217, %fd210, %fd216, %p114;
	setp.lt.f64 	%p115, %fd217, %fd211;
	selp.f64 	%fd218, %fd211, %fd217, %p115;
	setp.lt.f64 	%p116, %fd218, %fd212;
	selp.f64 	%fd219, %fd212, %fd218, %p116;
	setp.lt.f64 	%p117, %fd219, %fd213;
	selp.f64 	%fd366, %fd213, %fd219, %p117;
	add.s32 	%r14, %r69, -2048;
	setp.lt.u32 	%p118, %r14, 2048;
	mov.b32 	%r462, 2048;
	@%p118 bra 	$L__BB4_27;
	mov.b32 	%r462, 2048;
$L__BB4_25:
	mul.wide.u32 	%rd140, %r462, 8;
	add.s64 	%rd130, %rd117, %rd140;
	// begin inline asm
	ld.global.nc.v2.u64 {%rd128, %rd129}, [%rd130];
	// end inline asm
	add.s64 	%rd133, %rd130, 16;
	// begin inline asm
	ld.global.nc.v2.u64 {%rd131, %rd132}, [%rd133];
	// end inline asm
	mov.b64 	%fd220, %rd128;
	mov.b64 	%fd221, %rd129;
	mov.b64 	%fd222, %rd131;
	mov.b64 	%fd223, %rd132;
	add.s64 	%rd136, %rd130, 8192;
	// begin inline asm
	ld.global.nc.v2.u64 {%rd134, %rd135}, [%rd136];
	// end inline asm
	add.s64 	%rd139, %rd130, 8208;
	// begin inline asm
	ld.global.nc.v2.u64 {%rd137, %rd138}, [%rd139];
	// end inline asm
	mov.b64 	%fd224, %rd134;
	mov.b64 	%fd225, %rd135;
	mov.b64 	%fd226, %rd137;
	mov.b64 	%fd227, %rd138;
	setp.lt.f64 	%p119, %fd366, %fd220;
	selp.f64 	%fd228, %fd220, %fd366, %p119;
	setp.lt.f64 	%p120, %fd228, %fd221;
	selp.f64 	%fd229, %fd221, %fd228, %p120;
	setp.lt.f64 	%p121, %fd229, %fd222;
	selp.f64 	%fd230, %fd222, %fd229, %p121;
	setp.lt.f64 	%p122, %fd230, %fd223;
	selp.f64 	%fd231, %fd223, %fd230, %p122;
	setp.lt.f64 	%p123, %fd231, %fd224;
	selp.f64 	%fd232, %fd224, %fd231, %p123;
	setp.lt.f64 	%p124, %fd232, %fd225;
	selp.f64 	%fd233, %fd225, %fd232, %p124;
	setp.lt.f64 	%p125, %fd233, %fd226;
	selp.f64 	%fd234, %fd226, %fd233, %p125;
	setp.lt.f64 	%p126, %fd234, %fd227;
	selp.f64 	%fd366, %fd227, %fd234, %p126;
	sub.s32 	%r265, %r69, %r462;
	setp.lt.u32 	%p127, %r265, 2048;
	@%p127 bra 	$L__BB4_35;
	add.s32 	%r462, %r462, 2048;
	setp.le.u32 	%p128, %r462, %r14;
	@%p128 bra 	$L__BB4_25;
$L__BB4_27:
	setp.le.u32 	%p129, %r69, %r462;
	@%p129 bra 	$L__BB4_35;
	sub.s32 	%r18, %r69, %r462;
	setp.ge.s32 	%p130, %r13, %r18;
	@%p130 bra 	$L__BB4_35;
	not.b32 	%r266, %r13;
	add.s32 	%r267, %r69, %r266;
	sub.s32 	%r19, %r267, %r462;
	and.b32  	%r268, %r19, 768;
	setp.eq.s32 	%p131, %r268, 768;
	mov.u32 	%r466, %r13;
	@%p131 bra 	$L__BB4_32;
	add.s32 	%r464, %r13, %r462;
	shr.u32 	%r269, %r19, 8;
	add.s32 	%r270, %r269, 1;
	and.b32  	%r271, %r270, 3;
	neg.s32 	%r463, %r271;
	mov.u32 	%r466, %r13;
$L__BB4_31:
	.pragma "nounroll";
	mul.wide.u32 	%rd143, %r464, 8;
	add.s64 	%rd142, %rd16, %rd143;
	// begin inline asm
	ld.global.nc.u64 %rd141, [%rd142];
	// end inline asm
	mov.b64 	%fd236, %rd141;
	setp.lt.f64 	%p132, %fd366, %fd236;
	selp.f64 	%fd366, %fd236, %fd366, %p132;
	add.s32 	%r466, %r466, 256;
	add.s32 	%r464, %r464, 256;
	add.s32 	%r463, %r463, 1;
	setp.ne.s32 	%p133, %r463, 0;
	@%p133 bra 	$L__BB4_31;
$L__BB4_32:
	setp.lt.u32 	%p134, %r19, 768;
	@%p134 bra 	$L__BB4_35;
	add.s32 	%r468, %r466, 512;
	add.s32 	%r467, %r466, %r462;
$L__BB4_34:
	mul.wide.u32 	%rd152, %r467, 8;
	add.s64 	%rd145, %rd16, %rd152;
	// begin inline asm
	ld.global.nc.u64 %rd144, [%rd145];
	// end inline asm
	mov.b64 	%fd237, %rd144;
	setp.lt.f64 	%p135, %fd366, %fd237;
	selp.f64 	%fd238, %fd237, %fd366, %p135;
	add.s32 	%r272, %r467, 256;
	mul.wide.u32 	%rd153, %r272, 8;
	add.s64 	%rd147, %rd16, %rd153;
	// begin inline asm
	ld.global.nc.u64 %rd146, [%rd147];
	// end inline asm
	mov.b64 	%fd239, %rd146;
	setp.lt.f64 	%p136, %fd238, %fd239;
	selp.f64 	%fd240, %fd239, %fd238, %p136;
	add.s32 	%r273, %r467, 512;
	mul.wide.u32 	%rd154, %r273, 8;
	add.s64 	%rd149, %rd16, %rd154;
	// begin inline asm
	ld.global.nc.u64 %rd148, [%rd149];
	// end inline asm
	mov.b64 	%fd241, %rd148;
	setp.lt.f64 	%p137, %fd240, %fd241;
	selp.f64 	%fd242, %fd241, %fd240, %p137;
	add.s32 	%r274, %r467, 768;
	mul.wide.u32 	%rd155, %r274, 8;
	add.s64 	%rd151, %rd16, %rd155;
	// begin inline asm
	ld.global.nc.u64 %rd150, [%rd151];
	// end inline asm
	mov.b64 	%fd243, %rd150;
	setp.lt.f64 	%p138, %fd242, %fd243;
	selp.f64 	%fd366, %fd243, %fd242, %p138;
	add.s32 	%r33, %r468, 1024;
	add.s32 	%r275, %r468, 512;
	add.s32 	%r467, %r467, 1024;
	setp.lt.s32 	%p139, %r275, %r18;
	mov.u32 	%r468, %r33;
	@%p139 bra 	$L__BB4_34;
$L__BB4_35:
	// begin inline asm
	mov.u32 %r276, %laneid;
	// end inline asm
	mov.b64 	%rd156, %fd366;
	mov.b64 	{%r278, %r283}, %rd156;
	mov.b32 	%r284, 1;
	mov.b32 	%r325, 31;
	mov.b32 	%r326, -1;
	// begin inline asm
	shfl.sync.down.b32 %r277, %r278, %r284, %r325, %r326;
	// end inline asm
	// begin inline asm
	shfl.sync.down.b32 %r282, %r283, %r284, %r325, %r326;
	// end inline asm
	mov.b64 	%rd157, {%r277, %r282};
	mov.b64 	%fd244, %rd157;
	setp.gt.s32 	%p140, %r276, 30;
	setp.lt.f64 	%p141, %fd366, %fd244;
	selp.f64 	%fd245, %fd244, %fd366, %p141;
	selp.f64 	%fd246, %fd366, %fd245, %p140;
	mov.b64 	%rd158, %fd246;
	mov.b64 	{%r288, %r293}, %rd158;
	mov.b32 	%r294, 2;
	// begin inline asm
	shfl.sync.down.b32 %r287, %r288, %r294, %r325, %r326;
	// end inline asm
	// begin inline asm
	shfl.sync.down.b32 %r292, %r293, %r294, %r325, %r326;
	// end inline asm
	mov.b64 	%rd159, {%r287, %r292};
	mov.b64 	%fd247, %rd159;
	setp.gt.s32 	%p142, %r276, 29;
	setp.lt.f64 	%p143, %fd246, %fd247;
	selp.f64 	%fd248, %fd247, %fd246, %p143;
	selp.f64 	%fd249, %fd246, %fd248, %p142;
	mov.b64 	%rd160, %fd249;
	mov.b64 	{%r298, %r303}, %rd160;
	mov.b32 	%r304, 4;
	// begin inline asm
	shfl.sync.down.b32 %r297, %r298, %r304, %r325, %r326;
	// end inline asm
	// begin inline asm
	shfl.sync.down.b32 %r302, %r303, %r304, %r325, %r326;
	// end inline asm
	mov.b64 	%rd161, {%r297, %r302};
	mov.b64 	%fd250, %rd161;
	setp.gt.s32 	%p144, %r276, 27;
	setp.lt.f64 	%p145, %fd249, %fd250;
	selp.f64 	%fd251, %fd250, %fd249, %p145;
	selp.f64 	%fd252, %fd249, %fd251, %p144;
	mov.b64 	%rd162, %fd252;
	mov.b64 	{%r308, %r313}, %rd162;
	mov.b32 	%r314, 8;
	// begin inline asm
	shfl.sync.down.b32 %r307, %r308, %r314, %r325, %r326;
	// end inline asm
	// begin inline asm
	shfl.sync.down.b32 %r312, %r313, %r314, %r325, %r326;
	// end inline asm
	mov.b64 	%rd163, {%r307, %r312};
	mov.b64 	%fd253, %rd163;
	setp.gt.s32 	%p146, %r276, 23;
	setp.lt.f64 	%p147, %fd252, %fd253;
	selp.f64 	%fd254, %fd253, %fd252, %p147;
	selp.f64 	%fd255, %fd252, %fd254, %p146;
	mov.b64 	%rd164, %fd255;
	mov.b64 	{%r318, %r323}, %rd164;
	mov.b32 	%r324, 16;
	// begin inline asm
	shfl.sync.down.b32 %r317, %r318, %r324, %r325, %r326;
	// end inline asm
	// begin inline asm
	shfl.sync.down.b32 %r322, %r323, %r324, %r325, %r326;
	// end inline asm
	mov.b64 	%rd165, {%r317, %r322};
	mov.b64 	%fd256, %rd165;
	setp.gt.s32 	%p148, %r276, 15;
	setp.lt.f64 	%p149, %fd255, %fd256;
	selp.f64 	%fd26, %fd256, %fd255, %p149;
	selp.f64 	%fd380, %fd255, %fd26, %p148;
	setp.ne.s32 	%p150, %r276, 0;
	@%p150 bra 	$L__BB4_37;
	shr.u32 	%r327, %r13, 2;
	and.b32  	%r328, %r327, 248;
	mov.u32 	%r329, _ZZN3cub18CUB_300001_SM_10006detail6reduce28DeviceReduceSingleTileKernelINS2_10policy_hubIdjN4cuda3__47maximumIvEEE10Policy1000EPdSB_jS8_ddNS5_3std3__410__identityEEEvT0_T1_T2_T3_T4_T6_E12temp_storage;
	add.s32 	%r330, %r329, %r328;
	st.shared.f64 	[%r330+8], %fd26;
$L__BB4_37:
	bar.sync 	0;
	setp.ne.s32 	%p151, %r13, 0;
	@%p151 bra 	$L__BB4_74;
	ld.shared.f64 	%fd257, [_ZZN3cub18CUB_300001_SM_10006detail6reduce28DeviceReduceSingleTileKernelINS2_10policy_hubIdjN4cuda3__47maximumIvEEE10Policy1000EPdSB_jS8_ddNS5_3std3__410__identityEEEvT0_T1_T2_T3_T4_T6_E12temp_storage+16];
	setp.lt.f64 	%p152, %fd380, %fd257;
	selp.f64 	%fd258, %fd257, %fd380, %p152;
	ld.shared.f64 	%fd259, [_ZZN3cub18CUB_300001_SM_10006detail6reduce28DeviceReduceSingleTileKernelINS2_10policy_hubIdjN4cuda3__47maximumIvEEE10Policy1000EPdSB_jS8_ddNS5_3std3__410__identityEEEvT0_T1_T2_T3_T4_T6_E12temp_storage+24];
	setp.lt.f64 	%p153, %fd258, %fd259;
	selp.f64 	%fd260, %fd259, %fd258, %p153;
	ld.shared.f64 	%fd261, [_ZZN3cub18CUB_300001_SM_10006detail6reduce28DeviceReduceSingleTileKernelINS2_10policy_hubIdjN4cuda3__47maximumIvEEE10Policy1000EPdSB_jS8_ddNS5_3std3__410__identityEEEvT0_T1_T2_T3_T4_T6_E12temp_storage+32];
	setp.lt.f64 	%p154, %fd260, %fd261;
	selp.f64 	%fd262, %fd261, %fd260, %p154;
	ld.shared.f64 	%fd263, [_ZZN3cub18CUB_300001_SM_10006detail6reduce28DeviceReduceSingleTileKernelINS2_10policy_hubIdjN4cuda3__47maximumIvEEE10Policy1000EPdSB_jS8_ddNS5_3std3__410__identityEEEvT0_T1_T2_T3_T4_T6_E12temp_storage+40];
	setp.lt.f64 	%p155, %fd262, %fd263;
	selp.f64 	%fd264, %fd263, %fd262, %p155;
	ld.shared.f64 	%fd265, [_ZZN3cub18CUB_300001_SM_10006detail6reduce28DeviceReduceSingleTileKernelINS2_10policy_hubIdjN4cuda3__47maximumIvEEE10Policy1000EPdSB_jS8_ddNS5_3std3__410__identityEEEvT0_T1_T2_T3_T4_T6_E12temp_storage+48];
	setp.lt.f64 	%p156, %fd264, %fd265;
	selp.f64 	%fd266, %fd265, %fd264, %p156;
	ld.shared.f64 	%fd267, [_ZZN3cub18CUB_300001_SM_10006detail6reduce28DeviceReduceSingleTileKernelINS2_10policy_hubIdjN4cuda3__47maximumIvEEE10Policy1000EPdSB_jS8_ddNS5_3std3__410__identityEEEvT0_T1_T2_T3_T4_T6_E12temp_storage+56];
	setp.lt.f64 	%p157, %fd266, %fd267;
	selp.f64 	%fd268, %fd267, %fd266, %p157;
	ld.shared.f64 	%fd269, [_ZZN3cub18CUB_300001_SM_10006detail6reduce28DeviceReduceSingleTileKernelINS2_10policy_hubIdjN4cuda3__47maximumIvEEE10Policy1000EPdSB_jS8_ddNS5_3std3__410__identityEEEvT0_T1_T2_T3_T4_T6_E12temp_storage+64];
	setp.lt.f64 	%p158, %fd268, %fd269;
	selp.f64 	%fd380, %fd269, %fd268, %p158;
	bra.uni 	$L__BB4_74;
$L__BB4_39:
	setp.gt.u32 	%p3, %r69, 2047;
	@%p3 bra 	$L__BB4_58;
	mov.u32 	%r35, %tid.x;
	setp.ge.u32 	%p52, %r35, %r69;
	mov.f64 	%fd372, 0d0000000000000000;
	mov.u32 	%r472, %r35;
	@%p52 bra 	$L__BB4_42;
	mul.wide.u32 	%rd82, %r35, 8;
	add.s64 	%rd81, %rd16, %rd82;
	// begin inline asm
	ld.global.nc.u64 %rd80, [%rd81];
	// end inline asm
	mov.b64 	%fd372, %rd80;
	add.s32 	%r472, %r35, 256;
$L__BB4_42:
	setp.ge.u32 	%p53, %r472, %r69;
	@%p53 bra 	$L__BB4_49;
	not.b32 	%r139, %r472;
	add.s32 	%r38, %r69, %r139;
	and.b32  	%r140, %r38, 768;
	setp.eq.s32 	%p54, %r140, 768;
	@%p54 bra 	$L__BB4_46;
	mul.wide.u32 	%rd83, %r472, 8;
	add.s64 	%rd203, %rd16, %rd83;
	shr.u32 	%r141, %r38, 8;
	add.s32 	%r142, %r141, 1;
	and.b32  	%r143, %r142, 3;
	neg.s32 	%r470, %r143;
$L__BB4_45:
	.pragma "nounroll";
	// begin inline asm
	ld.global.nc.u64 %rd84, [%rd203];
	// end inline asm
	mov.b64 	%fd125, %rd84;
	setp.lt.f64 	%p55, %fd372, %fd125;
	selp.f64 	%fd372, %fd125, %fd372, %p55;
	add.s32 	%r472, %r472, 256;
	add.s64 	%rd203, %rd203, 2048;
	add.s32 	%r470, %r470, 1;
	setp.ne.s32 	%p56, %r470, 0;
	@%p56 bra 	$L__BB4_45;
$L__BB4_46:
	setp.lt.u32 	%p57, %r38, 768;
	@%p57 bra 	$L__BB4_49;
	mul.wide.u32 	%rd86, %r472, 8;
	add.s64 	%rd204, %rd16, %rd86;
$L__BB4_48:
	// begin inline asm
	ld.global.nc.u64 %rd87, [%rd204];
	// end inline asm
	mov.b64 	%fd126, %rd87;
	setp.lt.f64 	%p58, %fd372, %fd126;
	selp.f64 	%fd127, %fd126, %fd372, %p58;
	add.s64 	%rd90, %rd204, 2048;
	// begin inline asm
	ld.global.nc.u64 %rd89, [%rd90];
	// end inline asm
	mov.b64 	%fd128, %rd89;
	setp.lt.f64 	%p59, %fd127, %fd128;
	selp.f64 	%fd129, %fd128, %fd127, %p59;
	add.s64 	%rd92, %rd204, 4096;
	// begin inline asm
	ld.global.nc.u64 %rd91, [%rd92];
	// end inline asm
	mov.b64 	%fd130, %rd91;
	setp.lt.f64 	%p60, %fd129, %fd130;
	selp.f64 	%fd131, %fd130, %fd129, %p60;
	add.s64 	%rd94, %rd204, 6144;
	// begin inline asm
	ld.global.nc.u64 %rd93, [%rd94];
	// end inline asm
	mov.b64 	%fd132, %rd93;
	setp.lt.f64 	%p61, %fd131, %fd132;
	selp.f64 	%fd372, %fd132, %fd131, %p61;
	add.s32 	%r472, %r472, 1024;
	add.s64 	%rd204, %rd204, 8192;
	setp.lt.s32 	%p62, %r472, %r69;
	@%p62 bra 	$L__BB4_48;
$L__BB4_49:
	setp.lt.u32 	%p63, %r69, 256;
	@%p63 bra 	$L__BB4_54;
	// begin inline asm
	mov.u32 %r207, %laneid;
	// end inline asm
	mov.b64 	%rd105, %fd372;
	mov.b64 	{%r209, %r214}, %rd105;
	mov.b32 	%r215, 1;
	mov.b32 	%r256, 31;
	mov.b32 	%r257, -1;
	// begin inline asm
	shfl.sync.down.b32 %r208, %r209, %r215, %r256, %r257;
	// end inline asm
	// begin inline asm
	shfl.sync.down.b32 %r213, %r214, %r215, %r256, %r257;
	// end inline asm
	mov.b64 	%rd106, {%r208, %r213};
	mov.b64 	%fd180, %rd106;
	setp.gt.s32 	%p91, %r207, 30;
	setp.lt.f64 	%p92, %fd372, %fd180;
	selp.f64 	%fd181, %fd180, %fd372, %p92;
	selp.f64 	%fd182, %fd372, %fd181, %p91;
	mov.b64 	%rd107, %fd182;
	mov.b64 	{%r219, %r224}, %rd107;
	mov.b32 	%r225, 2;
	// begin inline asm
	shfl.sync.down.b32 %r218, %r219, %r225, %r256, %r257;
	// end inline asm
	// begin inline asm
	shfl.sync.down.b32 %r223, %r224, %r225, %r256, %r257;
	// end inline asm
	mov.b64 	%rd108, {%r218, %r223};
	mov.b64 	%fd183, %rd108;
	setp.gt.s32 	%p93, %r207, 29;
	setp.lt.f64 	%p94, %fd182, %fd183;
	selp.f64 	%fd184, %fd183, %fd182, %p94;
	selp.f64 	%fd185, %fd182, %fd184, %p93;
	mov.b64 	%rd109, %fd185;
	mov.b64 	{%r229, %r234}, %rd109;
	mov.b32 	%r235, 4;
	// begin inline asm
	shfl.sync.down.b32 %r228, %r229, %r235, %r256, %r257;
	// end inline asm
	// begin inline asm
	shfl.sync.down.b32 %r233, %r234, %r235, %r256, %r257;
	// end inline asm
	mov.b64 	%rd110, {%r228, %r233};
	mov.b64 	%fd186, %rd110;
	setp.gt.s32 	%p95, %r207, 27;
	setp.lt.f64 	%p96, %fd185, %fd186;
	selp.f64 	%fd187, %fd186, %fd185, %p96;
	selp.f64 	%fd188, %fd185, %fd187, %p95;
	mov.b64 	%rd111, %fd188;
	mov.b64 	{%r239, %r244}, %rd111;
	mov.b32 	%r245, 8;
	// begin inline asm
	shfl.sync.down.b32 %r238, %r239, %r245, %r256, %r257;
	// end inline asm
	// begin inline asm
	shfl.sync.down.b32 %r243, %r244, %r245, %r256, %r257;
	// end inline asm
	mov.b64 	%rd112, {%r238, %r243};
	mov.b64 	%fd189, %rd112;
	setp.gt.s32 	%p97, %r207, 23;
	setp.lt.f64 	%p98, %fd188, %fd189;
	selp.f64 	%fd190, %fd189, %fd188, %p98;
	selp.f64 	%fd191, %fd188, %fd190, %p97;
	mov.b64 	%rd113, %fd191;
	mov.b64 	{%r249, %r254}, %rd113;
	mov.b32 	%r255, 16;
	// begin inline asm
	shfl.sync.down.b32 %r248, %r249, %r255, %r256, %r257;
	// end inline asm
	// begin inline asm
	shfl.sync.down.b32 %r253, %r254, %r255, %r256, %r257;
	// end inline asm
	mov.b64 	%rd114, {%r248, %r253};
	mov.b64 	%fd192, %rd114;
	setp.gt.s32 	%p99, %r207, 15;
	setp.lt.f64 	%p100, %fd191, %fd192;
	selp.f64 	%fd38, %fd192, %fd191, %p100;
	selp.f64 	%fd380, %fd191, %fd38, %p99;
	setp.ne.s32 	%p101, %r207, 0;
	@%p101 bra 	$L__BB4_52;
	shr.u32 	%r258, %r35, 2;
	and.b32  	%r259, %r258, 248;
	mov.u32 	%r260, _ZZN3cub18CUB_300001_SM_10006detail6reduce28DeviceReduceSingleTileKernelINS2_10policy_hubIdjN4cuda3__47maximumIvEEE10Policy1000EPdSB_jS8_ddNS5_3std3__410__identityEEEvT0_T1_T2_T3_T4_T6_E12temp_storage;
	add.s32 	%r261, %r260, %r259;
	st.shared.f64 	[%r261+8], %fd38;
$L__BB4_52:
	bar.sync 	0;
	setp.ne.s32 	%p102, %r35, 0;
	@%p102 bra 	$L__BB4_74;
	ld.shared.f64 	%fd193, [_ZZN3cub18CUB_300001_SM_10006detail6reduce28DeviceReduceSingleTileKernelINS2_10policy_hubIdjN4cuda3__47maximumIvEEE10Policy1000EPdSB_jS8_ddNS5_3std3__410__identityEEEvT0_T1_T2_T3_T4_T6_E12temp_storage+16];
	setp.lt.f64 	%p103, %fd380, %fd193;
	selp.f64 	%fd194, %fd193, %fd380, %p103;
	ld.shared.f64 	%fd195, [_ZZN3cub18CUB_300001_SM_10006detail6reduce28DeviceReduceSingleTileKernelINS2_10policy_hubIdjN4cuda3__47maximumIvEEE10Policy1000EPdSB_jS8_ddNS5_3std3__410__identityEEEvT0_T1_T2_T3_T4_T6_E12temp_storage+24];
	setp.lt.f64 	%p104, %fd194, %fd195;
	selp.f64 	%fd196, %fd195, %fd194, %p104;
	ld.shared.f64 	%fd197, [_ZZN3cub18CUB_300001_SM_10006detail6reduce28DeviceReduceSingleTileKernelINS2_10policy_hubIdjN4cuda3__47maximumIvEEE10Policy1000EPdSB_jS8_ddNS5_3std3__410__identityEEEvT0_T1_T2_T3_T4_T6_E12temp_storage+32];
	setp.lt.f64 	%p105, %fd196, %fd197;
	selp.f64 	%fd198, %fd197, %fd196, %p105;
	ld.shared.f64 	%fd199, [_ZZN3cub18CUB_300001_SM_10006detail6reduce28DeviceReduceSingleTileKernelINS2_10policy_hubIdjN4cuda3__47maximumIvEEE10Policy1000EPdSB_jS8_ddNS5_3std3__410__identityEEEvT0_T1_T2_T3_T4_T6_E12temp_storage+40];
	setp.lt.f64 	%p106, %fd198, %fd199;
	selp.f64 	%fd200, %fd199, %fd198, %p106;
	ld.shared.f64 	%fd201, [_ZZN3cub18CUB_300001_SM_10006detail6reduce28DeviceReduceSingleTileKernelINS2_10policy_hubIdjN4cuda3__47maximumIvEEE10Policy1000EPdSB_jS8_ddNS5_3std3__410__identityEEEvT0_T1_T2_T3_T4_T6_E12temp_storage+48];
	setp.lt.f64 	%p107, %fd200, %fd201;
	selp.f64 	%fd202, %fd201, %fd200, %p107;
	ld.shared.f64 	%fd203, [_ZZN3cub18CUB_300001_SM_10006detail6reduce28DeviceReduceSingleTileKernelINS2_10policy_hubIdjN4cuda3__47maximumIvEEE10Policy1000EPdSB_jS8_ddNS5_3std3__410__identityEEEvT0_T1_T2_T3_T4_T6_E12temp_storage+56];
	setp.lt.f64 	%p108, %fd202, %fd203;
	selp.f64 	%fd204, %fd203, %fd202, %p108;
	ld.shared.f64 	%fd205, [_ZZN3cub18CUB_300001_SM_10006detail6reduce28DeviceReduceSingleTileKernelINS2_10policy_hubIdjN4cuda3__47maximumIvEEE10Policy1000EPdSB_jS8_ddNS5_3std3__410__identityEEEvT0_T1_T2_T3_T4_T6_E12temp_storage+64];
	setp.lt.f64 	%p109, %fd204, %fd205;
	selp.f64 	%fd380, %fd205, %fd204, %p109;
	bra.uni 	$L__BB4_74;
$L__BB4_54:
	// begin inline asm
	mov.u32 %r144, %laneid;
	// end inline asm
	and.b32  	%r195, %r35, 992;
	add.s32 	%r196, %r195, 32;
	setp.gt.u32 	%p64, %r196, %r69;
	not.b32 	%r197, %r195;
	add.s32 	%r198, %r69, %r197;
	selp.b32 	%r193, %r198, 31, %p64;
	mov.b64 	%rd95, %fd372;
	mov.b64 	{%r146, %r151}, %rd95;
	mov.b32 	%r152, 1;
	mov.b32 	%r194, -1;
	// begin inline asm
	shfl.sync.down.b32 %r145, %r146, %r152, %r193, %r194;
	// end inline asm
	// begin inline asm
	shfl.sync.down.b32 %r150, %r151, %r152, %r193, %r194;
	// end inline asm
	mov.b64 	%rd96, {%r145, %r150};
	mov.b64 	%fd133, %rd96;
	setp.lt.s32 	%p65, %r144, %r193;
	setp.lt.f64 	%p66, %fd372, %fd133;
	selp.f64 	%fd134, %fd133, %fd372, %p66;
	selp.f64 	%fd135, %fd134, %fd372, %p65;
	mov.b64 	%rd97, %fd135;
	mov.b64 	{%r156, %r161}, %rd97;
	mov.b32 	%r162, 2;
	// begin inline asm
	shfl.sync.down.b32 %r155, %r156, %r162, %r193, %r194;
	// end inline asm
	// begin inline asm
	shfl.sync.down.b32 %r160, %r161, %r162, %r193, %r194;
	// end inline asm
	mov.b64 	%rd98, {%r155, %r160};
	mov.b64 	%fd136, %rd98;
	add.s32 	%r199, %r144, 2;
	setp.gt.s32 	%p67, %r199, %r193;
	setp.lt.f64 	%p68, %fd135, %fd136;
	selp.f64 	%fd137, %fd136, %fd135, %p68;
	selp.f64 	%fd138, %fd135, %fd137, %p67;
	mov.b64 	%rd99, %fd138;
	mov.b64 	{%r166, %r171}, %rd99;
	mov.b32 	%r172, 4;
	// begin inline asm
	shfl.sync.down.b32 %r165, %r166, %r172, %r193, %r194;
	// end inline asm
	// begin inline asm
	shfl.sync.down.b32 %r170, %r171, %r172, %r193, %r194;
	// end inline asm
	mov.b64 	%rd100, {%r165, %r170};
	mov.b64 	%fd139, %rd100;
	add.s32 	%r200, %r144, 4;
	setp.gt.s32 	%p69, %r200, %r193;
	setp.lt.f64 	%p70, %fd138, %fd139;
	selp.f64 	%fd140, %fd139, %fd138, %p70;
	selp.f64 	%fd141, %fd138, %fd140, %p69;
	mov.b64 	%rd101, %fd141;
	mov.b64 	{%r176, %r181}, %rd101;
	mov.b32 	%r182, 8;
	// begin inline asm
	shfl.sync.down.b32 %r175, %r176, %r182, %r193, %r194;
	// end inline asm
	// begin inline asm
	shfl.sync.down.b32 %r180, %r181, %r182, %r193, %r194;
	// end inline asm
	mov.b64 	%rd102, {%r175, %r180};
	mov.b64 	%fd142, %rd102;
	add.s32 	%r201, %r144, 8;
	setp.gt.s32 	%p71, %r201, %r193;
	setp.lt.f64 	%p72, %fd141, %fd142;
	selp.f64 	%fd143, %fd142, %fd141, %p72;
	selp.f64 	%fd144, %fd141, %fd143, %p71;
	mov.b64 	%rd103, %fd144;
	mov.b64 	{%r186, %r191}, %rd103;
	mov.b32 	%r192, 16;
	// begin inline asm
	shfl.sync.down.b32 %r185, %r186, %r192, %r193, %r194;
	// end inline asm
	// begin inline asm
	shfl.sync.down.b32 %r190, %r191, %r192, %r193, %r194;
	// end inline asm
	mov.b64 	%rd104, {%r185, %r190};
	mov.b64 	%fd145, %rd104;
	add.s32 	%r202, %r144, 16;
	setp.gt.s32 	%p73, %r202, %r193;
	setp.lt.f64 	%p74, %fd144, %fd145;
	selp.f64 	%fd146, %fd145, %fd144, %p74;
	selp.f64 	%fd380, %fd144, %fd146, %p73;
	setp.ne.s32 	%p75, %r144, 0;
	@%p75 bra 	$L__BB4_56;
	shr.u32 	%r203, %r35, 2;
	and.b32  	%r204, %r203, 248;
	mov.u32 	%r205, _ZZN3cub18CUB_300001_SM_10006detail6reduce28DeviceReduceSingleTileKernelINS2_10policy_hubIdjN4cuda3__47maximumIvEEE10Policy1000EPdSB_jS8_ddNS5_3std3__410__identityEEEvT0_T1_T2_T3_T4_T6_E12temp_storage;
	add.s32 	%r206, %r205, %r204;
	st.shared.f64 	[%r206+8], %fd380;
$L__BB4_56:
	bar.sync 	0;
	setp.ne.s32 	%p76, %r35, 0;
	@%p76 bra 	$L__BB4_74;
	setp.gt.u32 	%p77, %r69, 32;
	ld.shared.f64 	%fd147, [_ZZN3cub18CUB_300001_SM_10006detail6reduce28DeviceReduceSingleTileKernelINS2_10policy_hubIdjN4cuda3__47maximumIvEEE10Policy1000EPdSB_jS8_ddNS5_3std3__410__identityEEEvT0_T1_T2_T3_T4_T6_E12temp_storage+16];
	setp.lt.f64 	%p78, %fd380, %fd147;
	selp.f64 	%fd149, %fd147, %fd380, %p78;
	selp.f64 	%fd150, %fd149, %fd380, %p77;
	setp.gt.u32 	%p79, %r69, 64;
	ld.shared.f64 	%fd152, [_ZZN3cub18CUB_300001_SM_10006detail6reduce28DeviceReduceSingleTileKernelINS2_10policy_hubIdjN4cuda3__47maximumIvEEE10Policy1000EPdSB_jS8_ddNS5_3std3__410__identityEEEvT0_T1_T2_T3_T4_T6_E12temp_storage+24];
	setp.lt.f64 	%p80, %fd150, %fd152;
	selp.f64 	%fd154, %fd152, %fd150, %p80;
	selp.f64 	%fd155, %fd154, %fd150, %p79;
	setp.gt.u32 	%p81, %r69, 96;
	ld.shared.f64 	%fd157, [_ZZN3cub18CUB_300001_SM_10006detail6reduce28DeviceReduceSingleTileKernelINS2_10policy_hubIdjN4cuda3__47maximumIvEEE10Policy1000EPdSB_jS8_ddNS5_3std3__410__identityEEEvT0_T1_T2_T3_T4_T6_E12temp_storage+32];
	setp.lt.f64 	%p82, %fd155, %fd157;
	selp.f64 	%fd159, %fd157, %fd155, %p82;
	selp.f64 	%fd160, %fd159, %fd155, %p81;
	setp.gt.u32 	%p83, %r69, 128;
	ld.shared.f64 	%fd162, [_ZZN3cub18CUB_300001_SM_10006detail6reduce28DeviceReduceSingleTileKernelINS2_10policy_hubIdjN4cuda3__47maximumIvEEE10Policy1000EPdSB_jS8_ddNS5_3std3__410__identityEEEvT0_T1_T2_T3_T4_T6_E12temp_storage+40];
	setp.lt.f64 	%p84, %fd160, %fd162;
	selp.f64 	%fd164, %fd162, %fd160, %p84;
	selp.f64 	%fd165, %fd164, %fd160, %p83;
	setp.gt.u32 	%p85, %r69, 160;
	ld.shared.f64 	%fd167, [_ZZN3cub18CUB_300001_SM_10006detail6reduce28DeviceReduceSingleTileKernelINS2_10policy_hubIdjN4cuda3__47maximumIvEEE10Policy1000EPdSB_jS8_ddNS5_3std3__410__identityEEEvT0_T1_T2_T3_T4_T6_E12temp_storage+48];
	setp.lt.f64 	%p86, %fd165, %fd167;
	selp.f64 	%fd169, %fd167, %fd165, %p86;
	selp.f64 	%fd170, %fd169, %fd165, %p85;
	setp.gt.u32 	%p87, %r69, 192;
	ld.shared.f64 	%fd172, [_ZZN3cub18CUB_300001_SM_10006detail6reduce28DeviceReduceSingleTileKernelINS2_10policy_hubIdjN4cuda3__47maximumIvEEE10Policy1000EPdSB_jS8_ddNS5_3std3__410__identityEEEvT0_T1_T2_T3_T4_T6_E12temp_storage+56];
	setp.lt.f64 	%p88, %fd170, %fd172;
	selp.f64 	%fd174, %fd172, %fd170, %p88;
	selp.f64 	%fd175, %fd174, %fd170, %p87;
	setp.gt.u32 	%p89, %r69, 224;
	ld.shared.f64 	%fd177, [_ZZN3cub18CUB_300001_SM_10006detail6reduce28DeviceReduceSingleTileKernelINS2_10policy_hubIdjN4cuda3__47maximumIvEEE10Policy1000EPdSB_jS8_ddNS5_3std3__410__identityEEEvT0_T1_T2_T3_T4_T6_E12temp_storage+64];
	setp.lt.f64 	%p90, %fd175, %fd177;
	selp.f64 	%fd179, %fd177, %fd175, %p90;
	selp.f64 	%fd380, %fd179, %fd175, %p89;
	bra.uni 	$L__BB4_74;
$L__BB4_58:
	mov.u32 	%r47, %tid.x;
	mul.wide.u32 	%rd35, %r47, 8;
	add.s64 	%rd20, %rd16, %rd35;
	// begin inline asm
	ld.global.nc.u64 %rd19, [%rd20];
	// end inline asm
	mov.b64 	%fd59, %rd19;
	add.s64 	%rd22, %rd20, 2048;
	// begin inline asm
	ld.global.nc.u64 %rd21, [%rd22];
	// end inline asm
	mov.b64 	%fd60, %rd21;
	add.s64 	%rd24, %rd20, 4096;
	// begin inline asm
	ld.global.nc.u64 %rd23, [%rd24];
	// end inline asm
	mov.b64 	%fd61, %rd23;
	add.s64 	%rd26, %rd20, 6144;
	// begin inline asm
	ld.global.nc.u64 %rd25, [%rd26];
	// end inline asm
	mov.b64 	%fd62, %rd25;
	add.s64 	%rd28, %rd20, 8192;
	// begin inline asm
	ld.global.nc.u64 %rd27, [%rd28];
	// end inline asm
	mov.b64 	%fd63, %rd27;
	add.s64 	%rd30, %rd20, 10240;
	// begin inline asm
	ld.global.nc.u64 %rd29, [%rd30];
	// end inline asm
	mov.b64 	%fd64, %rd29;
	add.s64 	%rd32, %rd20, 12288;
	// begin inline asm
	ld.global.nc.u64 %rd31, [%rd32];
	// end inline asm
	mov.b64 	%fd65, %rd31;
	add.s64 	%rd34, %rd20, 14336;
	// begin inline asm
	ld.global.nc.u64 %rd33, [%rd34];
	// end inline asm
	mov.b64 	%fd66, %rd33;
	setp.lt.f64 	%p4, %fd59, %fd60;
	selp.f64 	%fd67, %fd60, %fd59, %p4;
	setp.lt.f64 	%p5, %fd67, %fd61;
	selp.f64 	%fd68, %fd61, %fd67, %p5;
	setp.lt.f64 	%p6, %fd68, %fd62;
	selp.f64 	%fd69, %fd62, %fd68, %p6;
	setp.lt.f64 	%p7, %fd69, %fd63;
	selp.f64 	%fd70, %fd63, %fd69, %p7;
	setp.lt.f64 	%p8, %fd70, %fd64;
	selp.f64 	%fd71, %fd64, %fd70, %p8;
	setp.lt.f64 	%p9, %fd71, %fd65;
	selp.f64 	%fd72, %fd65, %fd71, %p9;
	setp.lt.f64 	%p10, %fd72, %fd66;
	selp.f64 	%fd379, %fd66, %fd72, %p10;
	add.s32 	%r48, %r69, -2048;
	setp.lt.u32 	%p11, %r48, 2048;
	mov.b32 	%r475, 2048;
	@%p11 bra 	$L__BB4_62;
	mov.b32 	%r475, 2048;
$L__BB4_60:
	add.s32 	%r72, %r47, %r475;
	mul.wide.u32 	%rd52, %r72, 8;
	add.s64 	%rd37, %rd16, %rd52;
	// begin inline asm
	ld.global.nc.u64 %rd36, [%rd37];
	// end inline asm
	mov.b64 	%fd73, %rd36;
	mul.wide.u32 	%rd53, %r475, 8;
	add.s64 	%rd54, %rd20, %rd53;
	add.s64 	%rd39, %rd54, 2048;
	// begin inline asm
	ld.global.nc.u64 %rd38, [%rd39];
	// end inline asm
	mov.b64 	%fd74, %rd38;
	add.s64 	%rd41, %rd54, 4096;
	// begin inline asm
	ld.global.nc.u64 %rd40, [%rd41];
	// end inline asm
	mov.b64 	%fd75, %rd40;
	add.s64 	%rd43, %rd54, 6144;
	// begin inline asm
	ld.global.nc.u64 %rd42, [%rd43];
	// end inline asm
	mov.b64 	%fd76, %rd42;
	add.s64 	%rd45, %rd54, 8192;
	// begin inline asm
	ld.global.nc.u64 %rd44, [%rd45];
	// end inline asm
	mov.b64 	%fd77, %rd44;
	add.s64 	%rd47, %rd54, 10240;
	// begin inline asm
	ld.global.nc.u64 %rd46, [%rd47];
	// end inline asm
	mov.b64 	%fd78, %rd46;
	add.s64 	%rd49, %rd54, 12288;
	// begin inline asm
	ld.global.nc.u64 %rd48, [%rd49];
	// end inline asm
	mov.b64 	%fd79, %rd48;
	add.s64 	%rd51, %rd54, 14336;
	// begin inline asm
	ld.global.nc.u64 %rd50, [%rd51];
	// end inline asm
	mov.b64 	%fd80, %rd50;
	setp.lt.f64 	%p12, %fd379, %fd73;
	selp.f64 	%fd81, %fd73, %fd379, %p12;
	setp.lt.f64 	%p13, %fd81, %fd74;
	selp.f64 	%fd82, %fd74, %fd81, %p13;
	setp.lt.f64 	%p14, %fd82, %fd75;
	selp.f64 	%fd83, %fd75, %fd82, %p14;
	setp.lt.f64 	%p15, %fd83, %fd76;
	selp.f64 	%fd84, %fd76, %fd83, %p15;
	setp.lt.f64 	%p16, %fd84, %fd77;
	selp.f64 	%fd85, %fd77, %fd84, %p16;
	setp.lt.f64 	%p17, %fd85, %fd78;
	selp.f64 	%fd86, %fd78, %fd85, %p17;
	setp.lt.f64 	%p18, %fd86, %fd79;
	selp.f64 	%fd87, %fd79, %fd86, %p18;
	setp.lt.f64 	%p19, %fd87, %fd80;
	selp.f64 	%fd379, %fd80, %fd87, %p19;
	sub.s32 	%r73, %r69, %r475;
	setp.lt.u32 	%p20, %r73, 2048;
	@%p20 bra 	$L__BB4_70;
	add.s32 	%r475, %r475, 2048;
	setp.le.u32 	%p21, %r475, %r48;
	@%p21 bra 	$L__BB4_60;
$L__BB4_62:
	setp.le.u32 	%p22, %r69, %r475;
	@%p22 bra 	$L__BB4_70;
	sub.s32 	%r52, %r69, %r475;
	setp.ge.s32 	%p23, %r47, %r52;
	@%p23 bra 	$L__BB4_70;
	not.b32 	%r74, %r47;
	add.s32 	%r75, %r69, %r74;
	sub.s32 	%r53, %r75, %r475;
	and.b32  	%r76, %r53, 768;
	setp.eq.s32 	%p24, %r76, 768;
	mov.u32 	%r479, %r47;
	@%p24 bra 	$L__BB4_67;
	add.s32 	%r477, %r47, %r475;
	shr.u32 	%r77, %r53, 8;
	add.s32 	%r78, %r77, 1;
	and.b32  	%r79, %r78, 3;
	neg.s32 	%r476, %r79;
	mov.u32 	%r479, %r47;
$L__BB4_66:
	.pragma "nounroll";
	mul.wide.u32 	%rd57, %r477, 8;
	add.s64 	%rd56, %rd16, %rd57;
	// begin inline asm
	ld.global.nc.u64 %rd55, [%rd56];
	// end inline asm
	mov.b64 	%fd89, %rd55;
	setp.lt.f64 	%p25, %fd379, %fd89;
	selp.f64 	%fd379, %fd89, %fd379, %p25;
	add.s32 	%r479, %r479, 256;
	add.s32 	%r477, %r477, 256;
	add.s32 	%r476, %r476, 1;
	setp.ne.s32 	%p26, %r476, 0;
	@%p26 bra 	$L__BB4_66;
$L__BB4_67:
	setp.lt.u32 	%p27, %r53, 768;
	@%p27 bra 	$L__BB4_70;
	add.s32 	%r481, %r479, 512;
	add.s32 	%r480, %r479, %r475;
$L__BB4_69:
	mul.wide.u32 	%rd66, %r480, 8;
	add.s64 	%rd59, %rd16, %rd66;
	// begin inline asm
	ld.global.nc.u64 %rd58, [%rd59];
	// end inline asm
	mov.b64 	%fd90, %rd58;
	setp.lt.f64 	%p28, %fd379, %fd90;
	selp.f64 	%fd91, %fd90, %fd379, %p28;
	add.s32 	%r80, %r480, 256;
	mul.wide.u32 	%rd67, %r80, 8;
	add.s64 	%rd61, %rd16, %rd67;
	// begin inline asm
	ld.global.nc.u64 %rd60, [%rd61];
	// end inline asm
	mov.b64 	%fd92, %rd60;
	setp.lt.f64 	%p29, %fd91, %fd92;
	selp.f64 	%fd93, %fd92, %fd91, %p29;
	add.s32 	%r81, %r480, 512;
	mul.wide.u32 	%rd68, %r81, 8;
	add.s64 	%rd63, %rd16, %rd68;
	// begin inline asm
	ld.global.nc.u64 %rd62, [%rd63];
	// end inline asm
	mov.b64 	%fd94, %rd62;
	setp.lt.f64 	%p30, %fd93, %fd94;
	selp.f64 	%fd95, %fd94, %fd93, %p30;
	add.s32 	%r82, %r480, 768;
	mul.wide.u32 	%rd69, %r82, 8;
	add.s64 	%rd65, %rd16, %rd69;
	// begin inline asm
	ld.global.nc.u64 %rd64, [%rd65];
	// end inline asm
	mov.b64 	%fd96, %rd64;
	setp.lt.f64 	%p31, %fd95, %fd96;
	selp.f64 	%fd379, %fd96, %fd95, %p31;
	add.s32 	%r67, %r481, 1024;
	add.s32 	%r83, %r481, 512;
	add.s32 	%r480, %r480, 1024;
	setp.lt.s32 	%p32, %r83, %r52;
	mov.u32 	%r481, %r67;
	@%p32 bra 	$L__BB4_69;
$L__BB4_70:
	// begin inline asm
	mov.u32 %r84, %laneid;
	// end inline asm
	mov.b64 	%rd70, %fd379;
	mov.b64 	{%r86, %r91}, %rd70;
	mov.b32 	%r92, 1;
	mov.b32 	%r133, 31;
	mov.b32 	%r134, -1;
	// begin inline asm
	shfl.sync.down.b32 %r85, %r86, %r92, %r133, %r134;
	// end inline asm
	// begin inline asm
	shfl.sync.down.b32 %r90, %r91, %r92, %r133, %r134;
	// end inline asm
	mov.b64 	%rd71, {%r85, %r90};
	mov.b64 	%fd97, %rd71;
	setp.gt.s32 	%p33, %r84, 30;
	setp.lt.f64 	%p34, %fd379, %fd97;
	selp.f64 	%fd98, %fd97, %fd379, %p34;
	selp.f64 	%fd99, %fd379, %fd98, %p33;
	mov.b64 	%rd72, %fd99;
	mov.b64 	{%r96, %r101}, %rd72;
	mov.b32 	%r102, 2;
	// begin inline asm
	shfl.sync.down.b32 %r95, %r96, %r102, %r133, %r134;
	// end inline asm
	// begin inline asm
	shfl.sync.down.b32 %r100, %r101, %r102, %r133, %r134;
	// end inline asm
	mov.b64 	%rd73, {%r95, %r100};
	mov.b64 	%fd100, %rd73;
	setp.gt.s32 	%p35, %r84, 29;
	setp.lt.f64 	%p36, %fd99, %fd100;
	selp.f64 	%fd101, %fd100, %fd99, %p36;
	selp.f64 	%fd102, %fd99, %fd101, %p35;
	mov.b64 	%rd74, %fd102;
	mov.b64 	{%r106, %r111}, %rd74;
	mov.b32 	%r112, 4;
	// begin inline asm
	shfl.sync.down.b32 %r105, %r106, %r112, %r133, %r134;
	// end inline asm
	// begin inline asm
	shfl.sync.down.b32 %r110, %r111, %r112, %r133, %r134;
	// end inline asm
	mov.b64 	%rd75, {%r105, %r110};
	mov.b64 	%fd103, %rd75;
	setp.gt.s32 	%p37, %r84, 27;
	setp.lt.f64 	%p38, %fd102, %fd103;
	selp.f64 	%fd104, %fd103, %fd102, %p38;
	selp.f64 	%fd105, %fd102, %fd104, %p37;
	mov.b64 	%rd76, %fd105;
	mov.b64 	{%r116, %r121}, %rd76;
	mov.b32 	%r122, 8;
	// begin inline asm
	shfl.sync.down.b32 %r115, %r116, %r122, %r133, %r134;
	// end inline asm
	// begin inline asm
	shfl.sync.down.b32 %r120, %r121, %r122, %r133, %r134;
	// end inline asm
	mov.b64 	%rd77, {%r115, %r120};
	mov.b64 	%fd106, %rd77;
	setp.gt.s32 	%p39, %r84, 23;
	setp.lt.f64 	%p40, %fd105, %fd106;
	selp.f64 	%fd107, %fd106, %fd105, %p40;
	selp.f64 	%fd108, %fd105, %fd107, %p39;
	mov.b64 	%rd78, %fd108;
	mov.b64 	{%r126, %r131}, %rd78;
	mov.b32 	%r132, 16;
	// begin inline asm
	shfl.sync.down.b32 %r125, %r126, %r132, %r133, %r134;
	// end inline asm
	// begin inline asm
	shfl.sync.down.b32 %r130, %r131, %r132, %r133, %r134;
	// end inline asm
	mov.b64 	%rd79, {%r125, %r130};
	mov.b64 	%fd109, %rd79;
	setp.gt.s32 	%p41, %r84, 15;
	setp.lt.f64 	%p42, %fd108, %fd109;
	selp.f64 	%fd54, %fd109, %fd108, %p42;
	selp.f64 	%fd380, %fd108, %fd54, %p41;
	setp.ne.s32 	%p43, %r84, 0;
	@%p43 bra 	$L__BB4_72;
	shr.u32 	%r135, %r47, 2;
	and.b32  	%r136, %r135, 248;
	mov.u32 	%r137, _ZZN3cub18CUB_300001_SM_10006detail6reduce28DeviceReduceSingleTileKernelINS2_10policy_hubIdjN4cuda3__47maximumIvEEE10Policy1000EPdSB_jS8_ddNS5_3std3__410__identityEEEvT0_T1_T2_T3_T4_T6_E12temp_storage;
	add.s32 	%r138, %r137, %r136;
	st.shared.f64 	[%r138+8], %fd54;
$L__BB4_72:
	bar.sync 	0;
	setp.ne.s32 	%p44, %r47, 0;
	@%p44 bra 	$L__BB4_74;
	ld.shared.f64 	%fd110, [_ZZN3cub18CUB_300001_SM_10006detail6reduce28DeviceReduceSingleTileKernelINS2_10policy_hubIdjN4cuda3__47maximumIvEEE10Policy1000EPdSB_jS8_ddNS5_3std3__410__identityEEEvT0_T1_T2_T3_T4_T6_E12temp_storage+16];
	setp.lt.f64 	%p45, %fd380, %fd110;
	selp.f64 	%fd111, %fd110, %fd380, %p45;
	ld.shared.f64 	%fd112, [_ZZN3cub18CUB_300001_SM_10006detail6reduce28DeviceReduceSingleTileKernelINS2_10policy_hubIdjN4cuda3__47maximumIvEEE10Policy1000EPdSB_jS8_ddNS5_3std3__410__identityEEEvT0_T1_T2_T3_T4_T6_E12temp_storage+24];
	setp.lt.f64 	%p46, %fd111, %fd112;
	selp.f64 	%fd113, %fd112, %fd111, %p46;
	ld.shared.f64 	%fd114, [_ZZN3cub18CUB_300001_SM_10006detail6reduce28DeviceReduceSingleTileKernelINS2_10policy_hubIdjN4cuda3__47maximumIvEEE10Policy1000EPdSB_jS8_ddNS5_3std3__410__identityEEEvT0_T1_T2_T3_T4_T6_E12temp_storage+32];
	setp.lt.f64 	%p47, %fd113, %fd114;
	selp.f64 	%fd115, %fd114, %fd113, %p47;
	ld.shared.f64 	%fd116, [_ZZN3cub18CUB_300001_SM_10006detail6reduce28DeviceReduceSingleTileKernelINS2_10policy_hubIdjN4cuda3__47maximumIvEEE10Policy1000EPdSB_jS8_ddNS5_3std3__410__identityEEEvT0_T1_T2_T3_T4_T6_E12temp_storage+40];
	setp.lt.f64 	%p48, %fd115, %fd116;
	selp.f64 	%fd117, %fd116, %fd115, %p48;
	ld.shared.f64 	%fd118, [_ZZN3cub18CUB_300001_SM_10006detail6reduce28DeviceReduceSingleTileKernelINS2_10policy_hubIdjN4cuda3__47maximumIvEEE10Policy1000EPdSB_jS8_ddNS5_3std3__410__identityEEEvT0_T1_T2_T3_T4_T6_E12temp_storage+48];
	setp.lt.f64 	%p49, %fd117, %fd118;
	selp.f64 	%fd119, %fd118, %fd117, %p49;
	ld.shared.f64 	%fd120, [_ZZN3cub18CUB_300001_SM_10006detail6reduce28DeviceReduceSingleTileKernelINS2_10policy_hubIdjN4cuda3__47maximumIvEEE10Policy1000EPdSB_jS8_ddNS5_3std3__410__identityEEEvT0_T1_T2_T3_T4_T6_E12temp_storage+56];
	setp.lt.f64 	%p50, %fd119, %fd120;
	selp.f64 	%fd121, %fd120, %fd119, %p50;
	ld.shared.f64 	%fd122, [_ZZN3cub18CUB_300001_SM_10006detail6reduce28DeviceReduceSingleTileKernelINS2_10policy_hubIdjN4cuda3__47maximumIvEEE10Policy1000EPdSB_jS8_ddNS5_3std3__410__identityEEEvT0_T1_T2_T3_T4_T6_E12temp_storage+64];
	setp.lt.f64 	%p51, %fd121, %fd122;
	selp.f64 	%fd380, %fd122, %fd121, %p51;
$L__BB4_74:
	mov.u32 	%r454, %tid.x;
	setp.ne.s32 	%p217, %r454, 0;
	@%p217 bra 	$L__BB4_76;
	setp.lt.f64 	%p218, %fd58, %fd380;
	selp.f64 	%fd353, %fd380, %fd58, %p218;
	st.global.f64 	[%rd1], %fd353;
$L__BB4_76:
	ret;

}
	// .globl	_ZN3cub18CUB_300001_SM_10006detail6reduce18DeviceReduceKernelINS2_10policy_hubIdjN4cuda3__47maximumIvEEE10Policy1000EPdjS8_dNS5_3std3__410__identityEEEvT0_PT3_T1_NS0_13GridEvenShareISI_EET2_T4_
.visible .entry _ZN3cub18CUB_300001_SM_10006detail6reduce18DeviceReduceKernelINS2_10policy_hubIdjN4cuda3__47maximumIvEEE10Policy1000EPdjS8_dNS5_3std3__410__identityEEEvT0_PT3_T1_NS0_13GridEvenShareISI_EET2_T4_(
	.param .u64 .ptr .align 1 _ZN3cub18CUB_300001_SM_10006detail6reduce18DeviceReduceKernelINS2_10policy_hubIdjN4cuda3__47maximumIvEEE10Policy1000EPdjS8_dNS5_3std3__410__identityEEEvT0_PT3_T1_NS0_13GridEvenShareISI_EET2_T4__param_0,
	.param .u64 .ptr .align 1 _ZN3cub18CUB_300001_SM_10006detail6reduce18DeviceReduceKernelINS2_10policy_hubIdjN4cuda3__47maximumIvEEE10Policy1000EPdjS8_dNS5_3std3__410__identityEEEvT0_PT3_T1_NS0_13GridEvenShareISI_EET2_T4__param_1,
	.param .u32 _ZN3cub18CUB_300001_SM_10006detail6reduce18DeviceReduceKernelINS2_10policy_hubIdjN4cuda3__47maximumIvEEE10Policy1000EPdjS8_dNS5_3std3__410__identityEEEvT0_PT3_T1_NS0_13GridEvenShareISI_EET2_T4__param_2,
	.param .align 4 .b8 _ZN3cub18CUB_300001_SM_10006detail6reduce18DeviceReduceKernelINS2_10policy_hubIdjN4cuda3__47maximumIvEEE10Policy1000EPdjS8_dNS5_3std3__410__identityEEEvT0_PT3_T1_NS0_13GridEvenShareISI_EET2_T4__param_3[40],
	.param .align 1 .b8 _ZN3cub18CUB_300001_SM_10006detail6reduce18DeviceReduceKernelINS2_10policy_hubIdjN4cuda3__47maximumIvEEE10Policy1000EPdjS8_dNS5_3std3__410__identityEEEvT0_PT3_T1_NS0_13GridEvenShareISI_EET2_T4__param_4[1],
	.param .align 1 .b8 _ZN3cub18CUB_300001_SM_10006detail6reduce18DeviceReduceKernelINS2_10policy_hubIdjN4cuda3__47maximumIvEEE10Policy1000EPdjS8_dNS5_3std3__410__identityEEEvT0_PT3_T1_NS0_13GridEvenShareISI_EET2_T4__param_5[1]
)
.maxntid 256
{
	.reg .pred 	%p<217>;
	.reg .b32 	%r<542>;
	.reg .b64 	%rd<197>;
	.reg .b64 	%fd<375>;
	// demoted variable
	.shared .align 8 .b8 _ZZN3cub18CUB_300001_SM_10006detail6reduce18DeviceReduceKernelINS2_10policy_hubIdjN4cuda3__47maximumIvEEE10Policy1000EPdjS8_dNS5_3std3__410__identityEEEvT0_PT3_T1_NS0_13GridEvenShareISI_EET2_T4_E12temp_storage[80];
	ld.param.u32 	%r1, [_ZN3cub18CUB_300001_SM_10006detail6reduce18DeviceReduceKernelINS2_10policy_hubIdjN4cuda3__47maximumIvEEE10Policy1000EPdjS8_dNS5_3std3__410__identityEEEvT0_PT3_T1_NS0_13GridEvenShareISI_EET2_T4__param_3+20];
	ld.param.u64 	%rd1, [_ZN3cub18CUB_300001_SM_10006detail6reduce18DeviceReduceKernelINS2_10policy_hubIdjN4cuda3__47maximumIvEEE10Policy1000EPdjS8_dNS5_3std3__410__identityEEEvT0_PT3_T1_NS0_13GridEvenShareISI_EET2_T4__param_0];
	ld.param.u32 	%r2, [_ZN3cub18CUB_300001_SM_10006detail6reduce18DeviceReduceKernelINS2_10policy_hubIdjN4cuda3__47maximumIvEEE10Policy1000EPdjS8_dNS5_3std3__410__identityEEEvT0_PT3_T1_NS0_13GridEvenShareISI_EET2_T4__param_3+24];
	mov.u32 	%r3, %ctaid.x;
	shl.b32 	%r4, %r2, 11;
	shl.b32 	%r5, %r3, 11;
	and.b64  	%rd3, %rd1, 31;
	setp.ne.s64 	%p1, %rd3, 0;
	@%p1 bra 	$L__BB5_36;
	sub.s32 	%r6, %r1, %r5;
	setp.gt.u32 	%p109, %r6, 2047;
	@%p109 bra 	$L__BB5_20;
	mov.u32 	%r7, %tid.x;
	setp.ge.u32 	%p158, %r7, %r6;
	mov.f64 	%fd355, 0d0000000000000000;
	mov.u32 	%r512, %r7;
	@%p158 bra 	$L__BB5_4;
	add.s32 	%r378, %r5, %r7;
	mul.wide.u32 	%rd157, %r378, 8;
	add.s64 	%rd156, %rd1, %rd157;
	// begin inline asm
	ld.global.nc.u64 %rd155, [%rd156];
	// end inline asm
	mov.b64 	%fd355, %rd155;
	add.s32 	%r512, %r7, 256;
$L__BB5_4:
	setp.ge.u32 	%p159, %r512, %r6;
	@%p159 bra 	$L__BB5_11;
	not.b32 	%r379, %r512;
	add.s32 	%r10, %r1, %r379;
	and.b32  	%r380, %r10, 768;
	setp.eq.s32 	%p160, %r380, 768;
	@%p160 bra 	$L__BB5_8;
	add.s32 	%r510, %r512, %r5;
	shr.u32 	%r381, %r10, 8;
	add.s32 	%r382, %r381, 1;
	and.b32  	%r383, %r382, 3;
	neg.s32 	%r509, %r383;
$L__BB5_7:
	.pragma "nounroll";
	mul.wide.u32 	%rd160, %r510, 8;
	add.s64 	%rd159, %rd1, %rd160;
	// begin inline asm
	ld.global.nc.u64 %rd158, [%rd159];
	// end inline asm
	mov.b64 	%fd269, %rd158;
	setp.lt.f64 	%p161, %fd355, %fd269;
	selp.f64 	%fd355, %fd269, %fd355, %p161;
	add.s32 	%r512, %r512, 256;
	add.s32 	%r510, %r510, 256;
	add.s32 	%r509, %r509, 1;
	setp.ne.s32 	%p162, %r509, 0;
	@%p162 bra 	$L__BB5_7;
$L__BB5_8:
	sub.s32 	%r384, %r10, %r5;
	setp.lt.u32 	%p163, %r384, 768;
	@%p163 bra 	$L__BB5_11;
	add.s32 	%r514, %r512, 512;
	add.s32 	%r513, %r512, %r5;
$L__BB5_10:
	mul.wide.u32 	%rd169, %r513, 8;
	add.s64 	%rd162, %rd1, %rd169;
	// begin inline asm
	ld.global.nc.u64 %rd161, [%rd162];
	// end inline asm
	mov.b64 	%fd270, %rd161;
	setp.lt.f64 	%p164, %fd355, %fd270;
	selp.f64 	%fd271, %fd270, %fd355, %p164;
	add.s32 	%r385, %r513, 256;
	mul.wide.u32 	%rd170, %r385, 8;
	add.s64 	%rd164, %rd1, %rd170;
	// begin inline asm
	ld.global.nc.u64 %rd163, [%rd164];
	// end inline asm
	mov.b64 	%fd272, %rd163;
	setp.lt.f64 	%p165, %fd271, %fd272;
	selp.f64 	%fd273, %fd272, %fd271, %p165;
	add.s32 	%r386, %r513, 512;
	mul.wide.u32 	%rd171, %r386, 8;
	add.s64 	%rd166, %rd1, %rd171;
	// begin inline asm
	ld.global.nc.u64 %rd165, [%rd166];
	// end inline asm
	mov.b64 	%fd274, %rd165;
	setp.lt.f64 	%p166, %fd273, %fd274;
	selp.f64 	%fd275, %fd274, %fd273, %p166;
	add.s32 	%r387, %r513, 768;
	mul.wide.u32 	%rd172, %r387, 8;
	add.s64 	%rd168, %rd1, %rd172;
	// begin inline asm
	ld.global.nc.u64 %rd167, [%rd168];
	// end inline asm
	mov.b64 	%fd276, %rd167;
	setp.lt.f64 	%p167, %fd275, %fd276;
	selp.f64 	%fd355, %fd276, %fd275, %p167;
	add.s32 	%r24, %r514, 1024;
	add.s32 	%r388, %r514, 512;
	add.s32 	%r513, %r513, 1024;
	setp.lt.s32 	%p168, %r388, %r6;
	mov.u32 	%r514, %r24;
	@%p168 bra 	$L__BB5_10;
$L__BB5_11:
	setp.lt.u32 	%p169, %r6, 256;
	@%p169 bra 	$L__BB5_16;
	// begin inline asm
	mov.u32 %r452, %laneid;
	// end inline asm
	mov.b64 	%rd183, %fd355;
	mov.b64 	{%r454, %r459}, %rd183;
	mov.b32 	%r460, 1;
	mov.b32 	%r501, 31;
	mov.b32 	%r502, -1;
	// begin inline asm
	shfl.sync.down.b32 %r453, %r454, %r460, %r501, %r502;
	// end inline asm
	// begin inline asm
	shfl.sync.down.b32 %r458, %r459, %r460, %r501, %r502;
	// end inline asm
	mov.b64 	%rd184, {%r453, %r458};
	mov.b64 	%fd324, %rd184;
	setp.gt.s32 	%p197, %r452, 30;
	setp.lt.f64 	%p198, %fd355, %fd324;
	selp.f64 	%fd325, %fd324, %fd355, %p198;
	selp.f64 	%fd326, %fd355, %fd325, %p197;
	mov.b64 	%rd185, %fd326;
	mov.b64 	{%r464, %r469}, %rd185;
	mov.b32 	%r470, 2;
	// begin inline asm
	shfl.sync.down.b32 %r463, %r464, %r470, %r501, %r502;
	// end inline asm
	// begin inline asm
	shfl.sync.down.b32 %r468, %r469, %r470, %r501, %r502;
	// end inline asm
	mov.b64 	%rd186, {%r463, %r468};
	mov.b64 	%fd327, %rd186;
	setp.gt.s32 	%p199, %r452, 29;
	setp.lt.f64 	%p200, %fd326, %fd327;
	selp.f64 	%fd328, %fd327, %fd326, %p200;
	selp.f64 	%fd329, %fd326, %fd328, %p199;
	mov.b64 	%rd187, %fd329;
	mov.b64 	{%r474, %r479}, %rd187;
	mov.b32 	%r480, 4;
	// begin inline asm
	shfl.sync.down.b32 %r473, %r474, %r480, %r501, %r502;
	// end inline asm
	// begin inline asm
	shfl.sync.down.b32 %r478, %r479, %r480, %r501, %r502;
	// end inline asm
	mov.b64 	%rd188, {%r473, %r478};
	mov.b64 	%fd330, %rd188;
	setp.gt.s32 	%p201, %r452, 27;
	setp.lt.f64 	%p202, %fd329, %fd330;
	selp.f64 	%fd331, %fd330, %fd329, %p202;
	selp.f64 	%fd332, %fd329, %fd331, %p201;
	mov.b64 	%rd189, %fd332;
	mov.b64 	{%r484, %r489}, %rd189;
	mov.b32 	%r490, 8;
	// begin inline asm
	shfl.sync.down.b32 %r483, %r484, %r490, %r501, %r502;
	// end inline asm
	// begin inline asm
	shfl.sync.down.b32 %r488, %r489, %r490, %r501, %r502;
	// end inline asm
	mov.b64 	%rd190, {%r483, %r488};
	mov.b64 	%fd333, %rd190;
	setp.gt.s32 	%p203, %r452, 23;
	setp.lt.f64 	%p204, %fd332, %fd333;
	selp.f64 	%fd334, %fd333, %fd332, %p204;
	selp.f64 	%fd335, %fd332, %fd334, %p203;
	mov.b64 	%rd191, %fd335;
	mov.b64 	{%r494, %r499}, %rd191;
	mov.b32 	%r500, 16;
	// begin inline asm
	shfl.sync.down.b32 %r493, %r494, %r500, %r501, %r502;
	// end inline asm
	// begin inline asm
	shfl.sync.down.b32 %r498, %r499, %r500, %r501, %r502;
	// end inline asm
	mov.b64 	%rd192, {%r493, %r498};
	mov.b64 	%fd336, %rd192;
	setp.gt.s32 	%p205, %r452, 15;
	setp.lt.f64 	%p206, %fd335, %fd336;
	selp.f64 	%fd10, %fd336, %fd335, %p206;
	selp.f64 	%fd374, %fd335, %fd10, %p205;
	setp.ne.s32 	%p207, %r452, 0;
	@%p207 bra 	$L__BB5_14;
	shr.u32 	%r503, %r7, 2;
	and.b32  	%r504, %r503, 248;
	mov.u32 	%r505, _ZZN3cub18CUB_300001_SM_10006detail6reduce18DeviceReduceKernelINS2_10policy_hubIdjN4cuda3__47maximumIvEEE10Policy1000EPdjS8_dNS5_3std3__410__identityEEEvT0_PT3_T1_NS0_13GridEvenShareISI_EET2_T4_E12temp_storage;
	add.s32 	%r506, %r505, %r504;
	st.shared.f64 	[%r506+8], %fd10;
$L__BB5_14:
	bar.sync 	0;
	setp.ne.s32 	%p208, %r7, 0;
	@%p208 bra 	$L__BB5_71;
	ld.shared.f64 	%fd337, [_ZZN3cub18CUB_300001_SM_10006detail6reduce18DeviceReduceKernelINS2_10policy_hubIdjN4cuda3__47maximumIvEEE10Policy1000EPdjS8_dNS5_3std3__410__identityEEEvT0_PT3_T1_NS0_13GridEvenShareISI_EET2_T4_E12temp_storage+16];
	setp.lt.f64 	%p209, %fd374, %fd337;
	selp.f64 	%fd338, %fd337, %fd374, %p209;
	ld.shared.f64 	%fd339, [_ZZN3cub18CUB_300001_SM_10006detail6reduce18DeviceReduceKernelINS2_10policy_hubIdjN4cuda3__47maximumIvEEE10Policy1000EPdjS8_dNS5_3std3__410__identityEEEvT0_PT3_T1_NS0_13GridEvenShareISI_EET2_T4_E12temp_storage+24];
	setp.lt.f64 	%p210, %fd338, %fd339;
	selp.f64 	%fd340, %fd339, %fd338, %p210;
	ld.shared.f64 	%fd341, [_ZZN3cub18CUB_300001_SM_10006detail6reduce18DeviceReduceKernelINS2_10policy_hubIdjN4cuda3__47maximumIvEEE10Policy1000EPdjS8_dNS5_3std3__410__identityEEEvT0_PT3_T1_NS0_13GridEvenShareISI_EET2_T4_E12temp_storage+32];
	setp.lt.f64 	%p211, %fd340, %fd341;
	selp.f64 	%fd342, %fd341, %fd340, %p211;
	ld.shared.f64 	%fd343, [_ZZN3cub18CUB_300001_SM_10006detail6reduce18DeviceReduceKernelINS2_10policy_hubIdjN4cuda3__47maximumIvEEE10Policy1000EPdjS8_dNS5_3std3__410__identityEEEvT0_PT3_T1_NS0_13GridEvenShareISI_EET2_T4_E12temp_storage+40];
	setp.lt.f64 	%p212, %fd342, %fd343;
	selp.f64 	%fd344, %fd343, %fd342, %p212;
	ld.shared.f64 	%fd345, [_ZZN3cub18CUB_300001_SM_10006detail6reduce18DeviceReduceKernelINS2_10policy_hubIdjN4cuda3__47maximumIvEEE10Policy1000EPdjS8_dNS5_3std3__410__identityEEEvT0_PT3_T1_NS0_13GridEvenShareISI_EET2_T4_E12temp_storage+48];
	setp.lt.f64 	%p213, %fd344, %fd345;
	selp.f64 	%fd346, %fd345, %fd344, %p213;
	ld.shared.f64 	%fd347, [_ZZN3cub18CUB_300001_SM_10006detail6reduce18DeviceReduceKernelINS2_10policy_hubIdjN4cuda3__47maximumIvEEE10Policy1000EPdjS8_dNS5_3std3__410__identityEEEvT0_PT3_T1_NS0_13GridEvenShareISI_EET2_T4_E12temp_storage+56];
	setp.lt.f64 	%p214, %fd346, %fd347;
	selp.f64 	%fd348, %fd347, %fd346, %p214;
	ld.shared.f64 	%fd349, [_ZZN3cub18CUB_300001_SM_10006detail6reduce18DeviceReduceKernelINS2_10policy_hubIdjN4cuda3__47maximumIvEEE10Policy1000EPdjS8_dNS5_3std3__410__identityEEEvT0_PT3_T1_NS0_13GridEvenShareISI_EET2_T4_E12temp_storage+64];
	setp.lt.f64 	%p215, %fd348, %fd349;
	selp.f64 	%fd374, %fd349, %fd348, %p215;
	bra.uni 	$L__BB5_71;
$L__BB5_16:
	// begin inline asm
	mov.u32 %r389, %laneid;
	// end inline asm
	and.b32  	%r440, %r7, 992;
	add.s32 	%r441, %r440, 32;
	setp.gt.u32 	%p170, %r441, %r6;
	not.b32 	%r442, %r440;
	add.s32 	%r443, %r6, %r442;
	selp.b32 	%r438, %r443, 31, %p170;
	mov.b64 	%rd173, %fd355;
	mov.b64 	{%r391, %r396}, %rd173;
	mov.b32 	%r397, 1;
	mov.b32 	%r439, -1;
	// begin inline asm
	shfl.sync.down.b32 %r390, %r391, %r397, %r438, %r439;
	// end inline asm
	// begin inline asm
	shfl.sync.down.b32 %r395, %r396, %r397, %r438, %r439;
	// end inline asm
	mov.b64 	%rd174, {%r390, %r395};
	mov.b64 	%fd277, %rd174;
	setp.lt.s32 	%p171, %r389, %r438;
	setp.lt.f64 	%p172, %fd355, %fd277;
	selp.f64 	%fd278, %fd277, %fd355, %p172;
	selp.f64 	%fd279, %fd278, %fd355, %p171;
	mov.b64 	%rd175, %fd279;
	mov.b64 	{%r401, %r406}, %rd175;
	mov.b32 	%r407, 2;
	// begin inline asm
	shfl.sync.down.b32 %r400, %r401, %r407, %r438, %r439;
	// end inline asm
	// begin inline asm
	shfl.sync.down.b32 %r405, %r406, %r407, %r438, %r439;
	// end inline asm
	mov.b64 	%rd176, {%r400, %r405};
	mov.b64 	%fd280, %rd176;
	add.s32 	%r444, %r389, 2;
	setp.gt.s32 	%p173, %r444, %r438;
	setp.lt.f64 	%p174, %fd279, %fd280;
	selp.f64 	%fd281, %fd280, %fd279, %p174;
	selp.f64 	%fd282, %fd279, %fd281, %p173;
	mov.b64 	%rd177, %fd282;
	mov.b64 	{%r411, %r416}, %rd177;
	mov.b32 	%r417, 4;
	// begin inline asm
	shfl.sync.down.b32 %r410, %r411, %r417, %r438, %r439;
	// end inline asm
	// begin inline asm
	shfl.sync.down.b32 %r415, %r416, %r417, %r438, %r439;
	// end inline asm
	mov.b64 	%rd178, {%r410, %r415};
	mov.b64 	%fd283, %rd178;
	add.s32 	%r445, %r389, 4;
	setp.gt.s32 	%p175, %r445, %r438;
	setp.lt.f64 	%p176, %fd282, %fd283;
	selp.f64 	%fd284, %fd283, %fd282, %p176;
	selp.f64 	%fd285, %fd282, %fd284, %p175;
	mov.b64 	%rd179, %fd285;
	mov.b64 	{%r421, %r426}, %rd179;
	mov.b32 	%r427, 8;
	// begin inline asm
	shfl.sync.down.b32 %r420, %r421, %r427, %r438, %r439;
	// end inline asm
	// begin inline asm
	shfl.sync.down.b32 %r425, %r426, %r427, %r438, %r439;
	// end inline asm
	mov.b64 	%rd180, {%r420, %r425};
	mov.b64 	%fd286, %rd180;
	add.s32 	%r446, %r389, 8;
	setp.gt.s32 	%p177, %r446, %r438;
	setp.lt.f64 	%p178, %fd285, %fd286;
	selp.f64 	%fd287, %fd286, %fd285, %p178;
	selp.f64 	%fd288, %fd285, %fd287, %p177;
	mov.b64 	%rd181, %fd288;
	mov.b64 	{%r431, %r436}, %rd181;
	mov.b32 	%r437, 16;
	// begin inline asm
	shfl.sync.down.b32 %r430, %r431, %r437, %r438, %r439;
	// end inline asm
	// begin inline asm
	shfl.sync.down.b32 %r435, %r436, %r437, %r438, %r439;
	// end inline asm
	mov.b64 	%rd182, {%r430, %r435};
	mov.b64 	%fd289, %rd182;
	add.s32 	%r447, %r389, 16;
	setp.gt.s32 	%p179, %r447, %r438;
	setp.lt.f64 	%p180, %fd288, %fd289;
	selp.f64 	%fd290, %fd289, %fd288, %p180;
	selp.f64 	%fd374, %fd288, %fd290, %p179;
	setp.ne.s32 	%p181, %r389, 0;
	@%p181 bra 	$L__BB5_18;
	shr.u32 	%r448, %r7, 2;
	and.b32  	%r449, %r448, 248;
	mov.u32 	%r450, _ZZN3cub18CUB_300001_SM_10006detail6reduce18DeviceReduceKernelINS2_10policy_hubIdjN4cuda3__47maximumIvEEE10Policy1000EPdjS8_dNS5_3std3__410__identityEEEvT0_PT3_T1_NS0_13GridEvenShareISI_EET2_T4_E12temp_storage;
	add.s32 	%r451, %r450, %r449;
	st.shared.f64 	[%r451+8], %fd374;
$L__BB5_18:
	bar.sync 	0;
	setp.ne.s32 	%p182, %r7, 0;
	@%p182 bra 	$L__BB5_71;
	setp.gt.u32 	%p183, %r6, 32;
	ld.shared.f64 	%fd291, [_ZZN3cub18CUB_300001_SM_10006detail6reduce18DeviceReduceKernelINS2_10policy_hubIdjN4cuda3__47maximumIvEEE10Policy1000EPdjS8_dNS5_3std3__410__identityEEEvT0_PT3_T1_NS0_13GridEvenShareISI_EET2_T4_E12temp_storage+16];
	setp.lt.f64 	%p184, %fd374, %fd291;
	selp.f64 	%fd293, %fd291, %fd374, %p184;
	selp.f64 	%fd294, %fd293, %fd374, %p183;
	setp.gt.u32 	%p185, %r6, 64;
	ld.shared.f64 	%fd296, [_ZZN3cub18CUB_300001_SM_10006detail6reduce18DeviceReduceKernelINS2_10policy_hubIdjN4cuda3__47maximumIvEEE10Policy1000EPdjS8_dNS5_3std3__410__identityEEEvT0_PT3_T1_NS0_13GridEvenShareISI_EET2_T4_E12temp_storage+24];
	setp.lt.f64 	%p186, %fd294, %fd296;
	selp.f64 	%fd298, %fd296, %fd294, %p186;
	selp.f64 	%fd299, %fd298, %fd294, %p185;
	setp.gt.u32 	%p187, %r6, 96;
	ld.shared.f64 	%fd301, [_ZZN3cub18CUB_300001_SM_10006detail6reduce18DeviceReduceKernelINS2_10policy_hubIdjN4cuda3__47maximumIvEEE10Policy1000EPdjS8_dNS5_3std3__410__identityEEEvT0_PT3_T1_NS0_13GridEvenShareISI_EET2_T4_E12temp_storage+32];
	setp.lt.f64 	%p188, %fd299, %fd301;
	selp.f64 	%fd303, %fd301, %fd299, %p188;
	selp.f64 	%fd304, %fd303, %fd299, %p187;
	setp.gt.u32 	%p189, %r6, 128;
	ld.shared.f64 	%fd306, [_ZZN3cub18CUB_300001_SM_10006detail6reduce18DeviceReduceKernelINS2_10policy_hubIdjN4cuda3__47maximumIvEEE10Policy1000EPdjS8_dNS5_3std3__410__identityEEEvT0_PT3_T1_NS0_13GridEvenShareISI_EET2_T4_E12temp_storage+40];
	setp.lt.f64 	%p190, %fd304, %fd306;
	selp.f64 	%fd308, %fd306, %fd304, %p190;
	selp.f64 	%fd309, %fd308, %fd304, %p189;
	setp.gt.u32 	%p191, %r6, 160;
	ld.shared.f64 	%fd311, [_ZZN3cub18CUB_300001_SM_10006detail6reduce18DeviceReduceKernelINS2_10policy_hubIdjN4cuda3__47maximumIvEEE10Policy1000EPdjS8_dNS5_3std3__410__identityEEEvT0_PT3_T1_NS0_13GridEvenShareISI_EET2_T4_E12temp_storage+48];
	setp.lt.f64 	%p192, %fd309, %fd311;
	selp.f64 	%fd313, %fd311, %fd309, %p192;
	selp.f64 	%fd314, %fd313, %fd309, %p191;
	setp.gt.u32 	%p193, %r6, 192;
	ld.shared.f64 	%fd316, [_ZZN3cub18CUB_300001_SM_10006detail6reduce18DeviceReduceKernelINS2_10policy_hubIdjN4cuda3__47maximumIvEEE10Policy1000EPdjS8_dNS5_3std3__410__identityEEEvT0_PT3_T1_NS0_13GridEvenShareISI_EET2_T4_E12temp_storage+56];
	setp.lt.f64 	%p194, %fd314, %fd316;
	selp.f64 	%fd318, %fd316, %fd314, %p194;
	selp.f64 	%fd319, %fd318, %fd314, %p193;
	setp.gt.u32 	%p195, %r6, 224;
	ld.shared.f64 	%fd321, [_ZZN3cub18CUB_300001_SM_10006detail6reduce18DeviceReduceKernelINS2_10policy_hubIdjN4cuda3__47maximumIvEEE10Policy1000EPdjS8_dNS5_3std3__410__identityEEEvT0_PT3_T1_NS0_13GridEvenShareISI_EET2_T4_E12temp_storage+64];
	setp.lt.f64 	%p196, %fd319, %fd321;
	selp.f64 	%fd323, %fd321, %fd319, %p196;
	selp.f64 	%fd374, %fd323, %fd319, %p195;
	bra.uni 	$L__BB5_71;
$L__BB5_20:
	mov.u32 	%r26, %tid.x;
	shl.b32 	%r305, %r26, 2;
	add.s32 	%r306, %r5, %r305;
	mul.wide.u32 	%rd113, %r306, 8;
	add.s64 	%rd103, %rd1, %rd113;
	// begin inline asm
	ld.global.nc.v2.u64 {%rd101, %rd102}, [%rd103];
	// end inline asm
	add.s64 	%rd106, %rd103, 16;
	// begin inline asm
	ld.global.nc.v2.u64 {%rd104, %rd105}, [%rd106];
	// end inline asm
	mov.b64 	%fd203, %rd101;
	mov.b64 	%fd204, %rd102;
	mov.b64 	%fd205, %rd104;
	mov.b64 	%fd206, %rd105;
	add.s64 	%rd109, %rd103, 8192;
	// begin inline asm
	ld.global.nc.v2.u64 {%rd107, %rd108}, [%rd109];
	// end inline asm
	add.s64 	%rd112, %rd103, 8208;
	// begin inline asm
	ld.global.nc.v2.u64 {%rd110, %rd111}, [%rd112];
	// end inline asm
	mov.b64 	%fd207, %rd107;
	mov.b64 	%fd208, %rd108;
	mov.b64 	%fd209, %rd110;
	mov.b64 	%fd210, %rd111;
	setp.lt.f64 	%p110, %fd203, %fd204;
	selp.f64 	%fd211, %fd204, %fd203, %p110;
	setp.lt.f64 	%p111, %fd211, %fd205;
	selp.f64 	%fd212, %fd205, %fd211, %p111;
	setp.lt.f64 	%p112, %fd212, %fd206;
	selp.f64 	%fd213, %fd206, %fd212, %p112;
	setp.lt.f64 	%p113, %fd213, %fd207;
	selp.f64 	%fd214, %fd207, %fd213, %p113;
	setp.lt.f64 	%p114, %fd214, %fd208;
	selp.f64 	%fd215, %fd208, %fd214, %p114;
	setp.lt.f64 	%p115, %fd215, %fd209;
	selp.f64 	%fd216, %fd209, %fd215, %p115;
	setp.lt.f64 	%p116, %fd216, %fd210;
	selp.f64 	%fd361, %fd210, %fd216, %p116;
	setp.lt.u32 	%p117, %r6, %r4;
	@%p117 bra 	$L__BB5_32;
	add.s32 	%r27, %r4, %r5;
	add.s32 	%r516, %r27, 256;
	add.s32 	%r515, %r27, %r26;
	mov.b32 	%r517, 0;
$L__BB5_22:
	add.s32 	%r5, %r5, %r4;
	add.s32 	%r308, %r1, -2048;
	setp.gt.u32 	%p118, %r5, %r308;
	@%p118 bra 	$L__BB5_24;
	cvt.u64.u32 	%rd126, %r5;
	cvt.u64.u32 	%rd127, %r305;
	add.s64 	%rd128, %rd126, %rd127;
	shl.b64 	%rd129, %rd128, 3;
	add.s64 	%rd116, %rd1, %rd129;
	// begin inline asm
	ld.global.nc.v2.u64 {%rd114, %rd115}, [%rd116];
	// end inline asm
	add.s64 	%rd119, %rd116, 16;
	// begin inline asm
	ld.global.nc.v2.u64 {%rd117, %rd118}, [%rd119];
	// end inline asm
	mov.b64 	%fd217, %rd114;
	mov.b64 	%fd218, %rd115;
	mov.b64 	%fd219, %rd117;
	mov.b64 	%fd220, %rd118;
	add.s64 	%rd122, %rd116, 8192;
	// begin inline asm
	ld.global.nc.v2.u64 {%rd120, %rd121}, [%rd122];
	// end inline asm
	add.s64 	%rd125, %rd116, 8208;
	// begin inline asm
	ld.global.nc.v2.u64 {%rd123, %rd124}, [%rd125];
	// end inline asm
	mov.b64 	%fd221, %rd120;
	mov.b64 	%fd222, %rd121;
	mov.b64 	%fd223, %rd123;
	mov.b64 	%fd224, %rd124;
	setp.lt.f64 	%p119, %fd361, %fd217;
	selp.f64 	%fd225, %fd217, %fd361, %p119;
	setp.lt.f64 	%p120, %fd225, %fd218;
	selp.f64 	%fd226, %fd218, %fd225, %p120;
	setp.lt.f64 	%p121, %fd226, %fd219;
	selp.f64 	%fd227, %fd219, %fd226, %p121;
	setp.lt.f64 	%p122, %fd227, %fd220;
	selp.f64 	%fd228, %fd220, %fd227, %p122;
	setp.lt.f64 	%p123, %fd228, %fd221;
	selp.f64 	%fd229, %fd221, %fd228, %p123;
	setp.lt.f64 	%p124, %fd229, %fd222;
	selp.f64 	%fd230, %fd222, %fd229, %p124;
	setp.lt.f64 	%p125, %fd230, %fd223;
	selp.f64 	%fd231, %fd223, %fd230, %p125;
	setp.lt.f64 	%p126, %fd231, %fd224;
	selp.f64 	%fd361, %fd224, %fd231, %p126;
	sub.s32 	%r310, %r1, %r5;
	setp.lt.u32 	%p127, %r310, %r4;
	add.s32 	%r517, %r517, 1;
	add.s32 	%r516, %r516, %r4;
	add.s32 	%r515, %r515, %r4;
	@%p127 bra 	$L__BB5_32;
	bra.uni 	$L__BB5_22;
$L__BB5_24:
	setp.le.u32 	%p128, %r1, %r5;
	@%p128 bra 	$L__BB5_32;
	sub.s32 	%r38, %r1, %r5;
	setp.ge.s32 	%p129, %r26, %r38;
	@%p129 bra 	$L__BB5_32;
	not.b32 	%r311, %r26;
	add.s32 	%r312, %r1, %r311;
	sub.s32 	%r313, %r312, %r27;
	mul.lo.s32 	%r314, %r2, %r517;
	shl.b32 	%r315, %r314, 11;
	sub.s32 	%r39, %r313, %r315;
	shr.u32 	%r316, %r312, 8;
	add.s32 	%r40, %r316, 1;
	and.b32  	%r317, %r312, 768;
	setp.eq.s32 	%p130, %r317, 768;
	mov.u32 	%r522, %r26;
	@%p130 bra 	$L__BB5_29;
	and.b32  	%r318, %r40, 3;
	neg.s32 	%r519, %r318;
	mov.u32 	%r522, %r26;
$L__BB5_28:
	.pragma "nounroll";
	mul.wide.u32 	%rd132, %r515, 8;
	add.s64 	%rd131, %rd1, %rd132;
	// begin inline asm
	ld.global.nc.u64 %rd130, [%rd131];
	// end inline asm
	mov.b64 	%fd233, %rd130;
	setp.lt.f64 	%p131, %fd361, %fd233;
	selp.f64 	%fd361, %fd233, %fd361, %p131;
	add.s32 	%r522, %r522, 256;
	add.s32 	%r515, %r515, 256;
	add.s32 	%r519, %r519, 1;
	setp.ne.s32 	%p132, %r519, 0;
	@%p132 bra 	$L__BB5_28;
$L__BB5_29:
	setp.lt.u32 	%p133, %r39, 768;
	@%p133 bra 	$L__BB5_32;
	add.s32 	%r524, %r522, 512;
	add.s32 	%r523, %r522, %r516;
$L__BB5_31:
	add.s32 	%r319, %r523, -256;
	mul.wide.u32 	%rd141, %r319, 8;
	add.s64 	%rd134, %rd1, %rd141;
	// begin inline asm
	ld.global.nc.u64 %rd133, [%rd134];
	// end inline asm
	mov.b64 	%fd234, %rd133;
	setp.lt.f64 	%p134, %fd361, %fd234;
	selp.f64 	%fd235, %fd234, %fd361, %p134;
	mul.wide.u32 	%rd142, %r523, 8;
	add.s64 	%rd136, %rd1, %rd142;
	// begin inline asm
	ld.global.nc.u64 %rd135, [%rd136];
	// end inline asm
	mov.b64 	%fd236, %rd135;
	setp.lt.f64 	%p135, %fd235, %fd236;
	selp.f64 	%fd237, %fd236, %fd235, %p135;
	add.s32 	%r320, %r523, 256;
	mul.wide.u32 	%rd143, %r320, 8;
	add.s64 	%rd138, %rd1, %rd143;
	// begin inline asm
	ld.global.nc.u64 %rd137, [%rd138];
	// end inline asm
	mov.b64 	%fd238, %rd137;
	setp.lt.f64 	%p136, %fd237, %fd238;
	selp.f64 	%fd239, %fd238, %fd237, %p136;
	add.s32 	%r321, %r523, 512;
	mul.wide.u32 	%rd144, %r321, 8;
	add.s64 	%rd140, %rd1, %rd144;
	// begin inline asm
	ld.global.nc.u64 %rd139, [%rd140];
	// end inline asm
	mov.b64 	%fd240, %rd139;
	setp.lt.f64 	%p137, %fd239, %fd240;
	selp.f64 	%fd361, %fd240, %fd239, %p137;
	add.s32 	%r53, %r524, 1024;
	add.s32 	%r322, %r524, 512;
	add.s32 	%r523, %r523, 1024;
	setp.lt.s32 	%p138, %r322, %r38;
	mov.u32 	%r524, %r53;
	@%p138 bra 	$L__BB5_31;
$L__BB5_32:
	// begin inline asm
	mov.u32 %r323, %laneid;
	// end inline asm
	mov.b64 	%rd145, %fd361;
	mov.b64 	{%r325, %r330}, %rd145;
	mov.b32 	%r331, 1;
	mov.b32 	%r372, 31;
	mov.b32 	%r373, -1;
	// begin inline asm
	shfl.sync.down.b32 %r324, %r325, %r331, %r372, %r373;
	// end inline asm
	// begin inline asm
	shfl.sync.down.b32 %r329, %r330, %r331, %r372, %r373;
	// end inline asm
	mov.b64 	%rd146, {%r324, %r329};
	mov.b64 	%fd241, %rd146;
	setp.gt.s32 	%p139, %r323, 30;
	setp.lt.f64 	%p140, %fd361, %fd241;
	selp.f64 	%fd242, %fd241, %fd361, %p140;
	selp.f64 	%fd243, %fd361, %fd242, %p139;
	mov.b64 	%rd147, %fd243;
	mov.b64 	{%r335, %r340}, %rd147;
	mov.b32 	%r341, 2;
	// begin inline asm
	shfl.sync.down.b32 %r334, %r335, %r341, %r372, %r373;
	// end inline asm
	// begin inline asm
	shfl.sync.down.b32 %r339, %r340, %r341, %r372, %r373;
	// end inline asm
	mov.b64 	%rd148, {%r334, %r339};
	mov.b64 	%fd244, %rd148;
	setp.gt.s32 	%p141, %r323, 29;
	setp.lt.f64 	%p142, %fd243, %fd244;
	selp.f64 	%fd245, %fd244, %fd243, %p142;
	selp.f64 	%fd246, %fd243, %fd245, %p141;
	mov.b64 	%rd149, %fd246;
	mov.b64 	{%r345, %r350}, %rd149;
	mov.b32 	%r351, 4;
	// begin inline asm
	shfl.sync.down.b32 %r344, %r345, %r351, %r372, %r373;
	// end inline asm
	// begin inline asm
	shfl.sync.down.b32 %r349, %r350, %r351, %r372, %r373;
	// end inline asm
	mov.b64 	%rd150, {%r344, %r349};
	mov.b64 	%fd247, %rd150;
	setp.gt.s32 	%p143, %r323, 27;
	setp.lt.f64 	%p144, %fd246, %fd247;
	selp.f64 	%fd248, %fd247, %fd246, %p144;
	selp.f64 	%fd249, %fd246, %fd248, %p143;
	mov.b64 	%rd151, %fd249;
	mov.b64 	{%r355, %r360}, %rd151;
	mov.b32 	%r361, 8;
	// begin inline asm
	shfl.sync.down.b32 %r354, %r355, %r361, %r372, %r373;
	// end inline asm
	// begin inline asm
	shfl.sync.down.b32 %r359, %r360, %r361, %r372, %r373;
	// end inline asm
	mov.b64 	%rd152, {%r354, %r359};
	mov.b64 	%fd250, %rd152;
	setp.gt.s32 	%p145, %r323, 23;
	setp.lt.f64 	%p146, %fd249, %fd250;
	selp.f64 	%fd251, %fd250, %fd249, %p146;
	selp.f64 	%fd252, %fd249, %fd251, %p145;
	mov.b64 	%rd153, %fd252;
	mov.b64 	{%r365, %r370}, %rd153;
	mov.b32 	%r371, 16;
	// begin inline asm
	shfl.sync.down.b32 %r364, %r365, %r371, %r372, %r373;
	// end inline asm
	// begin inline asm
	shfl.sync.down.b32 %r369, %r370, %r371, %r372, %r373;
	// end inline asm
	mov.b64 	%rd154, {%r364, %r369};
	mov.b64 	%fd253, %rd154;
	setp.gt.s32 	%p147, %r323, 15;
	setp.lt.f64 	%p148, %fd252, %fd253;
	selp.f64 	%fd25, %fd253, %fd252, %p148;
	selp.f64 	%fd374, %fd252, %fd25, %p147;
	setp.ne.s32 	%p149, %r323, 0;
	@%p149 bra 	$L__BB5_34;
	shr.u32 	%r374, %r26, 2;
	and.b32  	%r375, %r374, 248;
	mov.u32 	%r376, _ZZN3cub18CUB_300001_SM_10006detail6reduce18DeviceReduceKernelINS2_10policy_hubIdjN4cuda3__47maximumIvEEE10Policy1000EPdjS8_dNS5_3std3__410__identityEEEvT0_PT3_T1_NS0_13GridEvenShareISI_EET2_T4_E12temp_storage;
	add.s32 	%r377, %r376, %r375;
	st.shared.f64 	[%r377+8], %fd25;
$L__BB5_34:
	bar.sync 	0;
	setp.ne.s32 	%p150, %r26, 0;
	@%p150 bra 	$L__BB5_71;
	ld.shared.f64 	%fd254, [_ZZN3cub18CUB_300001_SM_10006detail6reduce18DeviceReduceKernelINS2_10policy_hubIdjN4cuda3__47maximumIvEEE10Policy1000EPdjS8_dNS5_3std3__410__identityEEEvT0_PT3_T1_NS0_13GridEvenShareISI_EET2_T4_E12temp_storage+16];
	setp.lt.f64 	%p151, %fd374, %fd254;
	selp.f64 	%fd255, %fd254, %fd374, %p151;
	ld.shared.f64 	%fd256, [_ZZN3cub18CUB_300001_SM_10006detail6reduce18DeviceReduceKernelINS2_10policy_hubIdjN4cuda3__47maximumIvEEE10Policy1000EPdjS8_dNS5_3std3__410__identityEEEvT0_PT3_T1_NS0_13GridEvenShareISI_EET2_T4_E12temp_storage+24];
	setp.lt.f64 	%p152, %fd255, %fd256;
	selp.f64 	%fd257, %fd256, %fd255, %p152;
	ld.shared.f64 	%fd258, [_ZZN3cub18CUB_300001_SM_10006detail6reduce18DeviceReduceKernelINS2_10policy_hubIdjN4cuda3__47maximumIvEEE10Policy1000EPdjS8_dNS5_3std3__410__identityEEEvT0_PT3_T1_NS0_13GridEvenShareISI_EET2_T4_E12temp_storage+32];
	setp.lt.f64 	%p153, %fd257, %fd258;
	selp.f64 	%fd259, %fd258, %fd257, %p153;
	ld.shared.f64 	%fd260, [_ZZN3cub18CUB_300001_SM_10006detail6reduce18DeviceReduceKernelINS2_10policy_hubIdjN4cuda3__47maximumIvEEE10Policy1000EPdjS8_dNS5_3std3__410__identityEEEvT0_PT3_T1_NS0_13GridEvenShareISI_EET2_T4_E12temp_storage+40];
	setp.lt.f64 	%p154, %fd259, %fd260;
	selp.f64 	%fd261, %fd260, %fd259, %p154;
	ld.shared.f64 	%fd262, [_ZZN3cub18CUB_300001_SM_10006detail6reduce18DeviceReduceKernelINS2_10policy_hubIdjN4cuda3__47maximumIvEEE10Policy1000EPdjS8_dNS5_3std3__410__identityEEEvT0_PT3_T1_NS0_13GridEvenShareISI_EET2_T4_E12temp_storage+48];
	setp.lt.f64 	%p155, %fd261, %fd262;
	selp.f64 	%fd263, %fd262, %fd261, %p155;
	ld.shared.f64 	%fd264, [_ZZN3cub18CUB_300001_SM_10006detail6reduce18DeviceReduceKernelINS2_10policy_hubIdjN4cuda3__47maximumIvEEE10Policy1000EPdjS8_dNS5_3std3__410__identityEEEvT0_PT3_T1_NS0_13GridEvenShareISI_EET2_T4_E12temp_storage+56];
	setp.lt.f64 	%p156, %fd263, %fd264;
	selp.f64 	%fd265, %fd264, %fd263, %p156;
	ld.shared.f64 	%fd266, [_ZZN3cub18CUB_300001_SM_10006detail6reduce18DeviceReduceKernelINS2_10policy_hubIdjN4cuda3__47maximumIvEEE10Policy1000EPdjS8_dNS5_3std3__410__identityEEEvT0_PT3_T1_NS0_13GridEvenShareISI_EET2_T4_E12temp_storage+64];
	setp.lt.f64 	%p157, %fd265, %fd266;
	selp.f64 	%fd374, %fd266, %fd265, %p157;
	bra.uni 	$L__BB5_71;
$L__BB5_36:
	sub.s32 	%r55, %r1, %r5;
	setp.gt.u32 	%p2, %r55, 2047;
	@%p2 bra 	$L__BB5_55;
	mov.u32 	%r56, %tid.x;
	setp.ge.u32 	%p51, %r56, %r55;
	mov.f64 	%fd367, 0d0000000000000000;
	mov.u32 	%r529, %r56;
	@%p51 bra 	$L__BB5_39;
	add.s32 	%r176, %r5, %r56;
	mul.wide.u32 	%rd65, %r176, 8;
	add.s64 	%rd64, %rd1, %rd65;
	// begin inline asm
	ld.global.nc.u64 %rd63, [%rd64];
	// end inline asm
	mov.b64 	%fd367, %rd63;
	add.s32 	%r529, %r56, 256;
$L__BB5_39:
	setp.ge.u32 	%p52, %r529, %r55;
	@%p52 bra 	$L__BB5_46;
	not.b32 	%r177, %r529;
	add.s32 	%r59, %r1, %r177;
	and.b32  	%r178, %r59, 768;
	setp.eq.s32 	%p53, %r178, 768;
	@%p53 bra 	$L__BB5_43;
	add.s32 	%r527, %r529, %r5;
	shr.u32 	%r179, %r59, 8;
	add.s32 	%r180, %r179, 1;
	and.b32  	%r181, %r180, 3;
	neg.s32 	%r526, %r181;
$L__BB5_42:
	.pragma "nounroll";
	mul.wide.u32 	%rd68, %r527, 8;
	add.s64 	%rd67, %rd1, %rd68;
	// begin inline asm
	ld.global.nc.u64 %rd66, [%rd67];
	// end inline asm
	mov.b64 	%fd122, %rd66;
	setp.lt.f64 	%p54, %fd367, %fd122;
	selp.f64 	%fd367, %fd122, %fd367, %p54;
	add.s32 	%r529, %r529, 256;
	add.s32 	%r527, %r527, 256;
	add.s32 	%r526, %r526, 1;
	setp.ne.s32 	%p55, %r526, 0;
	@%p55 bra 	$L__BB5_42;
$L__BB5_43:
	sub.s32 	%r182, %r59, %r5;
	setp.lt.u32 	%p56, %r182, 768;
	@%p56 bra 	$L__BB5_46;
	add.s32 	%r531, %r529, 512;
	add.s32 	%r530, %r529, %r5;
$L__BB5_45:
	mul.wide.u32 	%rd77, %r530, 8;
	add.s64 	%rd70, %rd1, %rd77;
	// begin inline asm
	ld.global.nc.u64 %rd69, [%rd70];
	// end inline asm
	mov.b64 	%fd123, %rd69;
	setp.lt.f64 	%p57, %fd367, %fd123;
	selp.f64 	%fd124, %fd123, %fd367, %p57;
	add.s32 	%r183, %r530, 256;
	mul.wide.u32 	%rd78, %r183, 8;
	add.s64 	%rd72, %rd1, %rd78;
	// begin inline asm
	ld.global.nc.u64 %rd71, [%rd72];
	// end inline asm
	mov.b64 	%fd125, %rd71;
	setp.lt.f64 	%p58, %fd124, %fd125;
	selp.f64 	%fd126, %fd125, %fd124, %p58;
	add.s32 	%r184, %r530, 512;
	mul.wide.u32 	%rd79, %r184, 8;
	add.s64 	%rd74, %rd1, %rd79;
	// begin inline asm
	ld.global.nc.u64 %rd73, [%rd74];
	// end inline asm
	mov.b64 	%fd127, %rd73;
	setp.lt.f64 	%p59, %fd126, %fd127;
	selp.f64 	%fd128, %fd127, %fd126, %p59;
	add.s32 	%r185, %r530, 768;
	mul.wide.u32 	%rd80, %r185, 8;
	add.s64 	%rd76, %rd1, %rd80;
	// begin inline asm
	ld.global.nc.u64 %rd75, [%rd76];
	// end inline asm
	mov.b64 	%fd129, %rd75;
	setp.lt.f64 	%p60, %fd128, %fd129;
	selp.f64 	%fd367, %fd129, %fd128, %p60;
	add.s32 	%r73, %r531, 1024;
	add.s32 	%r186, %r531, 512;
	add.s32 	%r530, %r530, 1024;
	setp.lt.s32 	%p61, %r186, %r55;
	mov.u32 	%r531, %r73;
	@%p61 bra 	$L__BB5_45;
$L__BB5_46:
	setp.lt.u32 	%p62, %r55, 256;
	@%p62 bra 	$L__BB5_51;
	// begin inline asm
	mov.u32 %r250, %laneid;
	// end inline asm
	mov.b64 	%rd91, %fd367;
	mov.b64 	{%r252, %r257}, %rd91;
	mov.b32 	%r258, 1;
	mov.b32 	%r299, 31;
	mov.b32 	%r300, -1;
	// begin inline asm
	shfl.sync.down.b32 %r251, %r252, %r258, %r299, %r300;
	// end inline asm
	// begin inline asm
	shfl.sync.down.b32 %r256, %r257, %r258, %r299, %r300;
	// end inline asm
	mov.b64 	%rd92, {%r251, %r256};
	mov.b64 	%fd177, %rd92;
	setp.gt.s32 	%p90, %r250, 30;
	setp.lt.f64 	%p91, %fd367, %fd177;
	selp.f64 	%fd178, %fd177, %fd367, %p91;
	selp.f64 	%fd179, %fd367, %fd178, %p90;
	mov.b64 	%rd93, %fd179;
	mov.b64 	{%r262, %r267}, %rd93;
	mov.b32 	%r268, 2;
	// begin inline asm
	shfl.sync.down.b32 %r261, %r262, %r268, %r299, %r300;
	// end inline asm
	// begin inline asm
	shfl.sync.down.b32 %r266, %r267, %r268, %r299, %r300;
	// end inline asm
	mov.b64 	%rd94, {%r261, %r266};
	mov.b64 	%fd180, %rd94;
	setp.gt.s32 	%p92, %r250, 29;
	setp.lt.f64 	%p93, %fd179, %fd180;
	selp.f64 	%fd181, %fd180, %fd179, %p93;
	selp.f64 	%fd182, %fd179, %fd181, %p92;
	mov.b64 	%rd95, %fd182;
	mov.b64 	{%r272, %r277}, %rd95;
	mov.b32 	%r278, 4;
	// begin inline asm
	shfl.sync.down.b32 %r271, %r272, %r278, %r299, %r300;
	// end inline asm
	// begin inline asm
	shfl.sync.down.b32 %r276, %r277, %r278, %r299, %r300;
	// end inline asm
	mov.b64 	%rd96, {%r271, %r276};
	mov.b64 	%fd183, %rd96;
	setp.gt.s32 	%p94, %r250, 27;
	setp.lt.f64 	%p95, %fd182, %fd183;
	selp.f64 	%fd184, %fd183, %fd182, %p95;
	selp.f64 	%fd185, %fd182, %fd184, %p94;
	mov.b64 	%rd97, %fd185;
	mov.b64 	{%r282, %r287}, %rd97;
	mov.b32 	%r288, 8;
	// begin inline asm
	shfl.sync.down.b32 %r281, %r282, %r288, %r299, %r300;
	// end inline asm
	// begin inline asm
	shfl.sync.down.b32 %r286, %r287, %r288, %r299, %r300;
	// end inline asm
	mov.b64 	%rd98, {%r281, %r286};
	mov.b64 	%fd186, %rd98;
	setp.gt.s32 	%p96, %r250, 23;
	setp.lt.f64 	%p97, %fd185, %fd186;
	selp.f64 	%fd187, %fd186, %fd185, %p97;
	selp.f64 	%fd188, %fd185, %fd187, %p96;
	mov.b64 	%rd99, %fd188;
	mov.b64 	{%r292, %r297}, %rd99;
	mov.b32 	%r298, 16;
	// begin inline asm
	shfl.sync.down.b32 %r291, %r292, %r298, %r299, %r300;
	// end inline asm
	// begin inline asm
	shfl.sync.down.b32 %r296, %r297, %r298, %r299, %r300;
	// end inline asm
	mov.b64 	%rd100, {%r291, %r296};
	mov.b64 	%fd189, %rd100;
	setp.gt.s32 	%p98, %r250, 15;
	setp.lt.f64 	%p99, %fd188, %fd189;
	selp.f64 	%fd37, %fd189, %fd188, %p99;
	selp.f64 	%fd374, %fd188, %fd37, %p98;
	setp.ne.s32 	%p100, %r250, 0;
	@%p100 bra 	$L__BB5_49;
	shr.u32 	%r301, %r56, 2;
	and.b32  	%r302, %r301, 248;
	mov.u32 	%r303, _ZZN3cub18CUB_300001_SM_10006detail6reduce18DeviceReduceKernelINS2_10policy_hubIdjN4cuda3__47maximumIvEEE10Policy1000EPdjS8_dNS5_3std3__410__identityEEEvT0_PT3_T1_NS0_13GridEvenShareISI_EET2_T4_E12temp_storage;
	add.s32 	%r304, %r303, %r302;
	st.shared.f64 	[%r304+8], %fd37;
$L__BB5_49:
	bar.sync 	0;
	setp.ne.s32 	%p101, %r56, 0;
	@%p101 bra 	$L__BB5_71;
	ld.shared.f64 	%fd190, [_ZZN3cub18CUB_300001_SM_10006detail6reduce18DeviceReduceKernelINS2_10policy_hubIdjN4cuda3__47maximumIvEEE10Policy1000EPdjS8_dNS5_3std3__410__identityEEEvT0_PT3_T1_NS0_13GridEvenShareISI_EET2_T4_E12temp_storage+16];
	setp.lt.f64 	%p102, %fd374, %fd190;
	selp.f64 	%fd191, %fd190, %fd374, %p102;
	ld.shared.f64 	%fd192, [_ZZN3cub18CUB_300001_SM_10006detail6reduce18DeviceReduceKernelINS2_10policy_hubIdjN4cuda3__47maximumIvEEE10Policy1000EPdjS8_dNS5_3std3__410__identityEEEvT0_PT3_T1_NS0_13GridEvenShareISI_EET2_T4_E12temp_storage+24];
	setp.lt.f64 	%p103, %fd191, %fd192;
	selp.f64 	%fd193, %fd192, %fd191, %p103;
	ld.shared.f64 	%fd194, [_ZZN3cub18CUB_300001_SM_10006detail6reduce18DeviceReduceKernelINS2_10policy_hubIdjN4cuda3__47maximumIvEEE10Policy1000EPdjS8_dNS5_3std3__410__identityEEEvT0_PT3_T1_NS0_13GridEvenShareISI_EET2_T4_E12temp_storage+32];
	setp.lt.f64 	%p104, %fd193, %fd194;
	selp.f64 	%fd195, %fd194, %fd193, %p104;
	ld.shared.f64 	%fd196, [_ZZN3cub18CUB_300001_SM_10006detail6reduce18DeviceReduceKernelINS2_10policy_hubIdjN4cuda3__47maximumIvEEE10Policy1000EPdjS8_dNS5_3std3__410__identityEEEvT0_PT3_T1_NS0_13GridEvenShareISI_EET2_T4_E12temp_storage+40];
	setp.lt.f64 	%p105, %fd195, %fd196;
	selp.f64 	%fd197, %fd196, %fd195, %p105;
	ld.shared.f64 	%fd198, [_ZZN3cub18CUB_300001_SM_10006detail6reduce18DeviceReduceKernelINS2_10policy_hubIdjN4cuda3__47maximumIvEEE10Policy1000EPdjS8_dNS5_3std3__410__identityEEEvT0_PT3_T1_NS0_13GridEvenShareISI_EET2_T4_E12temp_storage+48];
	setp.lt.f64 	%p106, %fd197, %fd198;
	selp.f64 	%fd199, %fd198, %fd197, %p106;
	ld.shared.f64 	%fd200, [_ZZN3cub18CUB_300001_SM_10006detail6reduce18DeviceReduceKernelINS2_10policy_hubIdjN4cuda3__47maximumIvEEE10Policy1000EPdjS8_dNS5_3std3__410__identityEEEvT0_PT3_T1_NS0_13GridEvenShareISI_EET2_T4_E12temp_storage+56];
	setp.lt.f64 	%p107, %fd199, %fd200;
	selp.f64 	%fd201, %fd200, %fd199, %p107;
	ld.shared.f64 	%fd202, [_ZZN3cub18CUB_300001_SM_10006detail6reduce18DeviceReduceKernelINS2_10policy_hubIdjN4cuda3__47maximumIvEEE10Policy1000EPdjS8_dNS5_3std3__410__identityEEEvT0_PT3_T1_NS0_13GridEvenShareISI_EET2_T4_E12temp_storage+64];
	setp.lt.f64 	%p108, %fd201, %fd202;
	selp.f64 	%fd374, %fd202, %fd201, %p108;
	bra.uni 	$L__BB5_71;
$L__BB5_51:
	// begin inline asm
	mov.u32 %r187, %laneid;
	// end inline asm
	and.b32  	%r238, %r56, 992;
	add.s32 	%r239, %r238, 32;
	setp.gt.u32 	%p63, %r239, %r55;
	not.b32 	%r240, %r238;
	add.s32 	%r241, %r55, %r240;
	selp.b32 	%r236, %r241, 31, %p63;
	mov.b64 	%rd81, %fd367;
	mov.b64 	{%r189, %r194}, %rd81;
	mov.b32 	%r195, 1;
	mov.b32 	%r237, -1;
	// begin inline asm
	shfl.sync.down.b32 %r188, %r189, %r195, %r236, %r237;
	// end inline asm
	// begin inline asm
	shfl.sync.down.b32 %r193, %r194, %r195, %r236, %r237;
	// end inline asm
	mov.b64 	%rd82, {%r188, %r193};
	mov.b64 	%fd130, %rd82;
	setp.lt.s32 	%p64, %r187, %r236;
	setp.lt.f64 	%p65, %fd367, %fd130;
	selp.f64 	%fd131, %fd130, %fd367, %p65;
	selp.f64 	%fd132, %fd131, %fd367, %p64;
	mov.b64 	%rd83, %fd132;
	mov.b64 	{%r199, %r204}, %rd83;
	mov.b32 	%r205, 2;
	// begin inline asm
	shfl.sync.down.b32 %r198, %r199, %r205, %r236, %r237;
	// end inline asm
	// begin inline asm
	shfl.sync.down.b32 %r203, %r204, %r205, %r236, %r237;
	// end inline asm
	mov.b64 	%rd84, {%r198, %r203};
	mov.b64 	%fd133, %rd84;
	add.s32 	%r242, %r187, 2;
	setp.gt.s32 	%p66, %r242, %r236;
	setp.lt.f64 	%p67, %fd132, %fd133;
	selp.f64 	%fd134, %fd133, %fd132, %p67;
	selp.f64 	%fd135, %fd132, %fd134, %p66;
	mov.b64 	%rd85, %fd135;
	mov.b64 	{%r209, %r214}, %rd85;
	mov.b32 	%r215, 4;
	// begin inline asm
	shfl.sync.down.b32 %r208, %r209, %r215, %r236, %r237;
	// end inline asm
	// begin inline asm
	shfl.sync.down.b32 %r213, %r214, %r215, %r236, %r237;
	// end inline asm
	mov.b64 	%rd86, {%r208, %r213};
	mov.b64 	%fd136, %rd86;
	add.s32 	%r243, %r187, 4;
	setp.gt.s32 	%p68, %r243, %r236;
	setp.lt.f64 	%p69, %fd135, %fd136;
	selp.f64 	%fd137, %fd136, %fd135, %p69;
	selp.f64 	%fd138, %fd135, %fd137, %p68;
	mov.b64 	%rd87, %fd138;
	mov.b64 	{%r219, %r224}, %rd87;
	mov.b32 	%r225, 8;
	// begin inline asm
	shfl.sync.down.b32 %r218, %r219, %r225, %r236, %r237;
	// end inline asm
	// begin inline asm
	shfl.sync.down.b32 %r223, %r224, %r225, %r236, %r237;
	// end inline asm
	mov.b64 	%rd88, {%r218, %r223};
	mov.b64 	%fd139, %rd88;
	add.s32 	%r244, %r187, 8;
	setp.gt.s32 	%p70, %r244, %r236;
	setp.lt.f64 	%p71, %fd138, %fd139;
	selp.f64 	%fd140, %fd139, %fd138, %p71;
	selp.f64 	%fd141, %fd138, %fd140, %p70;
	mov.b64 	%rd89, %fd141;
	mov.b64 	{%r229, %r234}, %rd89;
	mov.b32 	%r235, 16;
	// begin inline asm
	shfl.sync.down.b32 %r228, %r229, %r235, %r236, %r237;
	// end inline asm
	// begin inline asm
	shfl.sync.down.b32 %r233, %r234, %r235, %r236, %r237;
	// end inline asm
	mov.b64 	%rd90, {%r228, %r233};
	mov.b64 	%fd142, %rd90;
	add.s32 	%r245, %r187, 16;
	setp.gt.s32 	%p72, %r245, %r236;
	setp.lt.f64 	%p73, %fd141, %fd142;
	selp.f64 	%fd143, %fd142, %fd141, %p73;
	selp.f64 	%fd374, %fd141, %fd143, %p72;
	setp.ne.s32 	%p74, %r187, 0;
	@%p74 bra 	$L__BB5_53;
	shr.u32 	%r246, %r56, 2;
	and.b32  	%r247, %r246, 248;
	mov.u32 	%r248, _ZZN3cub18CUB_300001_SM_10006detail6reduce18DeviceReduceKernelINS2_10policy_hubIdjN4cuda3__47maximumIvEEE10Policy1000EPdjS8_dNS5_3std3__410__identityEEEvT0_PT3_T1_NS0_13GridEvenShareISI_EET2_T4_E12temp_storage;
	add.s32 	%r249, %r248, %r247;
	st.shared.f64 	[%r249+8], %fd374;
$L__BB5_53:
	bar.sync 	0;
	setp.ne.s32 	%p75, %r56, 0;
	@%p75 bra 	$L__BB5_71;
	setp.gt.u32 	%p76, %r55, 32;
	ld.shared.f64 	%fd144, [_ZZN3cub18CUB_300001_SM_10006detail6reduce18DeviceReduceKernelINS2_10policy_hubIdjN4cuda3__47maximumIvEEE10Policy1000EPdjS8_dNS5_3std3__410__identityEEEvT0_PT3_T1_NS0_13GridEvenShareISI_EET2_T4_E12temp_storage+16];
	setp.lt.f64 	%p77, %fd374, %fd144;
	selp.f64 	%fd146, %fd144, %fd374, %p77;
	selp.f64 	%fd147, %fd146, %fd374, %p76;
	setp.gt.u32 	%p78, %r55, 64;
	ld.shared.f64 	%fd149, [_ZZN3cub18CUB_300001_SM_10006detail6reduce18DeviceReduceKernelINS2_10policy_hubIdjN4cuda3__47maximumIvEEE10Policy1000EPdjS8_dNS5_3std3__410__identityEEEvT0_PT3_T1_NS0_13GridEvenShareISI_EET2_T4_E12temp_storage+24];
	setp.lt.f64 	%p79, %fd147, %fd149;
	selp.f64 	%fd151, %fd149, %fd147, %p79;
	selp.f64 	%fd152, %fd151, %fd147, %p78;
	setp.gt.u32 	%p80, %r55, 96;
	ld.shared.f64 	%fd154, [_ZZN3cub18CUB_300001_SM_10006detail6reduce18DeviceReduceKernelINS2_10policy_hubIdjN4cuda3__47maximumIvEEE10Policy1000EPdjS8_dNS5_3std3__410__identityEEEvT0_PT3_T1_NS0_13GridEvenShareISI_EET2_T4_E12temp_storage+32];
	setp.lt.f64 	%p81, %fd152, %fd154;
	selp.f64 	%fd156, %fd154, %fd152, %p81;
	selp.f64 	%fd157, %fd156, %fd152, %p80;
	setp.gt.u32 	%p82, %r55, 128;
	ld.shared.f64 	%fd159, [_ZZN3cub18CUB_300001_SM_10006detail6reduce18DeviceReduceKernelINS2_10policy_hubIdjN4cuda3__47maximumIvEEE10Policy1000EPdjS8_dNS5_3std3__410__identityEEEvT0_PT3_T1_NS0_13GridEvenShareISI_EET2_T4_E12temp_storage+40];
	setp.lt.f64 	%p83, %fd157, %fd159;
	selp.f64 	%fd161, %fd159, %fd157, %p83;
	selp.f64 	%fd162, %fd161, %fd157, %p82;
	setp.gt.u32 	%p84, %r55, 160;
	ld.shared.f64 	%fd164, [_ZZN3cub18CUB_300001_SM_10006detail6reduce18DeviceReduceKernelINS2_10policy_hubIdjN4cuda3__47maximumIvEEE10Policy1000EPdjS8_dNS5_3std3__410__identityEEEvT0_PT3_T1_NS0_13GridEvenShareISI_EET2_T4_E12temp_storage+48];
	setp.lt.f64 	%p85, %fd162, %fd164;
	selp.f64 	%fd166, %fd164, %fd162, %p85;
	selp.f64 	%fd167, %fd166, %fd162, %p84;
	setp.gt.u32 	%p86, %r55, 192;
	ld.shared.f64 	%fd169, [_ZZN3cub18CUB_300001_SM_10006detail6reduce18DeviceReduceKernelINS2_10policy_hubIdjN4cuda3__47maximumIvEEE10Policy1000EPdjS8_dNS5_3std3__410__identityEEEvT0_PT3_T1_NS0_13GridEvenShareISI_EET2_T4_E12temp_storage+56];
	setp.lt.f64 	%p87, %fd167, %fd169;
	selp.f64 	%fd171, %fd169, %fd167, %p87;
	selp.f64 	%fd172, %fd171, %fd167, %p86;
	setp.gt.u32 	%p88, %r55, 224;
	ld.shared.f64 	%fd174, [_ZZN3cub18CUB_300001_SM_10006detail6reduce18DeviceReduceKernelINS2_10policy_hubIdjN4cuda3__47maximumIvEEE10Policy1000EPdjS8_dNS5_3std3__410__identityEEEvT0_PT3_T1_NS0_13GridEvenShareISI_EET2_T4_E12temp_storage+64];
	setp.lt.f64 	%p89, %fd172, %fd174;
	selp.f64 	%fd176, %fd174, %fd172, %p89;
	selp.f64 	%fd374, %fd176, %fd172, %p88;
	bra.uni 	$L__BB5_71;
$L__BB5_55:
	mov.u32 	%r75, %tid.x;
	add.s32 	%r104, %r75, %r5;
	mul.wide.u32 	%rd20, %r104, 8;
	add.s64 	%rd5, %rd1, %rd20;
	// begin inline asm
	ld.global.nc.u64 %rd4, [%rd5];
	// end inline asm
	mov.b64 	%fd56, %rd4;
	add.s64 	%rd7, %rd5, 2048;
	// begin inline asm
	ld.global.nc.u64 %rd6, [%rd7];
	// end inline asm
	mov.b64 	%fd57, %rd6;
	add.s64 	%rd9, %rd5, 4096;
	// begin inline asm
	ld.global.nc.u64 %rd8, [%rd9];
	// end inline asm
	mov.b64 	%fd58, %rd8;
	add.s64 	%rd11, %rd5, 6144;
	// begin inline asm
	ld.global.nc.u64 %rd10, [%rd11];
	// end inline asm
	mov.b64 	%fd59, %rd10;
	add.s64 	%rd13, %rd5, 8192;
	// begin inline asm
	ld.global.nc.u64 %rd12, [%rd13];
	// end inline asm
	mov.b64 	%fd60, %rd12;
	add.s64 	%rd15, %rd5, 10240;
	// begin inline asm
	ld.global.nc.u64 %rd14, [%rd15];
	// end inline asm
	mov.b64 	%fd61, %rd14;
	add.s64 	%rd17, %rd5, 12288;
	// begin inline asm
	ld.global.nc.u64 %rd16, [%rd17];
	// end inline asm
	mov.b64 	%fd62, %rd16;
	add.s64 	%rd19, %rd5, 14336;
	// begin inline asm
	ld.global.nc.u64 %rd18, [%rd19];
	// end inline asm
	mov.b64 	%fd63, %rd18;
	setp.lt.f64 	%p3, %fd56, %fd57;
	selp.f64 	%fd64, %fd57, %fd56, %p3;
	setp.lt.f64 	%p4, %fd64, %fd58;
	selp.f64 	%fd65, %fd58, %fd64, %p4;
	setp.lt.f64 	%p5, %fd65, %fd59;
	selp.f64 	%fd66, %fd59, %fd65, %p5;
	setp.lt.f64 	%p6, %fd66, %fd60;
	selp.f64 	%fd67, %fd60, %fd66, %p6;
	setp.lt.f64 	%p7, %fd67, %fd61;
	selp.f64 	%fd68, %fd61, %fd67, %p7;
	setp.lt.f64 	%p8, %fd68, %fd62;
	selp.f64 	%fd69, %fd62, %fd68, %p8;
	setp.lt.f64 	%p9, %fd69, %fd63;
	selp.f64 	%fd373, %fd63, %fd69, %p9;
	setp.lt.u32 	%p10, %r55, %r4;
	@%p10 bra 	$L__BB5_67;
	add.s32 	%r76, %r4, %r5;
	add.s32 	%r533, %r76, 256;
	add.s32 	%r532, %r76, %r75;
	mov.b32 	%r534, 0;
$L__BB5_57:
	add.s32 	%r5, %r5, %r4;
	add.s32 	%r106, %r1, -2048;
	setp.gt.u32 	%p11, %r5, %r106;
	@%p11 bra 	$L__BB5_59;
	add.s32 	%r107, %r75, %r5;
	mul.wide.u32 	%rd37, %r107, 8;
	add.s64 	%rd22, %rd1, %rd37;
	// begin inline asm
	ld.global.nc.u64 %rd21, [%rd22];
	// end inline asm
	mov.b64 	%fd70, %rd21;
	add.s64 	%rd24, %rd22, 2048;
	// begin inline asm
	ld.global.nc.u64 %rd23, [%rd24];
	// end inline asm
	mov.b64 	%fd71, %rd23;
	add.s64 	%rd26, %rd22, 4096;
	// begin inline asm
	ld.global.nc.u64 %rd25, [%rd26];
	// end inline asm
	mov.b64 	%fd72, %rd25;
	add.s64 	%rd28, %rd22, 6144;
	// begin inline asm
	ld.global.nc.u64 %rd27, [%rd28];
	// end inline asm
	mov.b64 	%fd73, %rd27;
	add.s64 	%rd30, %rd22, 8192;
	// begin inline asm
	ld.global.nc.u64 %rd29, [%rd30];
	// end inline asm
	mov.b64 	%fd74, %rd29;
	add.s64 	%rd32, %rd22, 10240;
	// begin inline asm
	ld.global.nc.u64 %rd31, [%rd32];
	// end inline asm
	mov.b64 	%fd75, %rd31;
	add.s64 	%rd34, %rd22, 12288;
	// begin inline asm
	ld.global.nc.u64 %rd33, [%rd34];
	// end inline asm
	mov.b64 	%fd76, %rd33;
	add.s64 	%rd36, %rd22, 14336;
	// begin inline asm
	ld.global.nc.u64 %rd35, [%rd36];
	// end inline asm
	mov.b64 	%fd77, %rd35;
	setp.lt.f64 	%p12, %fd373, %fd70;
	selp.f64 	%fd78, %fd70, %fd373, %p12;
	setp.lt.f64 	%p13, %fd78, %fd71;
	selp.f64 	%fd79, %fd71, %fd78, %p13;
	setp.lt.f64 	%p14, %fd79, %fd72;
	selp.f64 	%fd80, %fd72, %fd79, %p14;
	setp.lt.f64 	%p15, %fd80, %fd73;
	selp.f64 	%fd81, %fd73, %fd80, %p15;
	setp.lt.f64 	%p16, %fd81, %fd74;
	selp.f64 	%fd82, %fd74, %fd81, %p16;
	setp.lt.f64 	%p17, %fd82, %fd75;
	selp.f64 	%fd83, %fd75, %fd82, %p17;
	setp.lt.f64 	%p18, %fd83, %fd76;
	selp.f64 	%fd84, %fd76, %fd83, %p18;
	setp.lt.f64 	%p19, %fd84, %fd77;
	selp.f64 	%fd373, %fd77, %fd84, %p19;
	sub.s32 	%r108, %r1, %r5;
	setp.lt.u32 	%p20, %r108, %r4;
	add.s32 	%r534, %r534, 1;
	add.s32 	%r533, %r533, %r4;
	add.s32 	%r532, %r532, %r4;
	@%p20 bra 	$L__BB5_67;
	bra.uni 	$L__BB5_57;
$L__BB5_59:
	setp.le.u32 	%p21, %r1, %r5;
	@%p21 bra 	$L__BB5_67;
	sub.s32 	%r87, %r1, %r5;
	setp.ge.s32 	%p22, %r75, %r87;
	@%p22 bra 	$L__BB5_67;
	not.b32 	%r109, %r75;
	add.s32 	%r110, %r1, %r109;
	sub.s32 	%r111, %r110, %r76;
	mul.lo.s32 	%r112, %r2, %r534;
	shl.b32 	%r113, %r112, 11;
	sub.s32 	%r88, %r111, %r113;
	shr.u32 	%r114, %r110, 8;
	add.s32 	%r89, %r114, 1;
	and.b32  	%r115, %r110, 768;
	setp.eq.s32 	%p23, %r115, 768;
	mov.u32 	%r539, %r75;
	@%p23 bra 	$L__BB5_64;
	and.b32  	%r116, %r89, 3;
	neg.s32 	%r536, %r116;
	mov.u32 	%r539, %r75;
$L__BB5_63:
	.pragma "nounroll";
	mul.wide.u32 	%rd40, %r532, 8;
	add.s64 	%rd39, %rd1, %rd40;
	// begin inline asm
	ld.global.nc.u64 %rd38, [%rd39];
	// end inline asm
	mov.b64 	%fd86, %rd38;
	setp.lt.f64 	%p24, %fd373, %fd86;
	selp.f64 	%fd373, %fd86, %fd373, %p24;
	add.s32 	%r539, %r539, 256;
	add.s32 	%r532, %r532, 256;
	add.s32 	%r536, %r536, 1;
	setp.ne.s32 	%p25, %r536, 0;
	@%p25 bra 	$L__BB5_63;
$L__BB5_64:
	setp.lt.u32 	%p26, %r88, 768;
	@%p26 bra 	$L__BB5_67;
	add.s32 	%r541, %r539, 512;
	add.s32 	%r540, %r539, %r533;
$L__BB5_66:
	add.s32 	%r117, %r540, -256;
	mul.wide.u32 	%rd49, %r117, 8;
	add.s64 	%rd42, %rd1, %rd49;
	// begin inline asm
	ld.global.nc.u64 %rd41, [%rd42];
	// end inline asm
	mov.b64 	%fd87, %rd41;
	setp.lt.f64 	%p27, %fd373, %fd87;
	selp.f64 	%fd88, %fd87, %fd373, %p27;
	mul.wide.u32 	%rd50, %r540, 8;
	add.s64 	%rd44, %rd1, %rd50;
	// begin inline asm
	ld.global.nc.u64 %rd43, [%rd44];
	// end inline asm
	mov.b64 	%fd89, %rd43;
	setp.lt.f64 	%p28, %fd88, %fd89;
	selp.f64 	%fd90, %fd89, %fd88, %p28;
	add.s32 	%r118, %r540, 256;
	mul.wide.u32 	%rd51, %r118, 8;
	add.s64 	%rd46, %rd1, %rd51;
	// begin inline asm
	ld.global.nc.u64 %rd45, [%rd46];
	// end inline asm
	mov.b64 	%fd91, %rd45;
	setp.lt.f64 	%p29, %fd90, %fd91;
	selp.f64 	%fd92, %fd91, %fd90, %p29;
	add.s32 	%r119, %r540, 512;
	mul.wide.u32 	%rd52, %r119, 8;
	add.s64 	%rd48, %rd1, %rd52;
	// begin inline asm
	ld.global.nc.u64 %rd47, [%rd48];
	// end inline asm
	mov.b64 	%fd93, %rd47;
	setp.lt.f64 	%p30, %fd92, %fd93;
	selp.f64 	%fd373, %fd93, %fd92, %p30;
	add.s32 	%r102, %r541, 1024;
	add.s32 	%r120, %r541, 512;
	add.s32 	%r540, %r540, 1024;
	setp.lt.s32 	%p31, %r120, %r87;
	mov.u32 	%r541, %r102;
	@%p31 bra 	$L__BB5_66;
$L__BB5_67:
	// begin inline asm
	mov.u32 %r121, %laneid;
	// end inline asm
	mov.b64 	%rd53, %fd373;
	mov.b64 	{%r123, %r128}, %rd53;
	mov.b32 	%r129, 1;
	mov.b32 	%r170, 31;
	mov.b32 	%r171, -1;
	// begin inline asm
	shfl.sync.down.b32 %r122, %r123, %r129, %r170, %r171;
	// end inline asm
	// begin inline asm
	shfl.sync.down.b32 %r127, %r128, %r129, %r170, %r171;
	// end inline asm
	mov.b64 	%rd54, {%r122, %r127};
	mov.b64 	%fd94, %rd54;
	setp.gt.s32 	%p32, %r121, 30;
	setp.lt.f64 	%p33, %fd373, %fd94;
	selp.f64 	%fd95, %fd94, %fd373, %p33;
	selp.f64 	%fd96, %fd373, %fd95, %p32;
	mov.b64 	%rd55, %fd96;
	mov.b64 	{%r133, %r138}, %rd55;
	mov.b32 	%r139, 2;
	// begin inline asm
	shfl.sync.down.b32 %r132, %r133, %r139, %r170, %r171;
	// end inline asm
	// begin inline asm
	shfl.sync.down.b32 %r137, %r138, %r139, %r170, %r171;
	// end inline asm
	mov.b64 	%rd56, {%r132, %r137};
	mov.b64 	%fd97, %rd56;
	setp.gt.s32 	%p34, %r121, 29;
	setp.lt.f64 	%p35, %fd96, %fd97;
	selp.f64 	%fd98, %fd97, %fd96, %p35;
	selp.f64 	%fd99, %fd96, %fd98, %p34;
	mov.b64 	%rd57, %fd99;
	mov.b64 	{%r143, %r148}, %rd57;
	mov.b32 	%r149, 4;
	// begin inline asm
	shfl.sync.down.b32 %r142, %r143, %r149, %r170, %r171;
	// end inline asm
	// begin inline asm
	shfl.sync.down.b32 %r147, %r148, %r149, %r170, %r171;
	// end inline asm
	mov.b64 	%rd58, {%r142, %r147};
	mov.b64 	%fd100, %rd58;
	setp.gt.s32 	%p36, %r121, 27;
	setp.lt.f64 	%p37, %fd99, %fd100;
	selp.f64 	%fd101, %fd100, %fd99, %p37;
	selp.f64 	%fd102, %fd99, %fd101, %p36;
	mov.b64 	%rd59, %fd102;
	mov.b64 	{%r153, %r158}, %rd59;
	mov.b32 	%r159, 8;
	// begin inline asm
	shfl.sync.down.b32 %r152, %r153, %r159, %r170, %r171;
	// end inline asm
	// begin inline asm
	shfl.sync.down.b32 %r157, %r158, %r159, %r170, %r171;
	// end inline asm
	mov.b64 	%rd60, {%r152, %r157};
	mov.b64 	%fd103, %rd60;
	setp.gt.s32 	%p38, %r121, 23;
	setp.lt.f64 	%p39, %fd102, %fd103;
	selp.f64 	%fd104, %fd103, %fd102, %p39;
	selp.f64 	%fd105, %fd102, %fd104, %p38;
	mov.b64 	%rd61, %fd105;
	mov.b64 	{%r163, %r168}, %rd61;
	mov.b32 	%r169, 16;
	// begin inline asm
	shfl.sync.down.b32 %r162, %r163, %r169, %r170, %r171;
	// end inline asm
	// begin inline asm
	shfl.sync.down.b32 %r167, %r168, %r169, %r170, %r171;
	// end inline asm
	mov.b64 	%rd62, {%r162, %r167};
	mov.b64 	%fd106, %rd62;
	setp.gt.s32 	%p40, %r121, 15;
	setp.lt.f64 	%p41, %fd105, %fd106;
	selp.f64 	%fd52, %fd106, %fd105, %p41;
	selp.f64 	%fd374, %fd105, %fd52, %p40;
	setp.ne.s32 	%p42, %r121, 0;
	@%p42 bra 	$L__BB5_69;
	shr.u32 	%r172, %r75, 2;
	and.b32  	%r173, %r172, 248;
	mov.u32 	%r174, _ZZN3cub18CUB_300001_SM_10006detail6reduce18DeviceReduceKernelINS2_10policy_hubIdjN4cuda3__47maximumIvEEE10Policy1000EPdjS8_dNS5_3std3__410__identityEEEvT0_PT3_T1_NS0_13GridEvenShareISI_EET2_T4_E12temp_storage;
	add.s32 	%r175, %r174, %r173;
	st.shared.f64 	[%r175+8], %fd52;
$L__BB5_69:
	bar.sync 	0;
	setp.ne.s32 	%p43, %r75, 0;
	@%p43 bra 	$L__BB5_71;
	ld.shared.f64 	%fd107, [_ZZN3cub18CUB_300001_SM_10006detail6reduce18DeviceReduceKernelINS2_10policy_hubIdjN4cuda3__47maximumIvEEE10Policy1000EPdjS8_dNS5_3std3__410__identityEEEvT0_PT3_T1_NS0_13GridEvenShareISI_EET2_T4_E12temp_storage+16];
	setp.lt.f64 	%p44, %fd374, %fd107;
	selp.f64 	%fd108, %fd107, %fd374, %p44;
	ld.shared.f64 	%fd109, [_ZZN3cub18CUB_300001_SM_10006detail6reduce18DeviceReduceKernelINS2_10policy_hubIdjN4cuda3__47maximumIvEEE10Policy1000EPdjS8_dNS5_3std3__410__identityEEEvT0_PT3_T1_NS0_13GridEvenShareISI_EET2_T4_E12temp_storage+24];
	setp.lt.f64 	%p45, %fd108, %fd109;
	selp.f64 	%fd110, %fd109, %fd108, %p45;
	ld.shared.f64 	%fd111, [_ZZN3cub18CUB_300001_SM_10006detail6reduce18DeviceReduceKernelINS2_10policy_hubIdjN4cuda3__47maximumIvEEE10Policy1000EPdjS8_dNS5_3std3__410__identityEEEvT0_PT3_T1_NS0_13GridEvenShareISI_EET2_T4_E12temp_storage+32];
	setp.lt.f64 	%p46, %fd110, %fd111;
	selp.f64 	%fd112, %fd111, %fd110, %p46;
	ld.shared.f64 	%fd113, [_ZZN3cub18CUB_300001_SM_10006detail6reduce18DeviceReduceKernelINS2_10policy_hubIdjN4cuda3__47maximumIvEEE10Policy1000EPdjS8_dNS5_3std3__410__identityEEEvT0_PT3_T1_NS0_13GridEvenShareISI_EET2_T4_E12temp_storage+40];
	setp.lt.f64 	%p47, %fd112, %fd113;
	selp.f64 	%fd114, %fd113, %fd112, %p47;
	ld.shared.f64 	%fd115, [_ZZN3cub18CUB_300001_SM_10006detail6reduce18DeviceReduceKernelINS2_10policy_hubIdjN4cuda3__47maximumIvEEE10Policy1000EPdjS8_dNS5_3std3__410__identityEEEvT0_PT3_T1_NS0_13GridEvenShareISI_EET2_T4_E12temp_storage+48];
	setp.lt.f64 	%p48, %fd114, %fd115;
	selp.f64 	%fd116, %fd115, %fd114, %p48;
	ld.shared.f64 	%fd117, [_ZZN3cub18CUB_300001_SM_10006detail6reduce18DeviceReduceKernelINS2_10policy_hubIdjN4cuda3__47maximumIvEEE10Policy1000EPdjS8_dNS5_3std3__410__identityEEEvT0_PT3_T1_NS0_13GridEvenShareISI_EET2_T4_E12temp_storage+56];
	setp.lt.f64 	%p49, %fd116, %fd117;
	selp.f64 	%fd118, %fd117, %fd116, %p49;
	ld.shared.f64 	%fd119, [_ZZN3cub18CUB_300001_SM_10006detail6reduce18DeviceReduceKernelINS2_10policy_hubIdjN4cuda3__47maximumIvEEE10Policy1000EPdjS8_dNS5_3std3__410__identityEEEvT0_PT3_T1_NS0_13GridEvenShareISI_EET2_T4_E12temp_storage+64];
	setp.lt.f64 	%p50, %fd118, %fd119;
	selp.f64 	%fd374, %fd119, %fd118, %p50;
$L__BB5_71:
	mov.u32 	%r507, %tid.x;
	setp.ne.s32 	%p216, %r507, 0;
	@%p216 bra 	$L__BB5_73;
	ld.param.u64 	%rd196, [_ZN3cub18CUB_300001_SM_10006detail6reduce18DeviceReduceKernelINS2_10policy_hubIdjN4cuda3__47maximumIvEEE10Policy1000EPdjS8_dNS5_3std3__410__identityEEEvT0_PT3_T1_NS0_13GridEvenShareISI_EET2_T4__param_1];
	cvta.to.global.u64 	%rd193, %rd196;
	mul.wide.u32 	%rd194, %r3, 8;
	add.s64 	%rd195, %rd193, %rd194;
	st.global.f64 	[%rd195], %fd374;
$L__BB5_73:
	ret;

}
	// .globl	_ZN3cub18CUB_300001_SM_10006detail6reduce28DeviceReduceSingleTileKernelINS2_10policy_hubIdjN4cuda3__47maximumIvEEE10Policy1000EPdSB_iS8_ddNS5_3std3__410__identityEEEvT0_T1_T2_T3_T4_T6_
.visible .entry _ZN3cub18CUB_300001_SM_10006detail6reduce28DeviceReduceSingleTileKernelINS2_10policy_hubIdjN4cuda3__47maximumIvEEE10Policy1000EPdSB_iS8_ddNS5_3std3__410__identityEEEvT0_T1_T2_T3_T4_T6_(
	.param .u64 .ptr .align 1 _ZN3cub18CUB_300001_SM_10006detail6reduce28DeviceReduceSingleTileKernelINS2_10policy_hubIdjN4cuda3__47maximumIvEEE10Policy1000EPdSB_iS8_ddNS5_3std3__410__identityEEEvT0_T1_T2_T3_T4_T6__param_0,
	.param .u64 .ptr .align 1 _ZN3cub18CUB_300001_SM_10006detail6reduce28DeviceReduceSingleTileKernelINS2_10policy_hubIdjN4cuda3__47maximumIvEEE10Policy1000EPdSB_iS8_ddNS5_3std3__410__identityEEEvT0_T1_T2_T3_T4_T6__param_1,
	.param .u32 _ZN3cub18CUB_300001_SM_10006detail6reduce28DeviceReduceSingleTileKernelINS2_10policy_hubIdjN4cuda3__47maximumIvEEE10Policy1000EPdSB_iS8_ddNS5_3std3__410__identityEEEvT0_T1_T2_T3_T4_T6__param_2,
	.param .align 1 .b8 _ZN3cub18CUB_300001_SM_10006detail6reduce28DeviceReduceSingleTileKernelINS2_10policy_hubIdjN4cuda3__47maximumIvEEE10Policy1000EPdSB_iS8_ddNS5_3std3__410__identityEEEvT0_T1_T2_T3_T4_T6__param_3[1],
	.param .f64 _ZN3cub18CUB_300001_SM_10006detail6reduce28DeviceReduceSingleTileKernelINS2_10policy_hubIdjN4cuda3__47maximumIvEEE10Policy1000EPdSB_iS8_ddNS5_3std3__410__identityEEEvT0_T1_T2_T3_T4_T6__param_4,
	.param .align 1 .b8 _ZN3cub18CUB_300001_SM_10006detail6reduce28DeviceReduceSingleTileKernelINS2_10policy_hubIdjN4cuda3__47maximumIvEEE10Policy1000EPdSB_iS8_ddNS5_3std3__410__identityEEEvT0_T1_T2_T3_T4_T6__param_5[1]
)
.maxntid 256
.minnctapersm 1
{
	.reg .pred 	%p<220>;
	.reg .b32 	%r<472>;
	.reg .b64 	%rd<206>;
	.reg .b64 	%fd<381>;
	// demoted variable
	.shared .align 8 .b8 _ZZN3cub18CUB_300001_SM_10006detail6reduce28DeviceReduceSingleTileKernelINS2_10policy_hubIdjN4cuda3__47maximumIvEEE10Policy1000EPdSB_iS8_ddNS5_3std3__410__identityEEEvT0_T1_T2_T3_T4_T6_E12temp_storage[80];
	ld.param.u64 	%rd15, [_ZN3cub18CUB_300001_SM_10006detail6reduce28DeviceReduceSingleTileKernelINS2_10policy_hubIdjN4cuda3__47maximumIvEEE10Policy1000EPdSB_iS8_ddNS5_3std3__410__identityEEEvT0_T1_T2_T3_T4_T6__param_0];
	ld.param.u64 	%rd16, [_ZN3cub18CUB_300001_SM_10006detail6reduce28DeviceReduceSingleTileKernelINS2_10policy_hubIdjN4cuda3__47maximumIvEEE10Policy1000EPdSB_iS8_ddNS5_3std3__410__identityEEEvT0_T1_T2_T3_T4_T6__param_1];
	ld.param.u32 	%r68, [_ZN3cub18CUB_300001_SM_10006detail6reduce28DeviceReduceSingleTileKernelINS2_10policy_hubIdjN4cuda3__47maximumIvEEE10Policy1000EPdSB_iS8_ddNS5_3std3__410__identityEEEvT0_T1_T2_T3_T4_T6__param_2];
	ld.param.f64 	%fd58, [_ZN3cub18CUB_300001_SM_10006detail6reduce28DeviceReduceSingleTileKernelINS2_10policy_hubIdjN4cuda3__47maximumIvEEE10Policy1000EPdSB_iS8_ddNS5_3std3__410__identityEEEvT0_T1_T2_T3_T4_T6__param_4];
	cvta.to.global.u64 	%rd1, %rd16;
	setp.ne.s32 	%p1, %r68, 0;
	@%p1 bra 	$L__BB6_3;
	mov.u32 	%r445, %tid.x;
	setp.ne.s32 	%p219, %r445, 0;
	@%p219 bra 	$L__BB6_74;
	st.global.f64 	[%rd1], %fd58;
	bra.uni 	$L__BB6_74;
$L__BB6_3:
	and.b64  	%rd17, %rd15, 31;
	setp.ne.s64 	%p2, %rd17, 0;
	@%p2 bra 	$L__BB6_38;
	setp.gt.s32 	%p110, %r68, 2047;
	@%p110 bra 	$L__BB6_22;
	mov.u32 	%r1, %tid.x;
	setp.ge.s32 	%p159, %r1, %r68;
	mov.f64 	%fd359, 0d0000000000000000;
	mov.u32 	%r449, %r1;
	@%p159 bra 	$L__BB6_7;
	mul.wide.u32 	%rd169, %r1, 8;
	add.s64 	%rd168, %rd15, %rd169;
	// begin inline asm
	ld.global.nc.u64 %rd167, [%rd168];
	// end inline asm
	mov.b64 	%fd359, %rd167;
	add.s32 	%r449, %r1, 256;
$L__BB6_7:
	setp.ge.s32 	%p160, %r449, %r68;
	@%p160 bra 	$L__BB6_13;
	not.b32 	%r321, %r449;
	add.s32 	%r4, %r68, %r321;
	and.b32  	%r322, %r4, 768;
	setp.eq.s32 	%p161, %r322, 768;
	@%p161 bra 	$L__BB6_11;
	mul.wide.u32 	%rd170, %r449, 8;
	add.s64 	%rd202, %rd15, %rd170;
	shr.u32 	%r323, %r4, 8;
	add.s32 	%r324, %r323, 1;
	and.b32  	%r325, %r324, 3;
	neg.s32 	%r447, %r325;
$L__BB6_10:
	.pragma "nounroll";
	// begin inline asm
	ld.global.nc.u64 %rd171, [%rd202];
	// end inline asm
	mov.b64 	%fd272, %rd171;
	setp.lt.f64 	%p162, %fd359, %fd272;
	selp.f64 	%fd359, %fd272, %fd359, %p162;
	add.s32 	%r449, %r449, 256;
	add.s64 	%rd202, %rd202, 2048;
	add.s32 	%r447, %r447, 1;
	setp.ne.s32 	%p163, %r447, 0;
	@%p163 bra 	$L__BB6_10;
$L__BB6_11:
	setp.lt.u32 	%p164, %r4, 768;
	@%p164 bra 	$L__BB6_13;
$L__BB6_12:
	mul.wide.s32 	%rd181, %r449, 8;
	add.s64 	%rd174, %rd15, %rd181;
	// begin inline asm
	ld.global.nc.u64 %rd173, [%rd174];
	// end inline asm
	mov.b64 	%fd273, %rd173;
	setp.lt.f64 	%p165, %fd359, %fd273;
	selp.f64 	%fd274, %fd273, %fd359, %p165;
	add.s64 	%rd176, %rd174, 2048;
	// begin inline asm
	ld.global.nc.u64 %rd175, [%rd176];
	// end inline asm
	mov.b64 	%fd275, %rd175;
	setp.lt.f64 	%p166, %fd274, %fd275;
	selp.f64 	%fd276, %fd275, %fd274, %p166;
	add.s64 	%rd178, %rd174, 4096;
	// begin inline asm
	ld.global.nc.u64 %rd177, [%rd178];
	// end inline asm
	mov.b64 	%fd277, %rd177;
	setp.lt.f64 	%p167, %fd276, %fd277;
	selp.f64 	%fd278, %fd277, %fd276, %p167;
	add.s64 	%rd180, %rd174, 6144;
	// begin inline asm
	ld.global.nc.u64 %rd179, [%rd180];
	// end inline asm
	mov.b64 	%fd279, %rd179;
	setp.lt.f64 	%p168, %fd278, %fd279;
	selp.f64 	%fd359, %fd279, %fd278, %p168;
	add.s32 	%r449, %r449, 1024;
	setp.lt.s32 	%p169, %r449, %r68;
	@%p169 bra 	$L__BB6_12;
$L__BB6_13:
	setp.lt.s32 	%p170, %r68, 256;
	@%p170 bra 	$L__BB6_18;
	// begin inline asm
	mov.u32 %r389, %laneid;
	// end inline asm
	mov.b64 	%rd192, %fd359;
	mov.b64 	{%r391, %r396}, %rd192;
	mov.b32 	%r397, 1;
	mov.b32 	%r438, 31;
	mov.b32 	%r439, -1;
	// begin inline asm
	shfl.sync.down.b32 %r390, %r391, %r397, %r438, %r439;
	// end inline asm
	// begin inline asm
	shfl.sync.down.b32 %r395, %r396, %r397, %r438, %r439;
	// end inline asm
	mov.b64 	%rd193, {%r390, %r395};
	mov.b64 	%fd327, %rd193;
	setp.gt.s32 	%p198, %r389, 30;
	setp.lt.f64 	%p199, %fd359, %fd327;
	selp.f64 	%fd328, %fd327, %fd359, %p199;
	selp.f64 	%fd329, %fd359, %fd328, %p198;
	mov.b64 	%rd194, %fd329;
	mov.b64 	{%r401, %r406}, %rd194;
	mov.b32 	%r407, 2;
	// begin inline asm
	shfl.sync.down.b32 %r400, %r401, %r407, %r438, %r439;
	// end inline asm
	// begin inline asm
	shfl.sync.down.b32 %r405, %r406, %r407, %r438, %r439;
	// end inline asm
	mov.b64 	%rd195, {%r400, %r405};
	mov.b64 	%fd330, %rd195;
	setp.gt.s32 	%p200, %r389, 29;
	setp.lt.f64 	%p201, %fd329, %fd330;
	selp.f64 	%fd331, %fd330, %fd329, %p201;
	selp.f64 	%fd332, %fd329, %fd331, %p200;
	mov.b64 	%rd196, %fd332;
	mov.b64 	{%r411, %r416}, %rd196;
	mov.b32 	%r417, 4;
	// begin inline asm
	shfl.sync.down.b32 %r410, %r411, %r417, %r438, %r439;
	// end inline asm
	// begin inline asm
	shfl.sync.down.b32 %r415, %r416, %r417, %r438, %r439;
	// end inline asm
	mov.b64 	%rd197, {%r410, %r415};
	mov.b64 	%fd333, %rd197;
	setp.gt.s32 	%p202, %r389, 27;
	setp.lt.f64 	%p203, %fd332, %fd333;
	selp.f64 	%fd334, %fd333, %fd332, %p203;
	selp.f64 	%fd335, %fd332, %fd334, %p202;
	mov.b64 	%rd198, %fd335;
	mov.b64 	{%r421, %r426}, %rd198;
	mov.b32 	%r427, 8;
	// begin inline asm
	shfl.sync.down.b32 %r420, %r421, %r427, %r438, %r439;
	// end inline asm
	// begin inline asm
	shfl.sync.down.b32 %r425, %r426, %r427, %r438, %r439;
	// end inline asm
	mov.b64 	%rd199, {%r420, %r425};
	mov.b64 	%fd336, %rd199;
	setp.gt.s32 	%p204, %r389, 23;
	setp.lt.f64 	%p205, %fd335, %fd336;
	selp.f64 	%fd337, %fd336, %fd335, %p205;
	selp.f64 	%fd338, %fd335, %fd337, %p204;
	mov.b64 	%rd200, %fd338;
	mov.b64 	{%r431, %r436}, %rd200;
	mov.b32 	%r437, 16;
	// begin inline asm
	shfl.sync.down.b32 %r430, %r431, %r437, %r438, %r439;
	// end inline asm
	// begin inline asm
	shfl.sync.down.b32 %r435, %r436, %r437, %r438, %r439;
	// end inline asm
	mov.b64 	%rd201, {%r430, %r435};
	mov.b64 	%fd339, %rd201;
	setp.gt.s32 	%p206, %r389, 15;
	setp.lt.f64 	%p207, %fd338, %fd339;
	selp.f64 	%fd10, %fd339, %fd338, %p207;
	selp.f64 	%fd380, %fd338, %fd10, %p206;
	setp.ne.s32 	%p208, %r389, 0;
	@%p208 bra 	$L__BB6_16;
	shr.u32 	%r440, %r1, 2;
	and.b32  	%r441, %r440, 248;
	mov.u32 	%r442, _ZZN3cub18CUB_300001_SM_10006detail6reduce28DeviceReduceSingleTileKernelINS2_10policy_hubIdjN4cuda3__47maximumIvEEE10Policy1000EPdSB_iS8_ddNS5_3std3__410__identityEEEvT0_T1_T2_T3_T4_T6_E12temp_storage;
	add.s32 	%r443, %r442, %r441;
	st.shared.f64 	[%r443+8], %fd10;
$L__BB6_16:
	bar.sync 	0;
	setp.ne.s32 	%p209, %r1, 0;
	@%p209 bra 	$L__BB6_72;
	ld.shared.f64 	%fd340, [_ZZN3cub18CUB_300001_SM_10006detail6reduce28DeviceReduceSingleTileKernelINS2_10policy_hubIdjN4cuda3__47maximumIvEEE10Policy1000EPdSB_iS8_ddNS5_3std3__410__identityEEEvT0_T1_T2_T3_T4_T6_E12temp_storage+16];
	setp.lt.f64 	%p210, %fd380, %fd340;
	selp.f64 	%fd341, %fd340, %fd380, %p210;
	ld.shared.f64 	%fd342, [_ZZN3cub18CUB_300001_SM_10006detail6reduce28DeviceReduceSingleTileKernelINS2_10policy_hubIdjN4cuda3__47maximumIvEEE10Policy1000EPdSB_iS8_ddNS5_3std3__410__identityEEEvT0_T1_T2_T3_T4_T6_E12temp_storage+24];
	setp.lt.f64 	%p211, %fd341, %fd342;
	selp.f64 	%fd343, %fd342, %fd341, %p211;
	ld.shared.f64 	%fd344, [_ZZN3cub18CUB_300001_SM_10006detail6reduce28DeviceReduceSingleTileKernelINS2_10policy_hubIdjN4cuda3__47maximumIvEEE10Policy1000EPdSB_iS8_ddNS5_3std3__410__identityEEEvT0_T1_T2_T3_T4_T6_E12temp_storage+32];
	setp.lt.f64 	%p212, %fd343, %fd344;
	selp.f64 	%fd345, %fd344, %fd343, %p212;
	ld.shared.f64 	%fd346, [_ZZN3cub18CUB_300001_SM_10006detail6reduce28DeviceReduceSingleTileKernelINS2_10policy_hubIdjN4cuda3__47maximumIvEEE10Policy1000EPdSB_iS8_ddNS5_3std3__410__identityEEEvT0_T1_T2_T3_T4_T6_E12temp_storage+40];
	setp.lt.f64 	%p213, %fd345, %fd346;
	selp.f64 	%fd347, %fd346, %fd345, %p213;
	ld.shared.f64 	%fd348, [_ZZN3cub18CUB_300001_SM_10006detail6reduce28DeviceReduceSingleTileKernelINS2_10policy_hubIdjN4cuda3__47maximumIvEEE10Policy1000EPdSB_iS8_ddNS5_3std3__410__identityEEEvT0_T1_T2_T3_T4_T6_E12temp_storage+48];
	setp.lt.f64 	%p214, %fd347, %fd348;
	selp.f64 	%fd349, %fd348, %fd347, %p214;
	ld.shared.f64 	%fd350, [_ZZN3cub18CUB_300001_SM_10006detail6reduce28DeviceReduceSingleTileKernelINS2_10policy_hubIdjN4cuda3__47maximumIvEEE10Policy1000EPdSB_iS8_ddNS5_3std3__410__identityEEEvT0_T1_T2_T3_T4_T6_E12temp_storage+56];
	setp.lt.f64 	%p215, %fd349, %fd350;
	selp.f64 	%fd351, %fd350, %fd349, %p215;
	ld.shared.f64 	%fd352, [_ZZN3cub18CUB_300001_SM_10006detail6reduce28DeviceReduceSingleTileKernelINS2_10policy_hubIdjN4cuda3__47maximumIvEEE10Policy1000EPdSB_iS8_ddNS5_3std3__410__identityEEEvT0_T1_T2_T3_T4_T6_E12temp_storage+64];
	setp.lt.f64 	%p216, %fd351, %fd352;
	selp.f64 	%fd380, %fd352, %fd351, %p216;
	bra.uni 	$L__BB6_72;
$L__BB6_18:
	// begin inline asm
	mov.u32 %r326, %laneid;
	// end inline asm
	and.b32  	%r377, %r1, 992;
	add.s32 	%r378, %r377, 32;
	setp.gt.s32 	%p171, %r378, %r68;
	not.b32 	%r379, %r377;
	add.s32 	%r380, %r68, %r379;
	selp.b32 	%r375, %r380, 31, %p171;
	mov.b64 	%rd182, %fd359;
	mov.b64 	{%r328, %r333}, %rd182;
	mov.b32 	%r334, 1;
	mov.b32 	%r376, -1;
	// begin inline asm
	shfl.sync.down.b32 %r327, %r328, %r334, %r375, %r376;
	// end inline asm
	// begin inline asm
	shfl.sync.down.b32 %r332, %r333, %r334, %r375, %r376;
	// end inline asm
	mov.b64 	%rd183, {%r327, %r332};
	mov.b64 	%fd280, %rd183;
	setp.lt.s32 	%p172, %r326, %r375;
	setp.lt.f64 	%p173, %fd359, %fd280;
	selp.f64 	%fd281, %fd280, %fd359, %p173;
	selp.f64 	%fd282, %fd281, %fd359, %p172;
	mov.b64 	%rd184, %fd282;
	mov.b64 	{%r338, %r343}, %rd184;
	mov.b32 	%r344, 2;
	// begin inline asm
	shfl.sync.down.b32 %r337, %r338, %r344, %r375, %r376;
	// end inline asm
	// begin inline asm
	shfl.sync.down.b32 %r342, %r343, %r344, %r375, %r376;
	// end inline asm
	mov.b64 	%rd185, {%r337, %r342};
	mov.b64 	%fd283, %rd185;
	add.s32 	%r381, %r326, 2;
	setp.gt.s32 	%p174, %r381, %r375;
	setp.lt.f64 	%p175, %fd282, %fd283;
	selp.f64 	%fd284, %fd283, %fd282, %p175;
	selp.f64 	%fd285, %fd282, %fd284, %p174;
	mov.b64 	%rd186, %fd285;
	mov.b64 	{%r348, %r353}, %rd186;
	mov.b32 	%r354, 4;
	// begin inline asm
	shfl.sync.down.b32 %r347, %r348, %r354, %r375, %r376;
	// end inline asm
	// begin inline asm
	shfl.sync.down.b32 %r352, %r353, %r354, %r375, %r376;
	// end inline asm
	mov.b64 	%rd187, {%r347, %r352};
	mov.b64 	%fd286, %rd187;
	add.s32 	%r382, %r326, 4;
	setp.gt.s32 	%p176, %r382, %r375;
	setp.lt.f64 	%p177, %fd285, %fd286;
	selp.f64 	%fd287, %fd286, %fd285, %p177;
	selp.f64 	%fd288, %fd285, %fd287, %p176;
	mov.b64 	%rd188, %fd288;
	mov.b64 	{%r358, %r363}, %rd188;
	mov.b32 	%r364, 8;
	// begin inline asm
	shfl.sync.down.b32 %r357, %r358, %r364, %r375, %r376;
	// end inline asm
	// begin inline asm
	shfl.sync.down.b32 %r362, %r363, %r364, %r375, %r376;
	// end inline asm
	mov.b64 	%rd189, {%r357, %r362};
	mov.b64 	%fd289, %rd189;
	add.s32 	%r383, %r326, 8;
	setp.gt.s32 	%p178, %r383, %r375;
	setp.lt.f64 	%p179, %fd288, %fd289;
	selp.f64 	%fd290, %fd289, %fd288, %p179;
	selp.f64 	%fd291, %fd288, %fd290, %p178;
	mov.b64 	%rd190, %fd291;
	mov.b64 	{%r368, %r373}, %rd190;
	mov.b32 	%r374, 16;
	// begin inline asm
	shfl.sync.down.b32 %r367, %r368, %r374, %r375, %r376;
	// end inline asm
	// begin inline asm
	shfl.sync.down.b32 %r372, %r373, %r374, %r375, %r376;
	// end inline asm
	mov.b64 	%rd191, {%r367, %r372};
	mov.b64 	%fd292, %rd191;
	add.s32 	%r384, %r326, 16;
	setp.gt.s32 	%p180, %r384, %r375;
	setp.lt.f64 	%p181, %fd291, %fd292;
	selp.f64 	%fd293, %fd292, %fd291, %p181;
	selp.f64 	%fd380, %fd291, %fd293, %p180;
	setp.ne.s32 	%p182, %r326, 0;
	@%p182 bra 	$L__BB6_20;
	shr.u32 	%r385, %r1, 2;
	and.b32  	%r386, %r385, 248;
	mov.u32 	%r387, _ZZN3cub18CUB_300001_SM_10006detail6reduce28DeviceReduceSingleTileKernelINS2_10policy_hubIdjN4cuda3__47maximumIvEEE10Policy1000EPdSB_iS8_ddNS5_3std3__410__identityEEEvT0_T1_T2_T3_T4_T6_E12temp_storage;
	add.s32 	%r388, %r387, %r386;
	st.shared.f64 	[%r388+8], %fd380;
$L__BB6_20:
	bar.sync 	0;
	setp.ne.s32 	%p183, %r1, 0;
	@%p183 bra 	$L__BB6_72;
	setp.gt.s32 	%p184, %r68, 32;
	ld.shared.f64 	%fd294, [_ZZN3cub18CUB_300001_SM_10006detail6reduce28DeviceReduceSingleTileKernelINS2_10policy_hubIdjN4cuda3__47maximumIvEEE10Policy1000EPdSB_iS8_ddNS5_3std3__410__identityEEEvT0_T1_T2_T3_T4_T6_E12temp_storage+16];
	setp.lt.f64 	%p185, %fd380, %fd294;
	selp.f64 	%fd296, %fd294, %fd380, %p185;
	selp.f64 	%fd297, %fd296, %fd380, %p184;
	setp.gt.s32 	%p186, %r68, 64;
	ld.shared.f64 	%fd299, [_ZZN3cub18CUB_300001_SM_10006detail6reduce28DeviceReduceSingleTileKernelINS2_10policy_hubIdjN4cuda3__47maximumIvEEE10Policy1000EPdSB_iS8_ddNS5_3std3__410__identityEEEvT0_T1_T2_T3_T4_T6_E12temp_storage+24];
	setp.lt.f64 	%p187, %fd297, %fd299;
	selp.f64 	%fd301, %fd299, %fd297, %p187;
	selp.f64 	%fd302, %fd301, %fd297, %p186;
	setp.gt.s32 	%p188, %r68, 96;
	ld.shared.f64 	%fd304, [_ZZN3cub18CUB_300001_SM_10006detail6reduce28DeviceReduceSingleTileKernelINS2_10policy_hubIdjN4cuda3__47maximumIvEEE10Policy1000EPdSB_iS8_ddNS5_3std3__410__identityEEEvT0_T1_T2_T3_T4_T6_E12temp_storage+32];
	setp.lt.f64 	%p189, %fd302, %fd304;
	selp.f64 	%fd306, %fd304, %fd302, %p189;
	selp.f64 	%fd307, %fd306, %fd302, %p188;
	setp.gt.s32 	%p190, %r68, 128;
	ld.shared.f64 	%fd309, [_ZZN3cub18CUB_300001_SM_10006detail6reduce28DeviceReduceSingleTileKernelINS2_10policy_hubIdjN4cuda3__47maximumIvEEE10Policy1000EPdSB_iS8_ddNS5_3std3__410__identityEEEvT0_T1_T2_T3_T4_T6_E12temp_storage+40];
	setp.lt.f64 	%p191, %fd307, %fd309;
	selp.f64 	%fd311, %fd309, %fd307, %p191;
	selp.f64 	%fd312, %fd311, %fd307, %p190;
	setp.gt.s32 	%p192, %r68, 160;
	ld.shared.f64 	%fd314, [_ZZN3cub18CUB_300001_SM_10006detail6reduce28DeviceReduceSingleTileKernelINS2_10policy_hubIdjN4cuda3__47maximumIvEEE10Policy1000EPdSB_iS8_ddNS5_3std3__410__identityEEEvT0_T1_T2_T3_T4_T6_E12temp_storage+48];
	setp.lt.f64 	%p193, %fd312, %fd314;
	selp.f64 	%fd316, %fd314, %fd312, %p193;
	selp.f64 	%fd317, %fd316, %fd312, %p192;
	setp.gt.s32 	%p194, %r68, 192;
	ld.shared.f64 	%fd319, [_ZZN3cub18CUB_300001_SM_10006detail6reduce28DeviceReduceSingleTileKernelINS2_10policy_hubIdjN4cuda3__47maximumIvEEE10Policy1000EPdSB_iS8_ddNS5_3std3__410__identityEEEvT0_T1_T2_T3_T4_T6_E12temp_storage+56];
	setp.lt.f64 	%p195, %fd317, %fd319;
	selp.f64 	%fd321, %fd319, %fd317, %p195;
	selp.f64 	%fd322, %fd321, %fd317, %p194;
	setp.gt.s32 	%p196, %r68, 224;
	ld.shared.f64 	%fd324, [_ZZN3cub18CUB_300001_SM_10006detail6reduce28DeviceReduceSingleTileKernelINS2_10policy_hubIdjN4cuda3__47maximumIvEEE10Policy1000EPdSB_iS8_ddNS5_3std3__410__identityEEEvT0_T1_T2_T3_T4_T6_E12temp_storage+64];
	setp.lt.f64 	%p197, %fd322, %fd324;
	selp.f64 	%fd326, %fd324, %fd322, %p197;
	selp.f64 	%fd380, %fd326, %fd322, %p196;
	bra.uni 	$L__BB6_72;
$L__BB6_22:
	mov.u32 	%r13, %tid.x;
	shl.b32 	%r14, %r13, 2;
	mul.wide.u32 	%rd126, %r14, 8;
	add.s64 	%rd116, %rd15, %rd126;
	// begin inline asm
	ld.global.nc.v2.u64 {%rd114, %rd115}, [%rd116];
	// end inline asm
	add.s64 	%rd119, %rd116, 16;
	// begin inline asm
	ld.global.nc.v2.u64 {%rd117, %rd118}, [%rd119];
	// end inline asm
	mov.b64 	%fd206, %rd114;
	mov.b64 	%fd207, %rd115;
	mov.b64 	%fd208, %rd117;
	mov.b64 	%fd209, %rd118;
	add.s64 	%rd122, %rd116, 8192;
	// begin inline asm
	ld.global.nc.v2.u64 {%rd120, %rd121}, [%rd122];
	// end inline asm
	add.s64 	%rd125, %rd116, 8208;
	// begin inline asm
	ld.global.nc.v2.u64 {%rd123, %rd124}, [%rd125];
	// end inline asm
	mov.b64 	%fd210, %rd120;
	mov.b64 	%fd211, %rd121;
	mov.b64 	%fd212, %rd123;
	mov.b64 	%fd213, %rd124;
	setp.lt.f64 	%p111, %fd206, %fd207;
	selp.f64 	%fd214, %fd207, %fd206, %p111;
	setp.lt.f64 	%p112, %fd214, %fd208;
	selp.f64 	%fd215, %fd208, %fd214, %p112;
	setp.lt.f64 	%p113, %fd215, %fd209;
	selp.f64 	%fd216, %fd209, %fd215, %p113;
	setp.lt.f64 	%p114, %fd216, %fd210;
	selp.f64 	%fd217, %fd210, %fd216, %p114;
	setp.lt.f64 	%p115, %fd217, %fd211;
	selp.f64 	%fd218, %fd211, %fd217, %p115;
	setp.lt.f64 	%p116, %fd218, %fd212;
	selp.f64 	%fd219, %fd212, %fd218, %p116;
	setp.lt.f64 	%p117, %fd219, %fd213;
	selp.f64 	%fd366, %fd213, %fd219, %p117;
	setp.lt.u32 	%p118, %r68, 4096;
	mov.b32 	%r452, 2048;
	@%p118 bra 	$L__BB6_26;
	add.s32 	%r15, %r68, -2048;
	mov.b32 	%r452, 2048;
$L__BB6_24:
	add.s32 	%r258, %r452, %r14;
	mul.wide.u32 	%rd139, %r258, 8;
	add.s64 	%rd129, %rd15, %rd139;
	// begin inline asm
	ld.global.nc.v2.u64 {%rd127, %rd128}, [%rd129];
	// end inline asm
	add.s64 	%rd132, %rd129, 16;
	// begin inline asm
	ld.global.nc.v2.u64 {%rd130, %rd131}, [%rd132];
	// end inline asm
	mov.b64 	%fd220, %rd127;
	mov.b64 	%fd221, %rd128;
	mov.b64 	%fd222, %rd130;
	mov.b64 	%fd223, %rd131;
	add.s64 	%rd135, %rd129, 8192;
	// begin inline asm
	ld.global.nc.v2.u64 {%rd133, %rd134}, [%rd135];
	// end inline asm
	add.s64 	%rd138, %rd129, 8208;
	// begin inline asm
	ld.global.nc.v2.u64 {%rd136, %rd137}, [%rd138];
	// end inline asm
	mov.b64 	%fd224, %rd133;
	mov.b64 	%fd225, %rd134;
	mov.b64 	%fd226, %rd136;
	mov.b64 	%fd227, %rd137;
	setp.lt.f64 	%p119, %fd366, %fd220;
	selp.f64 	%fd228, %fd220, %fd366, %p119;
	setp.lt.f64 	%p120, %fd228, %fd221;
	selp.f64 	%fd229, %fd221, %fd228, %p120;
	setp.lt.f64 	%p121, %fd229, %fd222;
	selp.f64 	%fd230, %fd222, %fd229, %p121;
	setp.lt.f64 	%p122, %fd230, %fd223;
	selp.f64 	%fd231, %fd223, %fd230, %p122;
	setp.lt.f64 	%p123, %fd231, %fd224;
	selp.f64 	%fd232, %fd224, %fd231, %p123;
	setp.lt.f64 	%p124, %fd232, %fd225;
	selp.f64 	%fd233, %fd225, %fd232, %p124;
	setp.lt.f64 	%p125, %fd233, %fd226;
	selp.f64 	%fd234, %fd226, %fd233, %p125;
	setp.lt.f64 	%p126, %fd234, %fd227;
	selp.f64 	%fd366, %fd227, %fd234, %p126;
	sub.s32 	%r259, %r68, %r452;
	setp.lt.s32 	%p127, %r259, 2048;
	@%p127 bra 	$L__BB6_34;
	add.s32 	%r452, %r452, 2048;
	setp.le.s32 	%p128, %r452, %r15;
	@%p128 bra 	$L__BB6_24;
$L__BB6_26:
	setp.le.s32 	%p129, %r68, %r452;
	@%p129 bra 	$L__BB6_34;
	sub.s32 	%r19, %r68, %r452;
	setp.ge.s32 	%p130, %r13, %r19;
	@%p130 bra 	$L__BB6_34;
	not.b32 	%r260, %r13;
	add.s32 	%r261, %r68, %r260;
	sub.s32 	%r20, %r261, %r452;
	and.b32  	%r262, %r20, 768;
	setp.eq.s32 	%p131, %r262, 768;
	mov.u32 	%r456, %r13;
	@%p131 bra 	$L__BB6_31;
	add.s32 	%r454, %r13, %r452;
	shr.u32 	%r263, %r20, 8;
	add.s32 	%r264, %r263, 1;
	and.b32  	%r265, %r264, 3;
	neg.s32 	%r453, %r265;
	mov.u32 	%r456, %r13;
$L__BB6_30:
	.pragma "nounroll";
	mul.wide.u32 	%rd142, %r454, 8;
	add.s64 	%rd141, %rd15, %rd142;
	// begin inline asm
	ld.global.nc.u64 %rd140, [%rd141];
	// end inline asm
	mov.b64 	%fd236, %rd140;
	setp.lt.f64 	%p132, %fd366, %fd236;
	selp.f64 	%fd366, %fd236, %fd366, %p132;
	add.s32 	%r456, %r456, 256;
	add.s32 	%r454, %r454, 256;
	add.s32 	%r453, %r453, 1;
	setp.ne.s32 	%p133, %r453, 0;
	@%p133 bra 	$L__BB6_30;
$L__BB6_31:
	setp.lt.u32 	%p134, %r20, 768;
	@%p134 bra 	$L__BB6_34;
	cvt.u64.u32 	%rd143, %r456;
	cvt.u64.u32 	%rd144, %r452;
	add.s64 	%rd145, %rd143, %rd144;
	shl.b64 	%rd146, %rd145, 3;
	add.s64 	%rd147, %rd146, %rd15;
	add.s64 	%rd203, %rd147, 4096;
	add.s32 	%r457, %r456, %r452;
$L__BB6_33:
	mul.wide.u32 	%rd156, %r457, 8;
	add.s64 	%rd149, %rd15, %rd156;
	// begin inline asm
	ld.global.nc.u64 %rd148, [%rd149];
	// end inline asm
	mov.b64 	%fd237, %rd148;
	setp.lt.f64 	%p135, %fd366, %fd237;
	selp.f64 	%fd238, %fd237, %fd366, %p135;
	add.s64 	%rd151, %rd203, -2048;
	// begin inline asm
	ld.global.nc.u64 %rd150, [%rd151];
	// end inline asm
	mov.b64 	%fd239, %rd150;
	setp.lt.f64 	%p136, %fd238, %fd239;
	selp.f64 	%fd240, %fd239, %fd238, %p136;
	// begin inline asm
	ld.global.nc.u64 %rd152, [%rd203];
	// end inline asm
	mov.b64 	%fd241, %rd152;
	setp.lt.f64 	%p137, %fd240, %fd241;
	selp.f64 	%fd242, %fd241, %fd240, %p137;
	add.s64 	%rd155, %rd203, 2048;
	// begin inline asm
	ld.global.nc.u64 %rd154, [%rd155];
	// end inline asm
	mov.b64 	%fd243, %rd154;
	setp.lt.f64 	%p138, %fd242, %fd243;
	selp.f64 	%fd366, %fd243, %fd242, %p138;
	add.s32 	%r456, %r456, 1024;
	add.s64 	%rd203, %rd203, 8192;
	add.s32 	%r457, %r457, 1024;
	setp.lt.s32 	%p139, %r456, %r19;
	@%p139 bra 	$L__BB6_33;
$L__BB6_34:
	// begin inline asm
	mov.u32 %r266, %laneid;
	// end inline asm
	mov.b64 	%rd157, %fd366;
	mov.b64 	{%r268, %r273}, %rd157;
	mov.b32 	%r274, 1;
	mov.b32 	%r315, 31;
	mov.b32 	%r316, -1;
	// begin inline asm
	shfl.sync.down.b32 %r267, %r268, %r274, %r315, %r316;
	// end inline asm
	// begin inline asm
	shfl.sync.down.b32 %r272, %r273, %r274, %r315, %r316;
	// end inline asm
	mov.b64 	%rd158, {%r267, %r272};
	mov.b64 	%fd244, %rd158;
	setp.gt.s32 	%p140, %r266, 30;
	setp.lt.f64 	%p141, %fd366, %fd244;
	selp.f64 	%fd245, %fd244, %fd366, %p141;
	selp.f64 	%fd246, %fd366, %fd245, %p140;
	mov.b64 	%rd159, %fd246;
	mov.b64 	{%r278, %r283}, %rd159;
	mov.b32 	%r284, 2;
	// begin inline asm
	shfl.sync.down.b32 %r277, %r278, %r284, %r315, %r316;
	// end inline asm
	// begin inline asm
	shfl.sync.down.b32 %r282, %r283, %r284, %r315, %r316;
	// end inline asm
	mov.b64 	%rd160, {%r277, %r282};
	mov.b64 	%fd247, %rd160;
	setp.gt.s32 	%p142, %r266, 29;
	setp.lt.f64 	%p143, %fd246, %fd247;
	selp.f64 	%fd248, %fd247, %fd246, %p143;
	selp.f64 	%fd249, %fd246, %fd248, %p142;
	mov.b64 	%rd161, %fd249;
	mov.b64 	{%r288, %r293}, %rd161;
	mov.b32 	%r294, 4;
	// begin inline asm
	shfl.sync.down.b32 %r287, %r288, %r294, %r315, %r316;
	// end inline asm
	// begin inline asm
	shfl.sync.down.b32 %r292, %r293, %r294, %r315, %r316;
	// end inline asm
	mov.b64 	%rd162, {%r287, %r292};
	mov.b64 	%fd250, %rd162;
	setp.gt.s32 	%p144, %r266, 27;
	setp.lt.f64 	%p145, %fd249, %fd250;
	selp.f64 	%fd251, %fd250, %fd249, %p145;
	selp.f64 	%fd252, %fd249, %fd251, %p144;
	mov.b64 	%rd163, %fd252;
	mov.b64 	{%r298, %r303}, %rd163;
	mov.b32 	%r304, 8;
	// begin inline asm
	shfl.sync.down.b32 %r297, %r298, %r304, %r315, %r316;
	// end inline asm
	// begin inline asm
	shfl.sync.down.b32 %r302, %r303, %r304, %r315, %r316;
	// end inline asm
	mov.b64 	%rd164, {%r297, %r302};
	mov.b64 	%fd253, %rd164;
	setp.gt.s32 	%p146, %r266, 23;
	setp.lt.f64 	%p147, %fd252, %fd253;
	selp.f64 	%fd254, %fd253, %fd252, %p147;
	selp.f64 	%fd255, %fd252, %fd254, %p146;
	mov.b64 	%rd165, %fd255;
	mov.b64 	{%r308, %r313}, %rd165;
	mov.b32 	%r314, 16;
	// begin inline asm
	shfl.sync.down.b32 %r307, %r308, %r314, %r315, %r316;
	// end inline asm
	// begin inline asm
	shfl.sync.down.b32 %r312, %r313, %r314, %r315, %r316;
	// end inline asm
	mov.b64 	%rd166, {%r307, %r312};
	mov.b64 	%fd256, %rd166;
	setp.gt.s32 	%p148, %r266, 15;
	setp.lt.f64 	%p149, %fd255, %fd256;
	selp.f64 	%fd26, %fd256, %fd255, %p149;
	selp.f64 	%fd380, %fd255, %fd26, %p148;
	setp.ne.s32 	%p150, %r266, 0;
	@%p150 bra 	$L__BB6_36;
	shr.u32 	%r317, %r13, 2;
	and.b32  	%r318, %r317, 248;
	mov.u32 	%r319, _ZZN3cub18CUB_300001_SM_10006detail6reduce28DeviceReduceSingleTileKernelINS2_10policy_hubIdjN4cuda3__47maximumIvEEE10Policy1000EPdSB_iS8_ddNS5_3std3__410__identityEEEvT0_T1_T2_T3_T4_T6_E12temp_storage;
	add.s32 	%r320, %r319, %r318;
	st.shared.f64 	[%r320+8], %fd26;
$L__BB6_36:
	bar.sync 	0;
	setp.ne.s32 	%p151, %r13, 0;
	@%p151 bra 	$L__BB6_72;
	ld.shared.f64 	%fd257, [_ZZN3cub18CUB_300001_SM_10006detail6reduce28DeviceReduceSingleTileKernelINS2_10policy_hubIdjN4cuda3__47maximumIvEEE10Policy1000EPdSB_iS8_ddNS5_3std3__410__identityEEEvT0_T1_T2_T3_T4_T6_E12temp_storage+16];
	setp.lt.f64 	%p152, %fd380, %fd257;
	selp.f64 	%fd258, %fd257, %fd380, %p152;
	ld.shared.f64 	%fd259, [_ZZN3cub18CUB_300001_SM_10006detail6reduce28DeviceReduceSingleTileKernelINS2_10policy_hubIdjN4cuda3__47maximumIvEEE10Policy1000EPdSB_iS8_ddNS5_3std3__410__identityEEEvT0_T1_T2_T3_T4_T6_E12temp_storage+24];
	setp.lt.f64 	%p153, %fd258, %fd259;
	selp.f64 	%fd260, %fd259, %fd258, %p153;
	ld.shared.f64 	%fd261, [_ZZN3cub18CUB_300001_SM_10006detail6reduce28DeviceReduceSingleTileKernelINS2_10policy_hubIdjN4cuda3__47maximumIvEEE10Policy1000EPdSB_iS8_ddNS5_3std3__410__identityEEEvT0_T1_T2_T3_T4_T6_E12temp_storage+32];
	setp.lt.f64 	%p154, %fd260, %fd261;
	selp.f64 	%fd262, %fd261, %fd260, %p154;
	ld.shared.f64 	%fd263, [_ZZN3cub18CUB_300001_SM_10006detail6reduce28DeviceReduceSingleTileKernelINS2_10policy_hubIdjN4cuda3__47maximumIvEEE10Policy1000EPdSB_iS8_ddNS5_3std3__410__identityEEEvT0_T1_T2_T3_T4_T6_E12temp_storage+40];
	setp.lt.f64 	%p155, %fd262, %fd263;
	selp.f64 	%fd264, %fd263, %fd262, %p155;
	ld.shared.f64 	%fd265, [_ZZN3cub18CUB_300001_SM_10006detail6reduce28DeviceReduceSingleTileKernelINS2_10policy_hubIdjN4cuda3__47maximumIvEEE10Policy1000EPdSB_iS8_ddNS5_3std3__410__identityEEEvT0_T1_T2_T3_T4_T6_E12temp_storage+48];
	setp.lt.f64 	%p156, %fd264, %fd265;
	selp.f64 	%fd266, %fd265, %fd264, %p156;
	ld.shared.f64 	%fd267, [_ZZN3cub18CUB_300001_SM_10006detail6reduce28DeviceReduceSingleTileKernelINS2_10policy_hubIdjN4cuda3__47maximumIvEEE10Policy1000EPdSB_iS8_ddNS5_3std3__410__identityEEEvT0_T1_T2_T3_T4_T6_E12temp_storage+56];
	setp.lt.f64 	%p157, %fd266, %fd267;
	selp.f64 	%fd268, %fd267, %fd266, %p157;
	ld.shared.f64 	%fd269, [_ZZN3cub18CUB_300001_SM_10006detail6reduce28DeviceReduceSingleTileKernelINS2_10policy_hubIdjN4cuda3__47maximumIvEEE10Policy1000EPdSB_iS8_ddNS5_3std3__410__identityEEEvT0_T1_T2_T3_T4_T6_E12temp_storage+64];
	setp.lt.f64 	%p158, %fd268, %fd269;
	selp.f64 	%fd380, %fd269, %fd268, %p158;
	bra.uni 	$L__BB6_72;
$L__BB6_38:
	setp.gt.s32 	%p3, %r68, 2047;
	@%p3 bra 	$L__BB6_56;
	mov.u32 	%r35, %tid.x;
	setp.ge.s32 	%p52, %r35, %r68;
	mov.f64 	%fd372, 0d0000000000000000;
	mov.u32 	%r462, %r35;
	@%p52 bra 	$L__BB6_41;
	mul.wide.u32 	%rd81, %r35, 8;
	add.s64 	%rd80, %rd15, %rd81;
	// begin inline asm
	ld.global.nc.u64 %rd79, [%rd80];
	// end inline asm
	mov.b64 	%fd372, %rd79;
	add.s32 	%r462, %r35, 256;
$L__BB6_41:
	setp.ge.s32 	%p53, %r462, %r68;
	@%p53 bra 	$L__BB6_47;
	not.b32 	%r133, %r462;
	add.s32 	%r38, %r68, %r133;
	and.b32  	%r134, %r38, 768;
	setp.eq.s32 	%p54, %r134, 768;
	@%p54 bra 	$L__BB6_45;
	mul.wide.u32 	%rd82, %r462, 8;
	add.s64 	%rd204, %rd15, %rd82;
	shr.u32 	%r135, %r38, 8;
	add.s32 	%r136, %r135, 1;
	and.b32  	%r137, %r136, 3;
	neg.s32 	%r460, %r137;
$L__BB6_44:
	.pragma "nounroll";
	// begin inline asm
	ld.global.nc.u64 %rd83, [%rd204];
	// end inline asm
	mov.b64 	%fd125, %rd83;
	setp.lt.f64 	%p55, %fd372, %fd125;
	selp.f64 	%fd372, %fd125, %fd372, %p55;
	add.s32 	%r462, %r462, 256;
	add.s64 	%rd204, %rd204, 2048;
	add.s32 	%r460, %r460, 1;
	setp.ne.s32 	%p56, %r460, 0;
	@%p56 bra 	$L__BB6_44;
$L__BB6_45:
	setp.lt.u32 	%p57, %r38, 768;
	@%p57 bra 	$L__BB6_47;
$L__BB6_46:
	mul.wide.s32 	%rd93, %r462, 8;
	add.s64 	%rd86, %rd15, %rd93;
	// begin inline asm
	ld.global.nc.u64 %rd85, [%rd86];
	// end inline asm
	mov.b64 	%fd126, %rd85;
	setp.lt.f64 	%p58, %fd372, %fd126;
	selp.f64 	%fd127, %fd126, %fd372, %p58;
	add.s64 	%rd88, %rd86, 2048;
	// begin inline asm
	ld.global.nc.u64 %rd87, [%rd88];
	// end inline asm
	mov.b64 	%fd128, %rd87;
	setp.lt.f64 	%p59, %fd127, %fd128;
	selp.f64 	%fd129, %fd128, %fd127, %p59;
	add.s64 	%rd90, %rd86, 4096;
	// begin inline asm
	ld.global.nc.u64 %rd89, [%rd90];
	// end inline asm
	mov.b64 	%fd130, %rd89;
	setp.lt.f64 	%p60, %fd129, %fd130;
	selp.f64 	%fd131, %fd130, %fd129, %p60;
	add.s64 	%rd92, %rd86, 6144;
	// begin inline asm
	ld.global.nc.u64 %rd91, [%rd92];
	// end inline asm
	mov.b64 	%fd132, %rd91;
	setp.lt.f64 	%p61, %fd131, %fd132;
	selp.f64 	%fd372, %fd132, %fd131, %p61;
	add.s32 	%r462, %r462, 1024;
	setp.lt.s32 	%p62, %r462, %r68;
	@%p62 bra 	$L__BB6_46;
$L__BB6_47:
	setp.lt.s32 	%p63, %r68, 256;
	@%p63 bra 	$L__BB6_52;
	// begin inline asm
	mov.u32 %r201, %laneid;
	// end inline asm
	mov.b64 	%rd104, %fd372;
	mov.b64 	{%r203, %r208}, %rd104;
	mov.b32 	%r209, 1;
	mov.b32 	%r250, 31;
	mov.b32 	%r251, -1;
	// begin inline asm
	shfl.sync.down.b32 %r202, %r203, %r209, %r250, %r251;
	// end inline asm
	// begin inline asm
	shfl.sync.down.b32 %r207, %r208, %r209, %r250, %r251;
	// end inline asm
	mov.b64 	%rd105, {%r202, %r207};
	mov.b64 	%fd180, %rd105;
	setp.gt.s32 	%p91, %r201, 30;
	setp.lt.f64 	%p92, %fd372, %fd180;
	selp.f64 	%fd181, %fd180, %fd372, %p92;
	selp.f64 	%fd182, %fd372, %fd181, %p91;
	mov.b64 	%rd106, %fd182;
	mov.b64 	{%r213, %r218}, %rd106;
	mov.b32 	%r219, 2;
	// begin inline asm
	shfl.sync.down.b32 %r212, %r213, %r219, %r250, %r251;
	// end inline asm
	// begin inline asm
	shfl.sync.down.b32 %r217, %r218, %r219, %r250, %r251;
	// end inline asm
	mov.b64 	%rd107, {%r212, %r217};
	mov.b64 	%fd183, %rd107;
	setp.gt.s32 	%p93, %r201, 29;
	setp.lt.f64 	%p94, %fd182, %fd183;
	selp.f64 	%fd184, %fd183, %fd182, %p94;
	selp.f64 	%fd185, %fd182, %fd184, %p93;
	mov.b64 	%rd108, %fd185;
	mov.b64 	{%r223, %r228}, %rd108;
	mov.b32 	%r229, 4;
	// begin inline asm
	shfl.sync.down.b32 %r222, %r223, %r229, %r250, %r251;
	// end inline asm
	// begin inline asm
	shfl.sync.down.b32 %r227, %r228, %r229, %r250, %r251;
	// end inline asm
	mov.b64 	%rd109, {%r222, %r227};
	mov.b64 	%fd186, %rd109;
	setp.gt.s32 	%p95, %r201, 27;
	setp.lt.f64 	%p96, %fd185, %fd186;
	selp.f64 	%fd187, %fd186, %fd185, %p96;
	selp.f64 	%fd188, %fd185, %fd187, %p95;
	mov.b64 	%rd110, %fd188;
	mov.b64 	{%r233, %r238}, %rd110;
	mov.b32 	%r239, 8;
	// begin inline asm
	shfl.sync.down.b32 %r232, %r233, %r239, %r250, %r251;
	// end inline asm
	// begin inline asm
	shfl.sync.down.b32 %r237, %r238, %r239, %r250, %r251;
	// end inline asm
	mov.b64 	%rd111, {%r232, %r237};
	mov.b64 	%fd189, %rd111;
	setp.gt.s32 	%p97, %r201, 23;
	setp.lt.f64 	%p98, %fd188, %fd189;
	selp.f64 	%fd190, %fd189, %fd188, %p98;
	selp.f64 	%fd191, %fd188, %fd190, %p97;
	mov.b64 	%rd112, %fd191;
	mov.b64 	{%r243, %r248}, %rd112;
	mov.b32 	%r249, 16;
	// begin inline asm
	shfl.sync.down.b32 %r242, %r243, %r249, %r250, %r251;
	// end inline asm
	// begin inline asm
	shfl.sync.down.b32 %r247, %r248, %r249, %r250, %r251;
	// end inline asm
	mov.b64 	%rd113, {%r242, %r247};
	mov.b64 	%fd192, %rd113;
	setp.gt.s32 	%p99, %r201, 15;
	setp.lt.f64 	%p100, %fd191, %fd192;
	selp.f64 	%fd38, %fd192, %fd191, %p100;
	selp.f64 	%fd380, %fd191, %fd38, %p99;
	setp.ne.s32 	%p101, %r201, 0;
	@%p101 bra 	$L__BB6_50;
	shr.u32 	%r252, %r35, 2;
	and.b32  	%r253, %r252, 248;
	mov.u32 	%r254, _ZZN3cub18CUB_300001_SM_10006detail6reduce28DeviceReduceSingleTileKernelINS2_10policy_hubIdjN4cuda3__47maximumIvEEE10Policy1000EPdSB_iS8_ddNS5_3std3__410__identityEEEvT0_T1_T2_T3_T4_T6_E12temp_storage;
	add.s32 	%r255, %r254, %r253;
	st.shared.f64 	[%r255+8], %fd38;
$L__BB6_50:
	bar.sync 	0;
	setp.ne.s32 	%p102, %r35, 0;
	@%p102 bra 	$L__BB6_72;
	ld.shared.f64 	%fd193, [_ZZN3cub18CUB_300001_SM_10006detail6reduce28DeviceReduceSingleTileKernelINS2_10policy_hubIdjN4cuda3__47maximumIvEEE10Policy1000EPdSB_iS8_ddNS5_3std3__410__identityEEEvT0_T1_T2_T3_T4_T6_E12temp_storage+16];
	setp.lt.f64 	%p103, %fd380, %fd193;
	selp.f64 	%fd194, %fd193, %fd380, %p103;
	ld.shared.f64 	%fd195, [_ZZN3cub18CUB_300001_SM_10006detail6reduce28DeviceReduceSingleTileKernelINS2_10policy_hubIdjN4cuda3__47maximumIvEEE10Policy1000EPdSB_iS8_ddNS5_3std3__410__identityEEEvT0_T1_T2_T3_T4_T6_E12temp_storage+24];
	setp.lt.f64 	%p104, %fd194, %fd195;
	selp.f64 	%fd196, %fd195, %fd194, %p104;
	ld.shared.f64 	%fd197, [_ZZN3cub18CUB_300001_SM_10006detail6reduce28DeviceReduceSingleTileKernelINS2_10policy_hubIdjN4cuda3__47maximumIvEEE10Policy1000EPdSB_iS8_ddNS5_3std3__410__identityEEEvT0_T1_T2_T3_T4_T6_E12temp_storage+32];
	setp.lt.f64 	%p105, %fd196, %fd197;
	selp.f64 	%fd198, %fd197, %fd196, %p105;
	ld.shared.f64 	%fd199, [_ZZN3cub18CUB_300001_SM_10006detail6reduce28DeviceReduceSingleTileKernelINS2_10policy_hubIdjN4cuda3__47maximumIvEEE10Policy1000EPdSB_iS8_ddNS5_3std3__410__identityEEEvT0_T1_T2_T3_T4_T6_E12temp_storage+40];
	setp.lt.f64 	%p106, %fd198, %fd199;
	selp.f64 	%fd200, %fd199, %fd198, %p106;
	ld.shared.f64 	%fd201, [_ZZN3cub18CUB_300001_SM_10006detail6reduce28DeviceReduceSingleTileKernelINS2_10policy_hubIdjN4cuda3__47maximumIvEEE10Policy1000EPdSB_iS8_ddNS5_3std3__410__identityEEEvT0_T1_T2_T3_T4_T6_E12temp_storage+48];
	setp.lt.f64 	%p107, %fd200, %fd201;
	selp.f64 	%fd202, %fd201, %fd200, %p107;
	ld.shared.f64 	%fd203, [_ZZN3cub18CUB_300001_SM_10006detail6reduce28DeviceReduceSingleTileKernelINS2_10policy_hubIdjN4cuda3__47maximumIvEEE10Policy1000EPdSB_iS8_ddNS5_3std3__410__identityEEEvT0_T1_T2_T3_T4_T6_E12temp_storage+56];
	setp.lt.f64 	%p108, %fd202, %fd203;
	selp.f64 	%fd204, %fd203, %fd202, %p108;
	ld.shared.f64 	%fd205, [_ZZN3cub18CUB_300001_SM_10006detail6reduce28DeviceReduceSingleTileKernelINS2_10policy_hubIdjN4cuda3__47maximumIvEEE10Policy1000EPdSB_iS8_ddNS5_3std3__410__identityEEEvT0_T1_T2_T3_T4_T6_E12temp_storage+64];
	setp.lt.f64 	%p109, %fd204, %fd205;
	selp.f64 	%fd380, %fd205, %fd204, %p109;
	bra.uni 	$L__BB6_72;
$L__BB6_52:
	// begin inline asm
	mov.u32 %r138, %laneid;
	// end inline asm
	and.b32  	%r189, %r35, 992;
	add.s32 	%r190, %r189, 32;
	setp.gt.s32 	%p64, %r190, %r68;
	not.b32 	%r191, %r189;
	add.s32 	%r192, %r68, %r191;
	selp.b32 	%r187, %r192, 31, %p64;
	mov.b64 	%rd94, %fd372;
	mov.b64 	{%r140, %r145}, %rd94;
	mov.b32 	%r146, 1;
	mov.b32 	%r188, -1;
	// begin inline asm
	shfl.sync.down.b32 %r139, %r140, %r146, %r187, %r188;
	// end inline asm
	// begin inline asm
	shfl.sync.down.b32 %r144, %r145, %r146, %r187, %r188;
	// end inline asm
	mov.b64 	%rd95, {%r139, %r144};
	mov.b64 	%fd133, %rd95;
	setp.lt.s32 	%p65, %r138, %r187;
	setp.lt.f64 	%p66, %fd372, %fd133;
	selp.f64 	%fd134, %fd133, %fd372, %p66;
	selp.f64 	%fd135, %fd134, %fd372, %p65;
	mov.b64 	%rd96, %fd135;
	mov.b64 	{%r150, %r155}, %rd96;
	mov.b32 	%r156, 2;
	// begin inline asm
	shfl.sync.down.b32 %r149, %r150, %r156, %r187, %r188;
	// end inline asm
	// begin inline asm
	shfl.sync.down.b32 %r154, %r155, %r156, %r187, %r188;
	// end inline asm
	mov.b64 	%rd97, {%r149, %r154};
	mov.b64 	%fd136, %rd97;
	add.s32 	%r193, %r138, 2;
	setp.gt.s32 	%p67, %r193, %r187;
	setp.lt.f64 	%p68, %fd135, %fd136;
	selp.f64 	%fd137, %fd136, %fd135, %p68;
	selp.f64 	%fd138, %fd135, %fd137, %p67;
	mov.b64 	%rd98, %fd138;
	mov.b64 	{%r160, %r165}, %rd98;
	mov.b32 	%r166, 4;
	// begin inline asm
	shfl.sync.down.b32 %r159, %r160, %r166, %r187, %r188;
	// end inline asm
	// begin inline asm
	shfl.sync.down.b32 %r164, %r165, %r166, %r187, %r188;
	// end inline asm
	mov.b64 	%rd99, {%r159, %r164};
	mov.b64 	%fd139, %rd99;
	add.s32 	%r194, %r138, 4;
	setp.gt.s32 	%p69, %r194, %r187;
	setp.lt.f64 	%p70, %fd138, %fd139;
	selp.f64 	%fd140, %fd139, %fd138, %p70;
	selp.f64 	%fd141, %fd138, %fd140, %p69;
	mov.b64 	%rd100, %fd141;
	mov.b64 	{%r170, %r175}, %rd100;
	mov.b32 	%r176, 8;
	// begin inline asm
	shfl.sync.down.b32 %r169, %r170, %r176, %r187, %r188;
	// end inline asm
	// begin inline asm
	shfl.sync.down.b32 %r174, %r175, %r176, %r187, %r188;
	// end inline asm
	mov.b64 	%rd101, {%r169, %r174};
	mov.b64 	%fd142, %rd101;
	add.s32 	%r195, %r138, 8;
	setp.gt.s32 	%p71, %r195, %r187;
	setp.lt.f64 	%p72, %fd141, %fd142;
	selp.f64 	%fd143, %fd142, %fd141, %p72;
	selp.f64 	%fd144, %fd141, %fd143, %p71;
	mov.b64 	%rd102, %fd144;
	mov.b64 	{%r180, %r185}, %rd102;
	mov.b32 	%r186, 16;
	// begin inline asm
	shfl.sync.down.b32 %r179, %r180, %r186, %r187, %r188;
	// end inline asm
	// begin inline asm
	shfl.sync.down.b32 %r184, %r185, %r186, %r187, %r188;
	// end inline asm
	mov.b64 	%rd103, {%r179, %r184};
	mov.b64 	%fd145, %rd103;
	add.s32 	%r196, %r138, 16;
	setp.gt.s32 	%p73, %r196, %r187;
	setp.lt.f64 	%p74, %fd144, %fd145;
	selp.f64 	%fd146, %fd145, %fd144, %p74;
	selp.f64 	%fd380, %fd144, %fd146, %p73;
	setp.ne.s32 	%p75, %r138, 0;
	@%p75 bra 	$L__BB6_54;
	shr.u32 	%r197, %r35, 2;
	and.b32  	%r198, %r197, 248;
	mov.u32 	%r199, _ZZN3cub18CUB_300001_SM_10006detail6reduce28DeviceReduceSingleTileKernelINS2_10policy_hubIdjN4cuda3__47maximumIvEEE10Policy1000EPdSB_iS8_ddNS5_3std3__410__identityEEEvT0_T1_T2_T3_T4_T6_E12temp_storage;
	add.s32 	%r200, %r199, %r198;
	st.shared.f64 	[%r200+8], %fd380;
$L__BB6_54:
	bar.sync 	0;
	setp.ne.s32 	%p76, %r35, 0;
	@%p76 bra 	$L__BB6_72;
	setp.gt.s32 	%p77, %r68, 32;
	ld.shared.f64 	%fd147, [_ZZN3cub18CUB_300001_SM_10006detail6reduce28DeviceReduceSingleTileKernelINS2_10policy_hubIdjN4cuda3__47maximumIvEEE10Policy1000EPdSB_iS8_ddNS5_3std3__410__identityEEEvT0_T1_T2_T3_T4_T6_E12temp_storage+16];
	setp.lt.f64 	%p78, %fd380, %fd147;
	selp.f64 	%fd149, %fd147, %fd380, %p78;
	selp.f64 	%fd150, %fd149, %fd380, %p77;
	setp.gt.s32 	%p79, %r68, 64;
	ld.shared.f64 	%fd152, [_ZZN3cub18CUB_300001_SM_10006detail6reduce28DeviceReduceSingleTileKernelINS2_10policy_hubIdjN4cuda3__47maximumIvEEE10Policy1000EPdSB_iS8_ddNS5_3std3__410__identityEEEvT0_T1_T2_T3_T4_T6_E12temp_storage+24];
	setp.lt.f64 	%p80, %fd150, %fd152;
	selp.f64 	%fd154, %fd152, %fd150, %p80;
	selp.f64 	%fd155, %fd154, %fd150, %p79;
	setp.gt.s32 	%p81, %r68, 96;
	ld.shared.f64 	%fd157, [_ZZN3cub18CUB_300001_SM_10006detail6reduce28DeviceReduceSingleTileKernelINS2_10policy_hubIdjN4cuda3__47maximumIvEEE10Policy1000EPdSB_iS8_ddNS5_3std3__410__identityEEEvT0_T1_T2_T3_T4_T6_E12temp_storage+32];
	setp.lt.f64 	%p82, %fd155, %fd157;
	selp.f64 	%fd159, %fd157, %fd155, %p82;
	selp.f64 	%fd160, %fd159, %fd155, %p81;
	setp.gt.s32 	%p83, %r68, 128;
	ld.shared.f64 	%fd162, [_ZZN3cub18CUB_300001_SM_10006detail6reduce28DeviceReduceSingleTileKernelINS2_10policy_hubIdjN4cuda3__47maximumIvEEE10Policy1000EPdSB_iS8_ddNS5_3std3__410__identityEEEvT0_T1_T2_T3_T4_T6_E12temp_storage+40];
	setp.lt.f64 	%p84, %fd160, %fd162;
	selp.f64 	%fd164, %fd162, %fd160, %p84;
	selp.f64 	%fd165, %fd164, %fd160, %p83;
	setp.gt.s32 	%p85, %r68, 160;
	ld.shared.f64 	%fd167, [_ZZN3cub18CUB_300001_SM_10006detail6reduce28DeviceReduceSingleTileKernelINS2_10policy_hubIdjN4cuda3__47maximumIvEEE10Policy1000EPdSB_iS8_ddNS5_3std3__410__identityEEEvT0_T1_T2_T3_T4_T6_E12temp_storage+48];
	setp.lt.f64 	%p86, %fd165, %fd167;
	selp.f64 	%fd169, %fd167, %fd165, %p86;
	selp.f64 	%fd170, %fd169, %fd165, %p85;
	setp.gt.s32 	%p87, %r68, 192;
	ld.shared.f64 	%fd172, [_ZZN3cub18CUB_300001_SM_10006detail6reduce28DeviceReduceSingleTileKernelINS2_10policy_hubIdjN4cuda3__47maximumIvEEE10Policy1000EPdSB_iS8_ddNS5_3std3__410__identityEEEvT0_T1_T2_T3_T4_T6_E12temp_storage+56];
	setp.lt.f64 	%p88, %fd170, %fd172;
	selp.f64 	%fd174, %fd172, %fd170, %p88;
	selp.f64 	%fd175, %fd174, %fd170, %p87;
	setp.gt.s32 	%p89, %r68, 224;
	ld.shared.f64 	%fd177, [_ZZN3cub18CUB_300001_SM_10006detail6reduce28DeviceReduceSingleTileKernelINS2_10policy_hubIdjN4cuda3__47maximumIvEEE10Policy1000EPdSB_iS8_ddNS5_3std3__410__identityEEEvT0_T1_T2_T3_T4_T6_E12temp_storage+64];
	setp.lt.f64 	%p90, %fd175, %fd177;
	selp.f64 	%fd179, %fd177, %fd175, %p90;
	selp.f64 	%fd380, %fd179, %fd175, %p89;
	bra.uni 	$L__BB6_72;
$L__BB6_56:
	mov.u32 	%r47, %tid.x;
	mul.wide.u32 	%rd34, %r47, 8;
	add.s64 	%rd19, %rd15, %rd34;
	// begin inline asm
	ld.global.nc.u64 %rd18, [%rd19];
	// end inline asm
	mov.b64 	%fd59, %rd18;
	add.s64 	%rd21, %rd19, 2048;
	// begin inline asm
	ld.global.nc.u64 %rd20, [%rd21];
	// end inline asm
	mov.b64 	%fd60, %rd20;
	add.s64 	%rd23, %rd19, 4096;
	// begin inline asm
	ld.global.nc.u64 %rd22, [%rd23];
	// end inline asm
	mov.b64 	%fd61, %rd22;
	add.s64 	%rd25, %rd19, 6144;
	// begin inline asm
	ld.global.nc.u64 %rd24, [%rd25];
	// end inline asm
	mov.b64 	%fd62, %rd24;
	add.s64 	%rd27, %rd19, 8192;
	// begin inline asm
	ld.global.nc.u64 %rd26, [%rd27];
	// end inline asm
	mov.b64 	%fd63, %rd26;
	add.s64 	%rd29, %rd19, 10240;
	// begin inline asm
	ld.global.nc.u64 %rd28, [%rd29];
	// end inline asm
	mov.b64 	%fd64, %rd28;
	add.s64 	%rd31, %rd19, 12288;
	// begin inline asm
	ld.global.nc.u64 %rd30, [%rd31];
	// end inline asm
	mov.b64 	%fd65, %rd30;
	add.s64 	%rd33, %rd19, 14336;
	// begin inline asm
	ld.global.nc.u64 %rd32, [%rd33];
	// end inline asm
	mov.b64 	%fd66, %rd32;
	setp.lt.f64 	%p4, %fd59, %fd60;
	selp.f64 	%fd67, %fd60, %fd59, %p4;
	setp.lt.f64 	%p5, %fd67, %fd61;
	selp.f64 	%fd68, %fd61, %fd67, %p5;
	setp.lt.f64 	%p6, %fd68, %fd62;
	selp.f64 	%fd69, %fd62, %fd68, %p6;
	setp.lt.f64 	%p7, %fd69, %fd63;
	selp.f64 	%fd70, %fd63, %fd69, %p7;
	setp.lt.f64 	%p8, %fd70, %fd64;
	selp.f64 	%fd71, %fd64, %fd70, %p8;
	setp.lt.f64 	%p9, %fd71, %fd65;
	selp.f64 	%fd72, %fd65, %fd71, %p9;
	setp.lt.f64 	%p10, %fd72, %fd66;
	selp.f64 	%fd379, %fd66, %fd72, %p10;
	setp.lt.u32 	%p11, %r68, 4096;
	mov.b32 	%r465, 2048;
	@%p11 bra 	$L__BB6_60;
	add.s32 	%r48, %r68, -2048;
	mov.b32 	%r465, 2048;
$L__BB6_58:
	mul.wide.s32 	%rd51, %r465, 8;
	add.s64 	%rd36, %rd19, %rd51;
	// begin inline asm
	ld.global.nc.u64 %rd35, [%rd36];
	// end inline asm
	mov.b64 	%fd73, %rd35;
	add.s64 	%rd38, %rd36, 2048;
	// begin inline asm
	ld.global.nc.u64 %rd37, [%rd38];
	// end inline asm
	mov.b64 	%fd74, %rd37;
	add.s64 	%rd40, %rd36, 4096;
	// begin inline asm
	ld.global.nc.u64 %rd39, [%rd40];
	// end inline asm
	mov.b64 	%fd75, %rd39;
	add.s64 	%rd42, %rd36, 6144;
	// begin inline asm
	ld.global.nc.u64 %rd41, [%rd42];
	// end inline asm
	mov.b64 	%fd76, %rd41;
	add.s64 	%rd44, %rd36, 8192;
	// begin inline asm
	ld.global.nc.u64 %rd43, [%rd44];
	// end inline asm
	mov.b64 	%fd77, %rd43;
	add.s64 	%rd46, %rd36, 10240;
	// begin inline asm
	ld.global.nc.u64 %rd45, [%rd46];
	// end inline asm
	mov.b64 	%fd78, %rd45;
	add.s64 	%rd48, %rd36, 12288;
	// begin inline asm
	ld.global.nc.u64 %rd47, [%rd48];
	// end inline asm
	mov.b64 	%fd79, %rd47;
	add.s64 	%rd50, %rd36, 14336;
	// begin inline asm
	ld.global.nc.u64 %rd49, [%rd50];
	// end inline asm
	mov.b64 	%fd80, %rd49;
	setp.lt.f64 	%p12, %fd379, %fd73;
	selp.f64 	%fd81, %fd73, %fd379, %p12;
	setp.lt.f64 	%p13, %fd81, %fd74;
	selp.f64 	%fd82, %fd74, %fd81, %p13;
	setp.lt.f64 	%p14, %fd82, %fd75;
	selp.f64 	%fd83, %fd75, %fd82, %p14;
	setp.lt.f64 	%p15, %fd83, %fd76;
	selp.f64 	%fd84, %fd76, %fd83, %p15;
	setp.lt.f64 	%p16, %fd84, %fd77;
	selp.f64 	%fd85, %fd77, %fd84, %p16;
	setp.lt.f64 	%p17, %fd85, %fd78;
	selp.f64 	%fd86, %fd78, %fd85, %p17;
	setp.lt.f64 	%p18, %fd86, %fd79;
	selp.f64 	%fd87, %fd79, %fd86, %p18;
	setp.lt.f64 	%p19, %fd87, %fd80;
	selp.f64 	%fd379, %fd80, %fd87, %p19;
	sub.s32 	%r71, %r68, %r465;
	setp.lt.s32 	%p20, %r71, 2048;
	@%p20 bra 	$L__BB6_68;
	add.s32 	%r465, %r465, 2048;
	setp.le.s32 	%p21, %r465, %r48;
	@%p21 bra 	$L__BB6_58;
$L__BB6_60:
	setp.le.s32 	%p22, %r68, %r465;
	@%p22 bra 	$L__BB6_68;
	sub.s32 	%r52, %r68, %r465;
	setp.ge.s32 	%p23, %r47, %r52;
	@%p23 bra 	$L__BB6_68;
	not.b32 	%r72, %r47;
	add.s32 	%r73, %r68, %r72;
	sub.s32 	%r53, %r73, %r465;
	and.b32  	%r74, %r53, 768;
	setp.eq.s32 	%p24, %r74, 768;
	mov.u32 	%r469, %r47;
	@%p24 bra 	$L__BB6_65;
	add.s32 	%r467, %r47, %r465;
	shr.u32 	%r75, %r53, 8;
	add.s32 	%r76, %r75, 1;
	and.b32  	%r77, %r76, 3;
	neg.s32 	%r466, %r77;
	mov.u32 	%r469, %r47;
$L__BB6_64:
	.pragma "nounroll";
	mul.wide.u32 	%rd54, %r467, 8;
	add.s64 	%rd53, %rd15, %rd54;
	// begin inline asm
	ld.global.nc.u64 %rd52, [%rd53];
	// end inline asm
	mov.b64 	%fd89, %rd52;
	setp.lt.f64 	%p25, %fd379, %fd89;
	selp.f64 	%fd379, %fd89, %fd379, %p25;
	add.s32 	%r469, %r469, 256;
	add.s32 	%r467, %r467, 256;
	add.s32 	%r466, %r466, 1;
	setp.ne.s32 	%p26, %r466, 0;
	@%p26 bra 	$L__BB6_64;
$L__BB6_65:
	setp.lt.u32 	%p27, %r53, 768;
	@%p27 bra 	$L__BB6_68;
	cvt.u64.u32 	%rd55, %r469;
	cvt.u64.u32 	%rd56, %r465;
	add.s64 	%rd57, %rd55, %rd56;
	shl.b64 	%rd58, %rd57, 3;
	add.s64 	%rd59, %rd58, %rd15;
	add.s64 	%rd205, %rd59, 4096;
	add.s32 	%r470, %r469, %r465;
$L__BB6_67:
	mul.wide.u32 	%rd68, %r470, 8;
	add.s64 	%rd61, %rd15, %rd68;
	// begin inline asm
	ld.global.nc.u64 %rd60, [%rd61];
	// end inline asm
	mov.b64 	%fd90, %rd60;
	setp.lt.f64 	%p28, %fd379, %fd90;
	selp.f64 	%fd91, %fd90, %fd379, %p28;
	add.s64 	%rd63, %rd205, -2048;
	// begin inline asm
	ld.global.nc.u64 %rd62, [%rd63];
	// end inline asm
	mov.b64 	%fd92, %rd62;
	setp.lt.f64 	%p29, %fd91, %fd92;
	selp.f64 	%fd93, %fd92, %fd91, %p29;
	// begin inline asm
	ld.global.nc.u64 %rd64, [%rd205];
	// end inline asm
	mov.b64 	%fd94, %rd64;
	setp.lt.f64 	%p30, %fd93, %fd94;
	selp.f64 	%fd95, %fd94, %fd93, %p30;
	add.s64 	%rd67, %rd205, 2048;
	// begin inline asm
	ld.global.nc.u64 %rd66, [%rd67];
	// end inline asm
	mov.b64 	%fd96, %rd66;
	setp.lt.f64 	%p31, %fd95, %fd96;
	selp.f64 	%fd379, %fd96, %fd95, %p31;
	add.s32 	%r469, %r469, 1024;
	add.s64 	%rd205, %rd205, 8192;
	add.s32 	%r470, %r470, 1024;
	setp.lt.s32 	%p32, %r469, %r52;
	@%p32 bra 	$L__BB6_67;
$L__BB6_68:
	// begin inline asm
	mov.u32 %r78, %laneid;
	// end inline asm
	mov.b64 	%rd69, %fd379;
	mov.b64 	{%r80, %r85}, %rd69;
	mov.b32 	%r86, 1;
	mov.b32 	%r127, 31;
	mov.b32 	%r128, -1;
	// begin inline asm
	shfl.sync.down.b32 %r79, %r80, %r86, %r127, %r128;
	// end inline asm
	// begin inline asm
	shfl.sync.down.b32 %r84, %r85, %r86, %r127, %r128;
	// end inline asm
	mov.b64 	%rd70, {%r79, %r84};
	mov.b64 	%fd97, %rd70;
	setp.gt.s32 	%p33, %r78, 30;
	setp.lt.f64 	%p34, %fd379, %fd97;
	selp.f64 	%fd98, %fd97, %fd379, %p34;
	selp.f64 	%fd99, %fd379, %fd98, %p33;
	mov.b64 	%rd71, %fd99;
	mov.b64 	{%r90, %r95}, %rd71;
	mov.b32 	%r96, 2;
	// begin inline asm
	shfl.sync.down.b32 %r89, %r90, %r96, %r127, %r128;
	// end inline asm
	// begin inline asm
	shfl.sync.down.b32 %r94, %r95, %r96, %r127, %r128;
	// end inline asm
	mov.b64 	%rd72, {%r89, %r94};
	mov.b64 	%fd100, %rd72;
	setp.gt.s32 	%p35, %r78, 29;
	setp.lt.f64 	%p36, %fd99, %fd100;
	selp.f64 	%fd101, %fd100, %fd99, %p36;
	selp.f64 	%fd102, %fd99, %fd101, %p35;
	mov.b64 	%rd73, %fd102;
	mov.b64 	{%r100, %r105}, %rd73;
	mov.b32 	%r106, 4;
	// begin inline asm
	shfl.sync.down.b32 %r99, %r100, %r106, %r127, %r128;
	// end inline asm
	// begin inline asm
	shfl.sync.down.b32 %r104, %r105, %r106, %r127, %r128;
	// end inline asm
	mov.b64 	%rd74, {%r99, %r104};
	mov.b64 	%fd103, %rd74;
	setp.gt.s32 	%p37, %r78, 27;
	setp.lt.f64 	%p38, %fd102, %fd103;
	selp.f64 	%fd104, %fd103, %fd102, %p38;
	selp.f64 	%fd105, %fd102, %fd104, %p37;
	mov.b64 	%rd75, %fd105;
	mov.b64 	{%r110, %r115}, %rd75;
	mov.b32 	%r116, 8;
	// begin inline asm
	shfl.sync.down.b32 %r109, %r110, %r116, %r127, %r128;
	// end inline asm
	// begin inline asm
	shfl.sync.down.b32 %r114, %r115, %r116, %r127, %r128;
	// end inline asm
	mov.b64 	%rd76, {%r109, %r114};
	mov.b64 	%fd106, %rd76;
	setp.gt.s32 	%p39, %r78, 23;
	setp.lt.f64 	%p40, %fd105, %fd106;
	selp.f64 	%fd107, %fd106, %fd105, %p40;
	selp.f64 	%fd108, %fd105, %fd107, %p39;
	mov.b64 	%rd77, %fd108;
	mov.b64 	{%r120, %r125}, %rd77;
	mov.b32 	%r126, 16;
	// begin inline asm
	shfl.sync.down.b32 %r119, %r120, %r126, %r127, %r128;
	// end inline asm
	// begin inline asm
	shfl.sync.down.b32 %r124, %r125, %r126, %r127, %r128;
	// end inline asm
	mov.b64 	%rd78, {%r119, %r124};
	mov.b64 	%fd109, %rd78;
	setp.gt.s32 	%p41, %r78, 15;
	setp.lt.f64 	%p42, %fd108, %fd109;
	selp.f64 	%fd54, %fd109, %fd108, %p42;
	selp.f64 	%fd380, %fd108, %fd54, %p41;
	setp.ne.s32 	%p43, %r78, 0;
	@%p43 bra 	$L__BB6_70;
	shr.u32 	%r129, %r47, 2;
	and.b32  	%r130, %r129, 248;
	mov.u32 	%r131, _ZZN3cub18CUB_300001_SM_10006detail6reduce28DeviceReduceSingleTileKernelINS2_10policy_hubIdjN4cuda3__47maximumIvEEE10Policy1000EPdSB_iS8_ddNS5_3std3__410__identityEEEvT0_T1_T2_T3_T4_T6_E12temp_storage;
	add.s32 	%r132, %r131, %r130;
	st.shared.f64 	[%r132+8], %fd54;
$L__BB6_70:
	bar.sync 	0;
	setp.ne.s32 	%p44, %r47, 0;
	@%p44 bra 	$L__BB6_72;
	ld.shared.f64 	%fd110, [_ZZN3cub18CUB_300001_SM_10006detail6reduce28DeviceReduceSingleTileKernelINS2_10policy_hubIdjN4cuda3__47maximumIvEEE10Policy1000EPdSB_iS8_ddNS5_3std3__410__identityEEEvT0_T1_T2_T3_T4_T6_E12temp_storage+16];
	setp.lt.f64 	%p45, %fd380, %fd110;
	selp.f64 	%fd111, %fd110, %fd380, %p45;
	ld.shared.f64 	%fd112, [_ZZN3cub18CUB_300001_SM_10006detail6reduce28DeviceReduceSingleTileKernelINS2_10policy_hubIdjN4cuda3__47maximumIvEEE10Policy1000EPdSB_iS8_ddNS5_3std3__410__identityEEEvT0_T1_T2_T3_T4_T6_E12temp_storage+24];
	setp.lt.f64 	%p46, %fd111, %fd112;
	selp.f64 	%fd113, %fd112, %fd111, %p46;
	ld.shared.f64 	%fd114, [_ZZN3cub18CUB_300001_SM_10006detail6reduce28DeviceReduceSingleTileKernelINS2_10policy_hubIdjN4cuda3__47maximumIvEEE10Policy1000EPdSB_iS8_ddNS5_3std3__410__identityEEEvT0_T1_T2_T3_T4_T6_E12temp_storage+32];
	setp.lt.f64 	%p47, %fd113, %fd114;
	selp.f64 	%fd115, %fd114, %fd113, %p47;
	ld.shared.f64 	%fd116, [_ZZN3cub18CUB_300001_SM_10006detail6reduce28DeviceReduceSingleTileKernelINS2_10policy_hubIdjN4cuda3__47maximumIvEEE10Policy1000EPdSB_iS8_ddNS5_3std3__410__identityEEEvT0_T1_T2_T3_T4_T6_E12temp_storage+40];
	setp.lt.f64 	%p48, %fd115, %fd116;
	selp.f64 	%fd117, %fd116, %fd115, %p48;
	ld.shared.f64 	%fd118, [_ZZN3cub18CUB_300001_SM_10006detail6reduce28DeviceReduceSingleTileKernelINS2_10policy_hubIdjN4cuda3__47maximumIvEEE10Policy1000EPdSB_iS8_ddNS5_3std3__410__identityEEEvT0_T1_T2_T3_T4_T6_E12temp_storage+48];
	setp.lt.f64 	%p49, %fd117, %fd118;
	selp.f64 	%fd119, %fd118, %fd117, %p49;
	ld.shared.f64 	%fd120, [_ZZN3cub18CUB_300001_SM_10006detail6reduce28DeviceReduceSingleTileKernelINS2_10policy_hubIdjN4cuda3__47maximumIvEEE10Policy1000EPdSB_iS8_ddNS5_3std3__410__identityEEEvT0_T1_T2_T3_T4_T6_E12temp_storage+56];
	setp.lt.f64 	%p50, %fd119, %fd120;
	selp.f64 	%fd121, %fd120, %fd119, %p50;
	ld.shared.f64 	%fd122, [_ZZN3cub18CUB_300001_SM_10006detail6reduce28DeviceReduceSingleTileKernelINS2_10policy_hubIdjN4cuda3__47maximumIvEEE10Policy1000EPdSB_iS8_ddNS5_3std3__410__identityEEEvT0_T1_T2_T3_T4_T6_E12temp_storage+64];
	setp.lt.f64 	%p51, %fd121, %fd122;
	selp.f64 	%fd380, %fd122, %fd121, %p51;
$L__BB6_72:
	mov.u32 	%r444, %tid.x;
	setp.ne.s32 	%p217, %r444, 0;
	@%p217 bra 	$L__BB6_74;
	setp.lt.f64 	%p218, %fd58, %fd380;
	selp.f64 	%fd353, %fd380, %fd58, %p218;
	st.global.f64 	[%rd1], %fd353;
$L__BB6_74:
	ret;

}


// ===== COMPILED SASS (sm_100) =====

	.target	sm_100

	.elftype	@"ET_EXEC"


//--------------------- .note.nv.tkinfo           --------------------------
	.section	.note.nv.tkinfo,"",@"SHT_NOTE"
	.sectionflags	@"SHF_NOTE_NV_TKINFO"
	.tkinfo
        /*0018*/ 	.word	0x00000002
        /*0030*/ 	.string	""
        /*0030*/ 	.string	"ptxas"
        /*0030*/ 	.string	"Cuda compilation tools, release 13.0, V13.0.88"
        /*0030*/ 	.string	"Build cuda_13.0.r13.0/compiler.36424714_0"
        /*0030*/ 	.string	"-arch sm_100 -m 64 "



//--------------------- .note.nv.cuinfo           --------------------------
	.section	.note.nv.cuinfo,"",@"SHT_NOTE"
	.sectionflags	@"SHF_NOTE_NV_CUINFO"
        /*0018*/ 	.short	0x0002
        /*001a*/ 	.short	0x0064
        /*001c*/ 	.short	0x0082
	.zero		2


//--------------------- .nv.info                  --------------------------
	.section	.nv.info,"",@"SHT_CUDA_INFO"
	.align	4


	//----- nvinfo : EIATTR_REGCOUNT
	.align		4
        /*0000*/ 	.byte	0x04, 0x2f
        /*0002*/ 	.short	(.L_41 - .L_40)
	.align		4
.L_40:
        /*0004*/ 	.word	index@(_Z11fillBordersPdddddi)
        /*0008*/ 	.word	0x0000001e


	//----- nvinfo : EIATTR_FRAME_SIZE
	.align		4
.L_41:
        /*000c*/ 	.byte	0x04, 0x11
        /*000e*/ 	.short	(.L_43 - .L_42)
	.align		4
.L_42:
        /*0010*/ 	.word	index@(_Z11fillBordersPdddddi)
        /*0014*/ 	.word	0x00000000


	//----- nvinfo : EIATTR_REGCOUNT
	.align		4
.L_43:
        /*0018*/ 	.byte	0x04, 0x2f
        /*001a*/ 	.short	(.L_45 - .L_44)
	.align		4
.L_44:
        /*001c*/ 	.word	index@(_Z10getAveragePdiii)
        /*0020*/ 	.word	0x00000015


	//----- nvinfo : EIATTR_FRAME_SIZE
	.align		4
.L_45:
        /*0024*/ 	.byte	0x04, 0x11
        /*0026*/ 	.short	(.L_47 - .L_46)
	.align		4
.L_46:
        /*0028*/ 	.word	index@(_Z10getAveragePdiii)
        /*002c*/ 	.word	0x00000000


	//----- nvinfo : EIATTR_REGCOUNT
	.align		4
.L_47:
        /*0030*/ 	.byte	0x04, 0x2f
        /*0032*/ 	.short	(.L_49 - .L_48)
	.align		4
.L_48:
        /*0034*/ 	.word	index@(_Z14subtractArraysPKdPdi)
        /*0038*/ 	.word	0x00000010


	//----- nvinfo : EIATTR_FRAME_SIZE
	.align		4
.L_49:
        /*003c*/ 	.byte	0x04, 0x11
        /*003e*/ 	.short	(.L_51 - .L_50)
	.align		4
.L_50:
        /*0040*/ 	.word	index@(_Z14subtractArraysPKdPdi)
        /*0044*/ 	.word	0x00000000


	//----- nvinfo : EIATTR_REGCOUNT
	.align		4
.L_51:
        /*0048*/ 	.byte	0x04, 0x2f
        /*004a*/ 	.short	(.L_53 - .L_52)
	.align		4
.L_52:
        /*004c*/ 	.word	index@(_ZN3cub18CUB_300001_SM_10006detail11EmptyKernelIvEEvv)
        /*0050*/ 	.word	0x00000004


	//----- nvinfo : EIATTR_FRAME_SIZE
	.align		4
.L_53:
        /*0054*/ 	.byte	0x04, 0x11
        /*0056*/ 	.short	(.L_55 - .L_54)
	.align		4
.L_54:
        /*0058*/ 	.word	index@(_ZN3cub18CUB_300001_SM_10006detail11EmptyKernelIvEEvv)
        /*005c*/ 	.word	0x00000000


	//----- nvinfo : EIATTR_REGCOUNT
	.align		4
.L_55:
        /*0060*/ 	.byte	0x04, 0x2f
        /*0062*/ 	.short	(.L_57 - .L_56)
	.align		4
.L_56:
        /*0064*/ 	.word	index@(_ZN3cub18CUB_300001_SM_10006detail6reduce28DeviceReduceSingleTileKernelINS2_10policy_hubIdjN4cuda3__47maximumIvEEE10Policy1000EPdSB_jS8_ddNS5_3std3__410__identityEEEvT0_T1_T2_T3_T4_T6_)
        /*0068*/ 	.word	0x0000002c


	//----- nvinfo : EIATTR_FRAME_SIZE
	.align		4
.L_57:
        /*006c*/ 	.byte	0x04, 0x11
        /*006e*/ 	.short	(.L_59 - .L_58)
	.align		4
.L_58:
        /*0070*/ 	.word	index@(_ZN3cub18CUB_300001_SM_10006detail6reduce28DeviceReduceSingleTileKernelINS2_10policy_hubIdjN4cuda3__47maximumIvEEE10Policy1000EPdSB_jS8_ddNS5_3std3__410__identityEEEvT0_T1_T2_T3_T4_T6_)
        /*0074*/ 	.word	0x00000000


	//----- nvinfo : EIATTR_REGCOUNT
	.align		4
.L_59:
        /*0078*/ 	.byte	0x04, 0x2f
        /*007a*/ 	.short	(.L_61 - .L_60)
	.align		4
.L_60:
        /*007c*/ 	.word	index@(_ZN3cub18CUB_300001_SM_10006detail6reduce18DeviceReduceKernelINS2_10policy_hubIdjN4cuda3__47maximumIvEEE10Policy1000EPdjS8_dNS5_3std3__410__identityEEEvT0_PT3_T1_NS0_13GridEvenShareISI_EET2_T4_)
        /*0080*/ 	.word	0x0000001c


	//----- nvinfo : EIATTR_FRAME_SIZE
	.align		4
.L_61:
        /*0084*/ 	.byte	0x04, 0x11
        /*0086*/ 	.short	(.L_63 - .L_62)
	.align		4
.L_62:
        /*0088*/ 	.word	index@(_ZN3cub18CUB_300001_SM_10006detail6reduce18DeviceReduceKernelINS2_10policy_hubIdjN4cuda3__47maximumIvEEE10Policy1000EPdjS8_dNS5_3std3__410__identityEEEvT0_PT3_T1_NS0_13GridEvenShareISI_EET2_T4_)
        /*008c*/ 	.word	0x00000000


	//----- nvinfo : EIATTR_REGCOUNT
	.align		4
.L_63:
        /*0090*/ 	.byte	0x04, 0x2f
        /*0092*/ 	.short	(.L_65 - .L_64)
	.align		4
.L_64:
        /*0094*/ 	.word	index@(_ZN3cub18CUB_300001_SM_10006detail6reduce28DeviceReduceSingleTileKernelINS2_10policy_hubIdjN4cuda3__47maximumIvEEE10Policy1000EPdSB_iS8_ddNS5_3std3__410__identityEEEvT0_T1_T2_T3_T4_T6_)
        /*0098*/ 	.word	0x00000030


	//----- nvinfo : EIATTR_FRAME_SIZE
	.align		4
.L_65:
        /*009c*/ 	.byte	0x04, 0x11
        /*009e*/ 	.short	(.L_67 - .L_66)
	.align		4
.L_66:
        /*00a0*/ 	.word	index@(_ZN3cub18CUB_300001_SM_10006detail6reduce28DeviceReduceSingleTileKernelINS2_10policy_hubIdjN4cuda3__47maximumIvEEE10Policy1000EPdSB_iS8_ddNS5_3std3__410__identityEEEvT0_T1_T2_T3_T4_T6_)
        /*00a4*/ 	.word	0x00000000


	//----- nvinfo : EIATTR_MIN_STACK_SIZE
	.align		4
.L_67:
        /*00a8*/ 	.byte	0x04, 0x12
        /*00aa*/ 	.short	(.L_69 - .L_68)
	.align		4
.L_68:
        /*00ac*/ 	.word	index@(_ZN3cub18CUB_300001_SM_10006detail6reduce28DeviceReduceSingleTileKernelINS2_10policy_hubIdjN4cuda3__47maximumIvEEE10Policy1000EPdSB_iS8_ddNS5_3std3__410__identityEEEvT0_T1_T2_T3_T4_T6_)
        /*00b0*/ 	.word	0x00000000


	//----- nvinfo : EIATTR_MIN_STACK_SIZE
	.align		4
.L_69:
        /*00b4*/ 	.byte	0x04, 0x12
        /*00b6*/ 	.short	(.L_71 - .L_70)
	.align		4
.L_70:
        /*00b8*/ 	.word	index@(_ZN3cub18CUB_300001_SM_10006detail6reduce18DeviceReduceKernelINS2_10policy_hubIdjN4cuda3__47maximumIvEEE10Policy1000EPdjS8_dNS5_3std3__410__identityEEEvT0_PT3_T1_NS0_13GridEvenShareISI_EET2_T4_)
        /*00bc*/ 	.word	0x00000000


	//----- nvinfo : EIATTR_MIN_STACK_SIZE
	.align		4
.L_71:
        /*00c0*/ 	.byte	0x04, 0x12
        /*00c2*/ 	.short	(.L_73 - .L_72)
	.align		4
.L_72:
        /*00c4*/ 	.word	index@(_ZN3cub18CUB_300001_SM_10006detail6reduce28DeviceReduceSingleTileKernelINS2_10policy_hubIdjN4cuda3__47maximumIvEEE10Policy1000EPdSB_jS8_ddNS5_3std3__410__identityEEEvT0_T1_T2_T3_T4_T6_)
        /*00c8*/ 	.word	0x00000000


	//----- nvinfo : EIATTR_MIN_STACK_SIZE
	.align		4
.L_73:
        /*00cc*/ 	.byte	0x04, 0x12
        /*00ce*/ 	.short	(.L_75 - .L_74)
	.align		4
.L_74:
        /*00d0*/ 	.word	index@(_ZN3cub18CUB_300001_SM_10006detail11EmptyKernelIvEEvv)
        /*00d4*/ 	.word	0x00000000


	//----- nvinfo : EIATTR_MIN_STACK_SIZE
	.align		4
.L_75:
        /*00d8*/ 	.byte	0x04, 0x12
        /*00da*/ 	.short	(.L_77 - .L_76)
	.align		4
.L_76:
        /*00dc*/ 	.word	index@(_Z14subtractArraysPKdPdi)
        /*00e0*/ 	.word	0x00000000


	//----- nvinfo : EIATTR_MIN_STACK_SIZE
	.align		4
.L_77:
        /*00e4*/ 	.byte	0x04, 0x12
        /*00e6*/ 	.short	(.L_79 - .L_78)
	.align		4
.L_78:
        /*00e8*/ 	.word	index@(_Z10getAveragePdiii)
        /*00ec*/ 	.word	0x00000000


	//----- nvinfo : EIATTR_MIN_STACK_SIZE
	.align		4
.L_79:
        /*00f0*/ 	.byte	0x04, 0x12
        /*00f2*/ 	.short	(.L_81 - .L_80)
	.align		4
.L_80:
        /*00f4*/ 	.word	index@(_Z11fillBordersPdddddi)
        /*00f8*/ 	.word	0x00000000
.L_81:


//--------------------- .nv.compat                --------------------------
	.section	.nv.compat,"",@"SHT_CUDA_COMPAT_INFO"
	.align	4
        /*0000*/ 	.byte	0x02, 0x09, 0x00, 0x00, 0x02, 0x02, 0x01, 0x00, 0x02, 0x05, 0x05, 0x00, 0x03, 0x07, 0x01, 0x01
        /*0010*/ 	.byte	0x02, 0x03, 0x00, 0x00, 0x02, 0x06, 0x01, 0x00, 0x04, 0x0b, 0x08, 0x00, 0x01, 0x00, 0x00, 0x00
        /*0020*/ 	.byte	0x00, 0x00, 0x00, 0x00


//--------------------- .nv.info._ZN3cub18CUB_300001_SM_10006detail6reduce28DeviceReduceSingleTileKernelINS2_10policy_hubIdjN4cuda3__47maximumIvEEE10Policy1000EPdSB_iS8_ddNS5_3std3__410__identityEEEvT0_T1_T2_T3_T4_T6_ --------------------------
	.section	.nv.info._ZN3cub18CUB_300001_SM_10006detail6reduce28DeviceReduceSingleTileKernelINS2_10policy_hubIdjN4cuda3__47maximumIvEEE10Policy1000EPdSB_iS8_ddNS5_3std3__410__identityEEEvT0_T1_T2_T3_T4_T6_,"",@"SHT_CUDA_INFO"
	.sectionflags	@""
	.align	4


	//----- nvinfo : EIATTR_CUDA_API_VERSION
	.align		4
        /*0000*/ 	.byte	0x04, 0x37
        /*0002*/ 	.short	(.L_83 - .L_82)
.L_82:
        /*0004*/ 	.word	0x00000082


	//----- nvinfo : EIATTR_KPARAM_INFO
	.align		4
.L_83:
        /*0008*/ 	.byte	0x04, 0x17
        /*000a*/ 	.short	(.L_85 - .L_84)
.L_84:
        /*000c*/ 	.word	0x00000000
        /*0010*/ 	.short	0x0005
        /*0012*/ 	.short	0x0020
        /*0014*/ 	.byte	0x00, 0xf0, 0x05, 0x00


	//----- nvinfo : EIATTR_KPARAM_INFO
	.align		4
.L_85:
        /*0018*/ 	.byte	0x04, 0x17
        /*001a*/ 	.short	(.L_87 - .L_86)
.L_86:
        /*001c*/ 	.word	0x00000000
        /*0020*/ 	.short	0x0004
        /*0022*/ 	.short	0x0018
        /*0024*/ 	.byte	0x00, 0xf0, 0x21, 0x00


	//----- nvinfo : EIATTR_KPARAM_INFO
	.align		4
.L_87:
        /*0028*/ 	.byte	0x04, 0x17
        /*002a*/ 	.short	(.L_89 - .L_88)
.L_88:
        /*002c*/ 	.word	0x00000000
        /*0030*/ 	.short	0x0003
        /*0032*/ 	.short	0x0014
        /*0034*/ 	.byte	0x00, 0xf0, 0x05, 0x00


	//----- nvinfo : EIATTR_KPARAM_INFO
	.align		4
.L_89:
        /*0038*/ 	.byte	0x04, 0x17
        /*003a*/ 	.short	(.L_91 - .L_90)
.L_90:
        /*003c*/ 	.word	0x00000000
        /*0040*/ 	.short	0x0002
        /*0042*/ 	.short	0x0010
        /*0044*/ 	.byte	0x00, 0xf0, 0x11, 0x00


	//----- nvinfo : EIATTR_KPARAM_INFO
	.align		4
.L_91:
        /*0048*/ 	.byte	0x04, 0x17
        /*004a*/ 	.short	(.L_93 - .L_92)
.L_92:
        /*004c*/ 	.word	0x00000000
        /*0050*/ 	.short	0x0001
        /*0052*/ 	.short	0x0008
        /*0054*/ 	.byte	0x00, 0xf5, 0x21, 0x00


	//----- nvinfo : EIATTR_KPARAM_INFO
	.align		4
.L_93:
        /*0058*/ 	.byte	0x04, 0x17
        /*005a*/ 	.short	(.L_95 - .L_94)
.L_94:
        /*005c*/ 	.word	0x00000000
        /*0060*/ 	.short	0x0000
        /*0062*/ 	.short	0x0000
        /*0064*/ 	.byte	0x00, 0xf5, 0x21, 0x00


	//----- nvinfo : EIATTR_SPARSE_MMA_MASK
	.align		4
.L_95:
        /*0068*/ 	.byte	0x03, 0x50
        /*006a*/ 	.short	0x0000


	//----- nvinfo : EIATTR_MAXREG_COUNT
	.align		4
        /*006c*/ 	.byte	0x03, 0x1b
        /*006e*/ 	.short	0x00ff


	//----- nvinfo : EIATTR_NUM_BARRIERS
	.align		4
        /*0070*/ 	.byte	0x02, 0x4c
        /*0072*/ 	.byte	0x01
	.zero		1


	//----- nvinfo : EIATTR_MERCURY_ISA_VERSION
	.align		4
        /*0074*/ 	.byte	0x03, 0x5f
        /*0076*/ 	.short	0x0101


	//----- nvinfo : EIATTR_COOP_GROUP_MASK_REGIDS
	.align		4
        /*0078*/ 	.byte	0x04, 0x29
        /*007a*/ 	.short	(.L_97 - .L_96)


	//   ....[0]....
.L_96:
        /*007c*/ 	.word	0xffffffff


	//   ....[1]....
        /*0080*/ 	.word	0xffffffff


	//   ....[2]....
        /*0084*/ 	.word	0xffffffff


	//   ....[3]....
        /*0088*/ 	.word	0xffffffff


	//   ....[4]....
        /*008c*/ 	.word	0xffffffff


	//   ....[5]....
        /*0090*/ 	.word	0xffffffff


	//   ....[6]....
        /*0094*/ 	.word	0xffffffff


	//   ....[7]....
        /*0098*/ 	.word	0xffffffff


	//   ....[8]....
        /*009c*/ 	.word	0xffffffff


	//   ....[9]....
        /*00a0*/ 	.word	0xffffffff


	//   ....[10]....
        /*00a4*/ 	.word	0xffffffff


	//   ....[11]....
        /*00a8*/ 	.word	0xffffffff


	//   ....[12]....
        /*00ac*/ 	.word	0xffffffff


	//   ....[13]....
        /*00b0*/ 	.word	0xffffffff


	//   ....[14]....
        /*00b4*/ 	.word	0xffffffff


	//   ....[15]....
        /*00b8*/ 	.word	0xffffffff


	//   ....[16]....
        /*00bc*/ 	.word	0xffffffff


	//   ....[17]....
        /*00c0*/ 	.word	0xffffffff


	//   ....[18]....
        /*00c4*/ 	.word	0xffffffff


	//   ....[19]....
        /*00c8*/ 	.word	0xffffffff


	//   ....[20]....
        /*00cc*/ 	.word	0xffffffff


	//   ....[21]....
        /*00d0*/ 	.word	0xffffffff


	//   ....[22]....
        /*00d4*/ 	.word	0xffffffff


	//   ....[23]....
        /*00d8*/ 	.word	0xffffffff


	//   ....[24]....
        /*00dc*/ 	.word	0xffffffff


	//   ....[25]....
        /*00e0*/ 	.word	0xffffffff


	//   ....[26]....
        /*00e4*/ 	.word	0xffffffff


	//   ....[27]....
        /*00e8*/ 	.word	0xffffffff


	//   ....[28]....
        /*00ec*/ 	.word	0xffffffff


	//   ....[29]....
        /*00f0*/ 	.word	0xffffffff


	//   ....[30]....
        /*00f4*/ 	.word	0xffffffff


	//   ....[31]....
        /*00f8*/ 	.word	0xffffffff


	//   ....[32]....
        /*00fc*/ 	.word	0xffffffff


	//   ....[33]....
        /*0100*/ 	.word	0xffffffff


	//   ....[34]....
        /*0104*/ 	.word	0xffffffff


	//   ....[35]....
        /*0108*/ 	.word	0xffffffff


	//   ....[36]....
        /*010c*/ 	.word	0xffffffff


	//   ....[37]....
        /*0110*/ 	.word	0xffffffff


	//   ....[38]....
        /*0114*/ 	.word	0xffffffff


	//   ....[39]....
        /*0118*/ 	.word	0xffffffff


	//   ....[40]....
        /*011c*/ 	.word	0xffffffff


	//   ....[41]....
        /*0120*/ 	.word	0xffffffff


	//   ....[42]....
        /*0124*/ 	.word	0xffffffff


	//   ....[43]....
        /*0128*/ 	.word	0xffffffff


	//   ....[44]....
        /*012c*/ 	.word	0xffffffff


	//   ....[45]....
        /*0130*/ 	.word	0xffffffff


	//   ....[46]....
        /*0134*/ 	.word	0xffffffff


	//   ....[47]....
        /*0138*/ 	.word	0xffffffff


	//   ....[48]....
        /*013c*/ 	.word	0xffffffff


	//   ....[49]....
        /*0140*/ 	.word	0xffffffff


	//   ....[50]....
        /*0144*/ 	.word	0xffffffff


	//   ....[51]....
        /*0148*/ 	.word	0xffffffff


	//   ....[52]....
        /*014c*/ 	.word	0xffffffff


	//   ....[53]....
        /*0150*/ 	.word	0xffffffff


	//   ....[54]....
        /*0154*/ 	.word	0xffffffff


	//   ....[55]....
        /*0158*/ 	.word	0xffffffff


	//   ....[56]....
        /*015c*/ 	.word	0xffffffff


	//   ....[57]....
        /*0160*/ 	.word	0xffffffff


	//   ....[58]....
        /*0164*/ 	.word	0xffffffff


	//   ....[59]....
        /*0168*/ 	.word	0xffffffff


	//----- nvinfo : EIATTR_COOP_GROUP_INSTR_OFFSETS
	.align		4
.L_97:
        /*016c*/ 	.byte	0x04, 0x28
        /*016e*/ 	.short	(.L_99 - .L_98)


	//   ....[0]....
.L_98:
        /*0170*/ 	.word	0x00000d30


	//   ....[1]....
        /*0174*/ 	.word	0x00000d40


	//   ....[2]....
        /*0178*/ 	.word	0x00000dd0


	//   ....[3]....
        /*017c*/ 	.word	0x00000e10


	//   ....[4]....
        /*0180*/ 	.word	0x00000e80


	//   ....[5]....
        /*0184*/ 	.word	0x00000ea0


	//   ....[6]....
        /*0188*/ 	.word	0x00000ef0


	//   ....[7]....
        /*018c*/ 	.word	0x00000f10


	//   ....[8]....
        /*0190*/ 	.word	0x00000f60


	//   ....[9]....
        /*0194*/ 	.word	0x00000f80


	//   ....[10]....
        /*0198*/ 	.word	0x00001280


	//   ....[11]....
        /*019c*/ 	.word	0x00001290


	//   ....[12]....
        /*01a0*/ 	.word	0x00001320


	//   ....[13]....
        /*01a4*/ 	.word	0x00001350


	//   ....[14]....
        /*01a8*/ 	.word	0x000013b0


	//   ....[15]....
        /*01ac*/ 	.word	0x000013e0


	//   ....[16]....
        /*01b0*/ 	.word	0x00001440


	//   ....[17]....
        /*01b4*/ 	.word	0x00001480


	//   ....[18]....
        /*01b8*/ 	.word	0x000014f0


	//   ....[19]....
        /*01bc*/ 	.word	0x00001530


	//   ....[20]....
        /*01c0*/ 	.word	0x00002960


	//   ....[21]....
        /*01c4*/ 	.word	0x00002970


	//   ....[22]....
        /*01c8*/ 	.word	0x00002a00


	//   ....[23]....
        /*01cc*/ 	.word	0x00002a30


	//   ....[24]....
        /*01d0*/ 	.word	0x00002aa0


	//   ....[25]....
        /*01d4*/ 	.word	0x00002ac0


	//   ....[26]....
        /*01d8*/ 	.word	0x00002b20


	//   ....[27]....
        /*01dc*/ 	.word	0x00002b30


	//   ....[28]....
        /*01e0*/ 	.word	0x00002b80


	//   ....[29]....
        /*01e4*/ 	.word	0x00002b90


	//   ....[30]....
        /*01e8*/ 	.word	0x00003a20


	//   ....[31]....
        /*01ec*/ 	.word	0x00003a30


	//   ....[32]....
        /*01f0*/ 	.word	0x00003ac0


	//   ....[33]....
        /*01f4*/ 	.word	0x00003b00


	//   ....[34]....
        /*01f8*/ 	.word	0x00003b80


	//   ....[35]....
        /*01fc*/ 	.word	0x00003bc0


	//   ....[36]....
        /*0200*/ 	.word	0x00003c20


	//   ....[37]....
        /*0204*/ 	.word	0x00003c50


	//   ....[38]....
        /*0208*/ 	.word	0x00003ca0


	//   ....[39]....
        /*020c*/ 	.word	0x00003cd0


	//   ....[40]....
        /*0210*/ 	.word	0x00003fb0


	//   ....[41]....
        /*0214*/ 	.word	0x00003fc0


	//   ....[42]....
        /*0218*/ 	.word	0x00004050


	//   ....[43]....
        /*021c*/ 	.word	0x00004080


	//   ....[44]....
        /*0220*/ 	.word	0x000040d0


	//   ....[45]....
        /*0224*/ 	.word	0x00004100


	//   ....[46]....
        /*0228*/ 	.word	0x00004170


	//   ....[47]....
        /*022c*/ 	.word	0x000041b0


	//   ....[48]....
        /*0230*/ 	.word	0x00004220


	//   ....[49]....
        /*0234*/ 	.word	0x00004250


	//   ....[50]....
        /*0238*/ 	.word	0x00005700


	//   ....[51]....
        /*023c*/ 	.word	0x00005710


	//   ....[52]....
        /*0240*/ 	.word	0x000057a0


	//   ....[53]....
        /*0244*/ 	.word	0x000057e0


	//   ....[54]....
        /*0248*/ 	.word	0x00005860


	//   ....[55]....
        /*024c*/ 	.word	0x000058a0


	//   ....[56]....
        /*0250*/ 	.word	0x00005900


	//   ....[57]....
        /*0254*/ 	.word	0x00005930


	//   ....[58]....
        /*0258*/ 	.word	0x00005980


	//   ....[59]....
        /*025c*/ 	.word	0x000059b0


	//----- nvinfo : EIATTR_VRC_CTA_INIT_COUNT
	.align		4
.L_99:
        /*0260*/ 	.byte	0x02, 0x4a
	.zero		1
	.zero		1


	//----- nvinfo : EIATTR_EXIT_INSTR_OFFSETS
	.align		4
        /*0264*/ 	.byte	0x04, 0x1c
        /*0266*/ 	.short	(.L_101 - .L_100)


	//   ....[0]....
.L_100:
        /*0268*/ 	.word	0x00000080


	//   ....[1]....
        /*026c*/ 	.word	0x000000c0


	//   ....[2]....
        /*0270*/ 	.word	0x00005c20


	//   ....[3]....
        /*0274*/ 	.word	0x00005ca0


	//----- nvinfo : EIATTR_MAX_THREADS
	.align		4
.L_101:
        /*0278*/ 	.byte	0x04, 0x05
        /*027a*/ 	.short	(.L_103 - .L_102)
.L_102:
        /*027c*/ 	.word	0x00000100
        /*0280*/ 	.word	0x00000001
        /*0284*/ 	.word	0x00000001


	//----- nvinfo : EIATTR_CRS_STACK_SIZE
	.align		4
.L_103:
        /*0288*/ 	.byte	0x04, 0x1e
        /*028a*/ 	.short	(.L_105 - .L_104)
.L_104:
        /*028c*/ 	.word	0x00000000


	//----- nvinfo : EIATTR_CBANK_PARAM_SIZE
	.align		4
.L_105:
        /*0290*/ 	.byte	0x03, 0x19
        /*0292*/ 	.short	0x0021


	//----- nvinfo : EIATTR_PARAM_CBANK
	.align		4
        /*0294*/ 	.byte	0x04, 0x0a
        /*0296*/ 	.short	(.L_107 - .L_106)
	.align		4
.L_106:
        /*0298*/ 	.word	index@(.nv.constant0._ZN3cub18CUB_300001_SM_10006detail6reduce28DeviceReduceSingleTileKernelINS2_10policy_hubIdjN4cuda3__47maximumIvEEE10Policy1000EPdSB_iS8_ddNS5_3std3__410__identityEEEvT0_T1_T2_T3_T4_T6_)
        /*029c*/ 	.short	0x0380
        /*029e*/ 	.short	0x0021


	//----- nvinfo : EIATTR_SW_WAR
	.align		4
.L_107:
        /*02a0*/ 	.byte	0x04, 0x36
        /*02a2*/ 	.short	(.L_109 - .L_108)
.L_108:
        /*02a4*/ 	.word	0x00000008
.L_109:


//--------------------- .nv.info._ZN3cub18CUB_300001_SM_10006detail6reduce18DeviceReduceKernelINS2_10policy_hubIdjN4cuda3__47maximumIvEEE10Policy1000EPdjS8_dNS5_3std3__410__identityEEEvT0_PT3_T1_NS0_13GridEvenShareISI_EET2_T4_ --------------------------
	.section	.nv.info._ZN3cub18CUB_300001_SM_10006detail6reduce18DeviceReduceKernelINS2_10policy_hubIdjN4cuda3__47maximumIvEEE10Policy1000EPdjS8_dNS5_3std3__410__identityEEEvT0_PT3_T1_NS0_13GridEvenShareISI_EET2_T4_,"",@"SHT_CUDA_INFO"
	.sectionflags	@""
	.align	4


	//----- nvinfo : EIATTR_CUDA_API_VERSION
	.align		4
        /*0000*/ 	.byte	0x04, 0x37
        /*0002*/ 	.short	(.L_111 - .L_110)
.L_110:
        /*0004*/ 	.word	0x00000082


	//----- nvinfo : EIATTR_KPARAM_INFO
	.align		4
.L_111:
        /*0008*/ 	.byte	0x04, 0x17
        /*000a*/ 	.short	(.L_113 - .L_112)
.L_112:
        /*000c*/ 	.word	0x00000000
        /*0010*/ 	.short	0x0005
        /*0012*/ 	.short	0x003d
        /*0014*/ 	.byte	0x00, 0xf0, 0x05, 0x00


	//----- nvinfo : EIATTR_KPARAM_INFO
	.align		4
.L_113:
        /*0018*/ 	.byte	0x04, 0x17
        /*001a*/ 	.short	(.L_115 - .L_114)
.L_114:
        /*001c*/ 	.word	0x00000000
        /*0020*/ 	.short	0x0004
        /*0022*/ 	.short	0x003c
        /*0024*/ 	.byte	0x00, 0xf0, 0x05, 0x00


	//----- nvinfo : EIATTR_KPARAM_INFO
	.align		4
.L_115:
        /*0028*/ 	.byte	0x04, 0x17
        /*002a*/ 	.short	(.L_117 - .L_116)
.L_116:
        /*002c*/ 	.word	0x00000000
        /*0030*/ 	.short	0x0003
        /*0032*/ 	.short	0x0014
        /*0034*/ 	.byte	0x00, 0xf0, 0xa1, 0x00


	//----- nvinfo : EIATTR_KPARAM_INFO
	.align		4
.L_117:
        /*0038*/ 	.byte	0x04, 0x17
        /*003a*/ 	.short	(.L_119 - .L_118)
.L_118:
        /*003c*/ 	.word	0x00000000
        /*0040*/ 	.short	0x0002
        /*0042*/ 	.short	0x0010
        /*0044*/ 	.byte	0x00, 0xf0, 0x11, 0x00


	//----- nvinfo : EIATTR_KPARAM_INFO
	.align		4
.L_119:
        /*0048*/ 	.byte	0x04, 0x17
        /*004a*/ 	.short	(.L_121 - .L_120)
.L_120:
        /*004c*/ 	.word	0x00000000
        /*0050*/ 	.short	0x0001
        /*0052*/ 	.short	0x0008
        /*0054*/ 	.byte	0x00, 0xf5, 0x21, 0x00


	//----- nvinfo : EIATTR_KPARAM_INFO
	.align		4
.L_121:
        /*0058*/ 	.byte	0x04, 0x17
        /*005a*/ 	.short	(.L_123 - .L_122)
.L_122:
        /*005c*/ 	.word	0x00000000
        /*0060*/ 	.short	0x0000
        /*0062*/ 	.short	0x0000
        /*0064*/ 	.byte	0x00, 0xf5, 0x21, 0x00


	//----- nvinfo : EIATTR_SPARSE_MMA_MASK
	.align		4
.L_123:
        /*0068*/ 	.byte	0x03, 0x50
        /*006a*/ 	.short	0x0000


	//----- nvinfo : EIATTR_MAXREG_COUNT
	.align		4
        /*006c*/ 	.byte	0x03, 0x1b
        /*006e*/ 	.short	0x00ff


	//----- nvinfo : EIATTR_NUM_BARRIERS
	.align		4
        /*0070*/ 	.byte	0x02, 0x4c
        /*0072*/ 	.byte	0x01
	.zero		1


	//----- nvinfo : EIATTR_MERCURY_ISA_VERSION
	.align		4
        /*0074*/ 	.byte	0x03, 0x5f
        /*0076*/ 	.short	0x0101


	//----- nvinfo : EIATTR_COOP_GROUP_MASK_REGIDS
	.align		4
        /*0078*/ 	.byte	0x04, 0x29
        /*007a*/ 	.short	(.L_125 - .L_124)


	//   ....[0]....
.L_124:
        /*007c*/ 	.word	0xffffffff


	//   ....[1]....
        /*0080*/ 	.word	0xffffffff


	//   ....[2]....
        /*0084*/ 	.word	0xffffffff


	//   ....[3]....
        /*0088*/ 	.word	0xffffffff


	//   ....[4]....
        /*008c*/ 	.word	0xffffffff


	//   ....[5]....
        /*0090*/ 	.word	0xffffffff


	//   ....[6]....
        /*0094*/ 	.word	0xffffffff


	//   ....[7]....
        /*0098*/ 	.word	0xffffffff


	//   ....[8]....
        /*009c*/ 	.word	0xffffffff


	//   ....[9]....
        /*00a0*/ 	.word	0xffffffff


	//   ....[10]....
        /*00a4*/ 	.word	0xffffffff


	//   ....[11]....
        /*00a8*/ 	.word	0xffffffff


	//   ....[12]....
        /*00ac*/ 	.word	0xffffffff


	//   ....[13]....
        /*00b0*/ 	.word	0xffffffff


	//   ....[14]....
        /*00b4*/ 	.word	0xffffffff


	//   ....[15]....
        /*00b8*/ 	.word	0xffffffff


	//   ....[16]....
        /*00bc*/ 	.word	0xffffffff


	//   ....[17]....
        /*00c0*/ 	.word	0xffffffff


	//   ....[18]....
        /*00c4*/ 	.word	0xffffffff


	//   ....[19]....
        /*00c8*/ 	.word	0xffffffff


	//   ....[20]....
        /*00cc*/ 	.word	0xffffffff


	//   ....[21]....
        /*00d0*/ 	.word	0xffffffff


	//   ....[22]....
        /*00d4*/ 	.word	0xffffffff


	//   ....[23]....
        /*00d8*/ 	.word	0xffffffff


	//   ....[24]....
        /*00dc*/ 	.word	0xffffffff


	//   ....[25]....
        /*00e0*/ 	.word	0xffffffff


	//   ....[26]....
        /*00e4*/ 	.word	0xffffffff


	//   ....[27]....
        /*00e8*/ 	.word	0xffffffff


	//   ....[28]....
        /*00ec*/ 	.word	0xffffffff


	//   ....[29]....
        /*00f0*/ 	.word	0xffffffff


	//   ....[30]....
        /*00f4*/ 	.word	0xffffffff


	//   ....[31]....
        /*00f8*/ 	.word	0xffffffff


	//   ....[32]....
        /*00fc*/ 	.word	0xffffffff


	//   ....[33]....
        /*0100*/ 	.word	0xffffffff


	//   ....[34]....
        /*0104*/ 	.word	0xffffffff


	//   ....[35]....
        /*0108*/ 	.word	0xffffffff


	//   ....[36]....
        /*010c*/ 	.word	0xffffffff


	//   ....[37]....
        /*0110*/ 	.word	0xffffffff


	//   ....[38]....
        /*0114*/ 	.word	0xffffffff


	//   ....[39]....
        /*0118*/ 	.word	0xffffffff


	//   ....[40]....
        /*011c*/ 	.word	0xffffffff


	//   ....[41]....
        /*0120*/ 	.word	0xffffffff


	//   ....[42]....
        /*0124*/ 	.word	0xffffffff


	//   ....[43]....
        /*0128*/ 	.word	0xffffffff


	//   ....[44]....
        /*012c*/ 	.word	0xffffffff


	//   ....[45]....
        /*0130*/ 	.word	0xffffffff


	//   ....[46]....
        /*0134*/ 	.word	0xffffffff


	//   ....[47]....
        /*0138*/ 	.word	0xffffffff


	//   ....[48]....
        /*013c*/ 	.word	0xffffffff


	//   ....[49]....
        /*0140*/ 	.word	0xffffffff


	//   ....[50]....
        /*0144*/ 	.word	0xffffffff


	//   ....[51]....
        /*0148*/ 	.word	0xffffffff


	//   ....[52]....
        /*014c*/ 	.word	0xffffffff


	//   ....[53]....
        /*0150*/ 	.word	0xffffffff


	//   ....[54]....
        /*0154*/ 	.word	0xffffffff


	//   ....[55]....
        /*0158*/ 	.word	0xffffffff


	//   ....[56]....
        /*015c*/ 	.word	0xffffffff


	//   ....[57]....
        /*0160*/ 	.word	0xffffffff


	//   ....[58]....
        /*0164*/ 	.word	0xffffffff


	//   ....[59]....
        /*0168*/ 	.word	0xffffffff


	//----- nvinfo : EIATTR_COOP_GROUP_INSTR_OFFSETS
	.align		4
.L_125:
        /*016c*/ 	.byte	0x04, 0x28
        /*016e*/ 	.short	(.L_127 - .L_126)


	//   ....[0]....
.L_126:
        /*0170*/ 	.word	0x000005c0


	//   ....[1]....
        /*0174*/ 	.word	0x000005d0


	//   ....[2]....
        /*0178*/ 	.word	0x00000660


	//   ....[3]....
        /*017c*/ 	.word	0x00000670


	//   ....[4]....
        /*0180*/ 	.word	0x000006d0


	//   ....[5]....
        /*0184*/ 	.word	0x00000700


	//   ....[6]....
        /*0188*/ 	.word	0x00000780


	//   ....[7]....
        /*018c*/ 	.word	0x00000790


	//   ....[8]....
        /*0190*/ 	.word	0x000007e0


	//   ....[9]....
        /*0194*/ 	.word	0x000007f0


	//   ....[10]....
        /*0198*/ 	.word	0x00000ad0


	//   ....[11]....
        /*019c*/ 	.word	0x00000ae0


	//   ....[12]....
        /*01a0*/ 	.word	0x00000b70


	//   ....[13]....
        /*01a4*/ 	.word	0x00000b90


	//   ....[14]....
        /*01a8*/ 	.word	0x00000bf0


	//   ....[15]....
        /*01ac*/ 	.word	0x00000c10


	//   ....[16]....
        /*01b0*/ 	.word	0x00000c70


	//   ....[17]....
        /*01b4*/ 	.word	0x00000ca0


	//   ....[18]....
        /*01b8*/ 	.word	0x00000d20


	//   ....[19]....
        /*01bc*/ 	.word	0x00000d40


	//   ....[20]....
        /*01c0*/ 	.word	0x00001b60


	//   ....[21]....
        /*01c4*/ 	.word	0x00001b70


	//   ....[22]....
        /*01c8*/ 	.word	0x00001c00


	//   ....[23]....
        /*01cc*/ 	.word	0x00001c30


	//   ....[24]....
        /*01d0*/ 	.word	0x00001ca0


	//   ....[25]....
        /*01d4*/ 	.word	0x00001cc0


	//   ....[26]....
        /*01d8*/ 	.word	0x00001d20


	//   ....[27]....
        /*01dc*/ 	.word	0x00001d30


	//   ....[28]....
        /*01e0*/ 	.word	0x00001d80


	//   ....[29]....
        /*01e4*/ 	.word	0x00001d90


	//   ....[30]....
        /*01e8*/ 	.word	0x00002530


	//   ....[31]....
        /*01ec*/ 	.word	0x00002540


	//   ....[32]....
        /*01f0*/ 	.word	0x000025d0


	//   ....[33]....
        /*01f4*/ 	.word	0x000025e0


	//   ....[34]....
        /*01f8*/ 	.word	0x00002640


	//   ....[35]....
        /*01fc*/ 	.word	0x00002670


	//   ....[36]....
        /*0200*/ 	.word	0x000026f0


	//   ....[37]....
        /*0204*/ 	.word	0x00002700


	//   ....[38]....
        /*0208*/ 	.word	0x00002750


	//   ....[39]....
        /*020c*/ 	.word	0x00002760


	//   ....[40]....
        /*0210*/ 	.word	0x00002a60


	//   ....[41]....
        /*0214*/ 	.word	0x00002a70


	//   ....[42]....
        /*0218*/ 	.word	0x00002b00


	//   ....[43]....
        /*021c*/ 	.word	0x00002b20


	//   ....[44]....
        /*0220*/ 	.word	0x00002b80


	//   ....[45]....
        /*0224*/ 	.word	0x00002ba0


	//   ....[46]....
        /*0228*/ 	.word	0x00002c00


	//   ....[47]....
        /*022c*/ 	.word	0x00002c40


	//   ....[48]....
        /*0230*/ 	.word	0x00002cc0


	//   ....[49]....
        /*0234*/ 	.word	0x00002ce0


	//   ....[50]....
        /*0238*/ 	.word	0x00003b40


	//   ....[51]....
        /*023c*/ 	.word	0x00003b50


	//   ....[52]....
        /*0240*/ 	.word	0x00003be0


	//   ....[53]....
        /*0244*/ 	.word	0x00003bf0


	//   ....[54]....
        /*0248*/ 	.word	0x00003c50


	//   ....[55]....
        /*024c*/ 	.word	0x00003c80


	//   ....[56]....
        /*0250*/ 	.word	0x00003d00


	//   ....[57]....
        /*0254*/ 	.word	0x00003d10


	//   ....[58]....
        /*0258*/ 	.word	0x00003d60


	//   ....[59]....
        /*025c*/ 	.word	0x00003d70


	//----- nvinfo : EIATTR_VRC_CTA_INIT_COUNT
	.align		4
.L_127:
        /*0260*/ 	.byte	0x02, 0x4a
	.zero		1
	.zero		1


	//----- nvinfo : EIATTR_EXIT_INSTR_OFFSETS
	.align		4
        /*0264*/ 	.byte	0x04, 0x1c
        /*0266*/ 	.short	(.L_129 - .L_128)


	//   ....[0]....
.L_128:
        /*0268*/ 	.word	0x00003fe0


	//   ....[1]....
        /*026c*/ 	.word	0x00004040


	//----- nvinfo : EIATTR_MAX_THREADS
	.align		4
.L_129:
        /*0270*/ 	.byte	0x04, 0x05
        /*0272*/ 	.short	(.L_131 - .L_130)
.L_130:
        /*0274*/ 	.word	0x00000100
        /*0278*/ 	.word	0x00000001
        /*027c*/ 	.word	0x00000001


	//----- nvinfo : EIATTR_CRS_STACK_SIZE
	.align		4
.L_131:
        /*0280*/ 	.byte	0x04, 0x1e
        /*0282*/ 	.short	(.L_133 - .L_132)
.L_132:
        /*0284*/ 	.word	0x00000000


	//----- nvinfo : EIATTR_CBANK_PARAM_SIZE
	.align		4
.L_133:
        /*0288*/ 	.byte	0x03, 0x19
        /*028a*/ 	.short	0x003e


	//----- nvinfo : EIATTR_PARAM_CBANK
	.align		4
        /*028c*/ 	.byte	0x04, 0x0a
        /*028e*/ 	.short	(.L_135 - .L_134)
	.align		4
.L_134:
        /*0290*/ 	.word	index@(.nv.constant0._ZN3cub18CUB_300001_SM_10006detail6reduce18DeviceReduceKernelINS2_10policy_hubIdjN4cuda3__47maximumIvEEE10Policy1000EPdjS8_dNS5_3std3__410__identityEEEvT0_PT3_T1_NS0_13GridEvenShareISI_EET2_T4_)
        /*0294*/ 	.short	0x0380
        /*0296*/ 	.short	0x003e


	//----- nvinfo : EIATTR_SW_WAR
	.align		4
.L_135:
        /*0298*/ 	.byte	0x04, 0x36
        /*029a*/ 	.short	(.L_137 - .L_136)
.L_136:
        /*029c*/ 	.word	0x00000008
.L_137:


//--------------------- .nv.info._ZN3cub18CUB_300001_SM_10006detail6reduce28DeviceReduceSingleTileKernelINS2_10policy_hubIdjN4cuda3__47maximumIvEEE10Policy1000EPdSB_jS8_ddNS5_3std3__410__identityEEEvT0_T1_T2_T3_T4_T6_ --------------------------
	.section	.nv.info._ZN3cub18CUB_300001_SM_10006detail6reduce28DeviceReduceSingleTileKernelINS2_10policy_hubIdjN4cuda3__47maximumIvEEE10Policy1000EPdSB_jS8_ddNS5_3std3__410__identityEEEvT0_T1_T2_T3_T4_T6_,"",@"SHT_CUDA_INFO"
	.sectionflags	@""
	.align	4


	//----- nvinfo : EIATTR_CUDA_API_VERSION
	.align		4
        /*0000*/ 	.byte	0x04, 0x37
        /*0002*/ 	.short	(.L_139 - .L_138)
.L_138:
        /*0004*/ 	.word	0x00000082


	//----- nvinfo : EIATTR_KPARAM_INFO
	.align		4
.L_139:
        /*0008*/ 	.byte	0x04, 0x17
        /*000a*/ 	.short	(.L_141 - .L_140)
.L_140:
        /*000c*/ 	.word	0x00000000
        /*0010*/ 	.short	0x0005
        /*0012*/ 	.short	0x0020
        /*0014*/ 	.byte	0x00, 0xf0, 0x05, 0x00


	//----- nvinfo : EIATTR_KPARAM_INFO
	.align		4
.L_141:
        /*0018*/ 	.byte	0x04, 0x17
        /*001a*/ 	.short	(.L_143 - .L_142)
.L_142:
        /*001c*/ 	.word	0x00000000
        /*0020*/ 	.short	0x0004
        /*0022*/ 	.short	0x0018
        /*0024*/ 	.byte	0x00, 0xf0, 0x21, 0x00


	//----- nvinfo : EIATTR_KPARAM_INFO
	.align		4
.L_143:
        /*0028*/ 	.byte	0x04, 0x17
        /*002a*/ 	.short	(.L_145 - .L_144)
.L_144:
        /*002c*/ 	.word	0x00000000
        /*0030*/ 	.short	0x0003
        /*0032*/ 	.short	0x0014
        /*0034*/ 	.byte	0x00, 0xf0, 0x05, 0x00


	//----- nvinfo : EIATTR_KPARAM_INFO
	.align		4
.L_145:
        /*0038*/ 	.byte	0x04, 0x17
        /*003a*/ 	.short	(.L_147 - .L_146)
.L_146:
        /*003c*/ 	.word	0x00000000
        /*0040*/ 	.short	0x0002
        /*0042*/ 	.short	0x0010
        /*0044*/ 	.byte	0x00, 0xf0, 0x11, 0x00


	//----- nvinfo : EIATTR_KPARAM_INFO
	.align		4
.L_147:
        /*0048*/ 	.byte	0x04, 0x17
        /*004a*/ 	.short	(.L_149 - .L_148)
.L_148:
        /*004c*/ 	.word	0x00000000
        /*0050*/ 	.short	0x0001
        /*0052*/ 	.short	0x0008
        /*0054*/ 	.byte	0x00, 0xf5, 0x21, 0x00


	//----- nvinfo : EIATTR_KPARAM_INFO
	.align		4
.L_149:
        /*0058*/ 	.byte	0x04, 0x17
        /*005a*/ 	.short	(.L_151 - .L_150)
.L_150:
        /*005c*/ 	.word	0x00000000
        /*0060*/ 	.short	0x0000
        /*0062*/ 	.short	0x0000
        /*0064*/ 	.byte	0x00, 0xf5, 0x21, 0x00


	//----- nvinfo : EIATTR_SPARSE_MMA_MASK
	.align		4
.L_151:
        /*0068*/ 	.byte	0x03, 0x50
        /*006a*/ 	.short	0x0000


	//----- nvinfo : EIATTR_MAXREG_COUNT
	.align		4
        /*006c*/ 	.byte	0x03, 0x1b
        /*006e*/ 	.short	0x00ff


	//----- nvinfo : EIATTR_NUM_BARRIERS
	.align		4
        /*0070*/ 	.byte	0x02, 0x4c
        /*0072*/ 	.byte	0x01
	.zero		1


	//----- nvinfo : EIATTR_MERCURY_ISA_VERSION
	.align		4
        /*0074*/ 	.byte	0x03, 0x5f
        /*0076*/ 	.short	0x0101


	//----- nvinfo : EIATTR_COOP_GROUP_MASK_REGIDS
	.align		4
        /*0078*/ 	.byte	0x04, 0x29
        /*007a*/ 	.short	(.L_153 - .L_152)


	//   ....[0]....
.L_152:
        /*007c*/ 	.word	0xffffffff


	//   ....[1]....
        /*0080*/ 	.word	0xffffffff


	//   ....[2]....
        /*0084*/ 	.word	0xffffffff


	//   ....[3]....
        /*0088*/ 	.word	0xffffffff


	//   ....[4]....
        /*008c*/ 	.word	0xffffffff


	//   ....[5]....
        /*0090*/ 	.word	0xffffffff


	//   ....[6]....
        /*0094*/ 	.word	0xffffffff


	//   ....[7]....
        /*0098*/ 	.word	0xffffffff


	//   ....[8]....
        /*009c*/ 	.word	0xffffffff


	//   ....[9]....
        /*00a0*/ 	.word	0xffffffff


	//   ....[10]....
        /*00a4*/ 	.word	0xffffffff


	//   ....[11]....
        /*00a8*/ 	.word	0xffffffff


	//   ....[12]....
        /*00ac*/ 	.word	0xffffffff


	//   ....[13]....
        /*00b0*/ 	.word	0xffffffff


	//   ....[14]....
        /*00b4*/ 	.word	0xffffffff


	//   ....[15]....
        /*00b8*/ 	.word	0xffffffff


	//   ....[16]....
        /*00bc*/ 	.word	0xffffffff


	//   ....[17]....
        /*00c0*/ 	.word	0xffffffff


	//   ....[18]....
        /*00c4*/ 	.word	0xffffffff


	//   ....[19]....
        /*00c8*/ 	.word	0xffffffff


	//   ....[20]....
        /*00cc*/ 	.word	0xffffffff


	//   ....[21]....
        /*00d0*/ 	.word	0xffffffff


	//   ....[22]....
        /*00d4*/ 	.word	0xffffffff


	//   ....[23]....
        /*00d8*/ 	.word	0xffffffff


	//   ....[24]....
        /*00dc*/ 	.word	0xffffffff


	//   ....[25]....
        /*00e0*/ 	.word	0xffffffff


	//   ....[26]....
        /*00e4*/ 	.word	0xffffffff


	//   ....[27]....
        /*00e8*/ 	.word	0xffffffff


	//   ....[28]....
        /*00ec*/ 	.word	0xffffffff


	//   ....[29]....
        /*00f0*/ 	.word	0xffffffff


	//   ....[30]....
        /*00f4*/ 	.word	0xffffffff


	//   ....[31]....
        /*00f8*/ 	.word	0xffffffff


	//   ....[32]....
        /*00fc*/ 	.word	0xffffffff


	//   ....[33]....
        /*0100*/ 	.word	0xffffffff


	//   ....[34]....
        /*0104*/ 	.word	0xffffffff


	//   ....[35]....
        /*0108*/ 	.word	0xffffffff


	//   ....[36]....
        /*010c*/ 	.word	0xffffffff


	//   ....[37]....
        /*0110*/ 	.word	0xffffffff


	//   ....[38]....
        /*0114*/ 	.word	0xffffffff


	//   ....[39]....
        /*0118*/ 	.word	0xffffffff


	//   ....[40]....
        /*011c*/ 	.word	0xffffffff


	//   ....[41]....
        /*0120*/ 	.word	0xffffffff


	//   ....[42]....
        /*0124*/ 	.word	0xffffffff


	//   ....[43]....
        /*0128*/ 	.word	0xffffffff


	//   ....[44]....
        /*012c*/ 	.word	0xffffffff


	//   ....[45]....
        /*0130*/ 	.word	0xffffffff


	//   ....[46]....
        /*0134*/ 	.word	0xffffffff


	//   ....[47]....
        /*0138*/ 	.word	0xffffffff


	//   ....[48]....
        /*013c*/ 	.word	0xffffffff


	//   ....[49]....
        /*0140*/ 	.word	0xffffffff


	//   ....[50]....
        /*0144*/ 	.word	0xffffffff


	//   ....[51]....
        /*0148*/ 	.word	0xffffffff


	//   ....[52]....
        /*014c*/ 	.word	0xffffffff


	//   ....[53]....
        /*0150*/ 	.word	0xffffffff


	//   ....[54]....
        /*0154*/ 	.word	0xffffffff


	//   ....[55]....
        /*0158*/ 	.word	0xffffffff


	//   ....[56]....
        /*015c*/ 	.word	0xffffffff


	//   ....[57]....
        /*0160*/ 	.word	0xffffffff


	//   ....[58]....
        /*0164*/ 	.word	0xffffffff


	//   ....[59]....
        /*0168*/ 	.word	0xffffffff


	//----- nvinfo : EIATTR_COOP_GROUP_INSTR_OFFSETS
	.align		4
.L_153:
        /*016c*/ 	.byte	0x04, 0x28
        /*016e*/ 	.short	(.L_155 - .L_154)


	//   ....[0]....
.L_154:
        /*0170*/ 	.word	0x00000cb0


	//   ....[1]....
        /*0174*/ 	.word	0x00000cc0


	//   ....[2]....
        /*0178*/ 	.word	0x00000d50


	//   ....[3]....
        /*017c*/ 	.word	0x00000d90


	//   ....[4]....
        /*0180*/ 	.word	0x00000e10


	//   ....[5]....
        /*0184*/ 	.word	0x00000e40


	//   ....[6]....
        /*0188*/ 	.word	0x00000e90


	//   ....[7]....
        /*018c*/ 	.word	0x00000ec0


	//   ....[8]....
        /*0190*/ 	.word	0x00000f10


	//   ....[9]....
        /*0194*/ 	.word	0x00000f40


	//   ....[10]....
        /*0198*/ 	.word	0x00001240


	//   ....[11]....
        /*019c*/ 	.word	0x00001250


	//   ....[12]....
        /*01a0*/ 	.word	0x000012e0


	//   ....[13]....
        /*01a4*/ 	.word	0x00001310


	//   ....[14]....
        /*01a8*/ 	.word	0x00001370


	//   ....[15]....
        /*01ac*/ 	.word	0x000013a0


	//   ....[16]....
        /*01b0*/ 	.word	0x00001400


	//   ....[17]....
        /*01b4*/ 	.word	0x00001440


	//   ....[18]....
        /*01b8*/ 	.word	0x000014b0


	//   ....[19]....
        /*01bc*/ 	.word	0x000014f0


	//   ....[20]....
        /*01c0*/ 	.word	0x00002180


	//   ....[21]....
        /*01c4*/ 	.word	0x00002190


	//   ....[22]....
        /*01c8*/ 	.word	0x00002220


	//   ....[23]....
        /*01cc*/ 	.word	0x00002250


	//   ....[24]....
        /*01d0*/ 	.word	0x000022c0


	//   ....[25]....
        /*01d4*/ 	.word	0x000022e0


	//   ....[26]....
        /*01d8*/ 	.word	0x00002340


	//   ....[27]....
        /*01dc*/ 	.word	0x00002350


	//   ....[28]....
        /*01e0*/ 	.word	0x000023a0


	//   ....[29]....
        /*01e4*/ 	.word	0x000023b0


	//   ....[30]....
        /*01e8*/ 	.word	0x000031c0


	//   ....[31]....
        /*01ec*/ 	.word	0x000031d0


	//   ....[32]....
        /*01f0*/ 	.word	0x00003260


	//   ....[33]....
        /*01f4*/ 	.word	0x000032a0


	//   ....[34]....
        /*01f8*/ 	.word	0x00003320


	//   ....[35]....
        /*01fc*/ 	.word	0x00003360


	//   ....[36]....
        /*0200*/ 	.word	0x000033c0


	//   ....[37]....
        /*0204*/ 	.word	0x000033f0


	//   ....[38]....
        /*0208*/ 	.word	0x00003440


	//   ....[39]....
        /*020c*/ 	.word	0x00003470


	//   ....[40]....
        /*0210*/ 	.word	0x00003750


	//   ....[41]....
        /*0214*/ 	.word	0x00003760


	//   ....[42]....
        /*0218*/ 	.word	0x000037f0


	//   ....[43]....
        /*021c*/ 	.word	0x00003820


	//   ....[44]....
        /*0220*/ 	.word	0x00003870


	//   ....[45]....
        /*0224*/ 	.word	0x000038a0


	//   ....[46]....
        /*0228*/ 	.word	0x00003910


	//   ....[47]....
        /*022c*/ 	.word	0x00003950


	//   ....[48]....
        /*0230*/ 	.word	0x000039c0


	//   ....[49]....
        /*0234*/ 	.word	0x000039f0


	//   ....[50]....
        /*0238*/ 	.word	0x00004730


	//   ....[51]....
        /*023c*/ 	.word	0x00004740


	//   ....[52]....
        /*0240*/ 	.word	0x000047d0


	//   ....[53]....
        /*0244*/ 	.word	0x00004800


	//   ....[54]....
        /*0248*/ 	.word	0x00004870


	//   ....[55]....
        /*024c*/ 	.word	0x00004890


	//   ....[56]....
        /*0250*/ 	.word	0x000048f0


	//   ....[57]....
        /*0254*/ 	.word	0x00004900


	//   ....[58]....
        /*0258*/ 	.word	0x00004950


	//   ....[59]....
        /*025c*/ 	.word	0x00004960


	//----- nvinfo : EIATTR_VRC_CTA_INIT_COUNT
	.align		4
.L_155:
        /*0260*/ 	.byte	0x02, 0x4a
	.zero		1
	.zero		1


	//----- nvinfo : EIATTR_EXIT_INSTR_OFFSETS
	.align		4
        /*0264*/ 	.byte	0x04, 0x1c
        /*0266*/ 	.short	(.L_157 - .L_156)


	//   ....[0]....
.L_156:
        /*0268*/ 	.word	0x00000080


	//   ....[1]....
        /*026c*/ 	.word	0x000000c0


	//   ....[2]....
        /*0270*/ 	.word	0x00004bd0


	//   ....[3]....
        /*0274*/ 	.word	0x00004c50


	//----- nvinfo : EIATTR_MAX_THREADS
	.align		4
.L_157:
        /*0278*/ 	.byte	0x04, 0x05
        /*027a*/ 	.short	(.L_159 - .L_158)
.L_158:
        /*027c*/ 	.word	0x00000100
        /*0280*/ 	.word	0x00000001
        /*0284*/ 	.word	0x00000001


	//----- nvinfo : EIATTR_CRS_STACK_SIZE
	.align		4
.L_159:
        /*0288*/ 	.byte	0x04, 0x1e
        /*028a*/ 	.short	(.L_161 - .L_160)
.L_160:
        /*028c*/ 	.word	0x00000000


	//----- nvinfo : EIATTR_CBANK_PARAM_SIZE
	.align		4
.L_161:
        /*0290*/ 	.byte	0x03, 0x19
        /*0292*/ 	.short	0x0021


	//----- nvinfo : EIATTR_PARAM_CBANK
	.align		4
        /*0294*/ 	.byte	0x04, 0x0a
        /*0296*/ 	.short	(.L_163 - .L_162)
	.align		4
.L_162:
        /*0298*/ 	.word	index@(.nv.constant0._ZN3cub18CUB_300001_SM_10006detail6reduce28DeviceReduceSingleTileKernelINS2_10policy_hubIdjN4cuda3__47maximumIvEEE10Policy1000EPdSB_jS8_ddNS5_3std3__410__identityEEEvT0_T1_T2_T3_T4_T6_)
        /*029c*/ 	.short	0x0380
        /*029e*/ 	.short	0x0021


	//----- nvinfo : EIATTR_SW_WAR
	.align		4
.L_163:
        /*02a0*/ 	.byte	0x04, 0x36
        /*02a2*/ 	.short	(.L_165 - .L_164)
.L_164:
        /*02a4*/ 	.word	0x00000008
.L_165:


//--------------------- .nv.info._ZN3cub18CUB_300001_SM_10006detail11EmptyKernelIvEEvv --------------------------
	.section	.nv.info._ZN3cub18CUB_300001_SM_10006detail11EmptyKernelIvEEvv,"",@"SHT_CUDA_INFO"
	.sectionflags	@""
	.align	4


	//----- nvinfo : EIATTR_CUDA_API_VERSION
	.align		4
        /*0000*/ 	.byte	0x04, 0x37
        /*0002*/ 	.short	(.L_167 - .L_166)
.L_166:
        /*0004*/ 	.word	0x00000082


	//----- nvinfo : EIATTR_SPARSE_MMA_MASK
	.align		4
.L_167:
        /*0008*/ 	.byte	0x03, 0x50
        /*000a*/ 	.short	0x0000


	//----- nvinfo : EIATTR_MAXREG_COUNT
	.align		4
        /*000c*/ 	.byte	0x03, 0x1b
        /*000e*/ 	.short	0x00ff


	//----- nvinfo : EIATTR_MERCURY_ISA_VERSION
	.align		4
        /*0010*/ 	.byte	0x03, 0x5f
        /*0012*/ 	.short	0x0101


	//----- nvinfo : EIATTR_VRC_CTA_INIT_COUNT
	.align		4
        /*0014*/ 	.byte	0x02, 0x4a
	.zero		1
	.zero		1


	//----- nvinfo : EIATTR_EXIT_INSTR_OFFSETS
	.align		4
        /*0018*/ 	.byte	0x04, 0x1c
        /*001a*/ 	.short	(.L_169 - .L_168)


	//   ....[0]....
.L_168:
        /*001c*/ 	.word	0x00000010


	//----- nvinfo : EIATTR_SW_WAR
	.align		4
.L_169:
        /*0020*/ 	.byte	0x04, 0x36
        /*0022*/ 	.short	(.L_171 - .L_170)
.L_170:
        /*0024*/ 	.word	0x00000008
.L_171:


//--------------------- .nv.info._Z14subtractArraysPKdPdi --------------------------
	.section	.nv.info._Z14subtractArraysPKdPdi,"",@"SHT_CUDA_INFO"
	.sectionflags	@""
	.align	4


	//----- nvinfo : EIATTR_CUDA_API_VERSION
	.align		4
        /*0000*/ 	.byte	0x04, 0x37
        /*0002*/ 	.short	(.L_173 - .L_172)
.L_172:
        /*0004*/ 	.word	0x00000082


	//----- nvinfo : EIATTR_KPARAM_INFO
	.align		4
.L_173:
        /*0008*/ 	.byte	0x04, 0x17
        /*000a*/ 	.short	(.L_175 - .L_174)
.L_174:
        /*000c*/ 	.word	0x00000000
        /*0010*/ 	.short	0x0002
        /*0012*/ 	.short	0x0010
        /*0014*/ 	.byte	0x00, 0xf0, 0x11, 0x00


	//----- nvinfo : EIATTR_KPARAM_INFO
	.align		4
.L_175:
        /*0018*/ 	.byte	0x04, 0x17
        /*001a*/ 	.short	(.L_177 - .L_176)
.L_176:
        /*001c*/ 	.word	0x00000000
        /*0020*/ 	.short	0x0001
        /*0022*/ 	.short	0x0008
        /*0024*/ 	.byte	0x00, 0xf5, 0x21, 0x00


	//----- nvinfo : EIATTR_KPARAM_INFO
	.align		4
.L_177:
        /*0028*/ 	.byte	0x04, 0x17
        /*002a*/ 	.short	(.L_179 - .L_178)
.L_178:
        /*002c*/ 	.word	0x00000000
        /*0030*/ 	.short	0x0000
        /*0032*/ 	.short	0x0000
        /*0034*/ 	.byte	0x00, 0xf5, 0x21, 0x00


	//----- nvinfo : EIATTR_SPARSE_MMA_MASK
	.align		4
.L_179:
        /*0038*/ 	.byte	0x03, 0x50
        /*003a*/ 	.short	0x0000


	//----- nvinfo : EIATTR_MAXREG_COUNT
	.align		4
        /*003c*/ 	.byte	0x03, 0x1b
        /*003e*/ 	.short	0x00ff


	//----- nvinfo : EIATTR_MERCURY_ISA_VERSION
	.align		4
        /*0040*/ 	.byte	0x03, 0x5f
        /*0042*/ 	.short	0x0101


	//----- nvinfo : EIATTR_VRC_CTA_INIT_COUNT
	.align		4
        /*0044*/ 	.byte	0x02, 0x4a
	.zero		1
	.zero		1


	//----- nvinfo : EIATTR_EXIT_INSTR_OFFSETS
	.align		4
        /*0048*/ 	.byte	0x04, 0x1c
        /*004a*/ 	.short	(.L_181 - .L_180)


	//   ....[0]....
.L_180:
        /*004c*/ 	.word	0x000000f0


	//   ....[1]....
        /*0050*/ 	.word	0x00000230


	//----- nvinfo : EIATTR_CBANK_PARAM_SIZE
	.align		4
.L_181:
        /*0054*/ 	.byte	0x03, 0x19
        /*0056*/ 	.short	0x0014


	//----- nvinfo : EIATTR_PARAM_CBANK
	.align		4
        /*0058*/ 	.byte	0x04, 0x0a
        /*005a*/ 	.short	(.L_183 - .L_182)
	.align		4
.L_182:
        /*005c*/ 	.word	index@(.nv.constant0._Z14subtractArraysPKdPdi)
        /*0060*/ 	.short	0x0380
        /*0062*/ 	.short	0x0014


	//----- nvinfo : EIATTR_SW_WAR
	.align		4
.L_183:
        /*0064*/ 	.byte	0x04, 0x36
        /*0066*/ 	.short	(.L_185 - .L_184)
.L_184:
        /*0068*/ 	.word	0x00000008
.L_185:


//--------------------- .nv.info._Z10getAveragePdiii --------------------------
	.section	.nv.info._Z10getAveragePdiii,"",@"SHT_CUDA_INFO"
	.sectionflags	@""
	.align	4


	//----- nvinfo : EIATTR_CUDA_API_VERSION
	.align		4
        /*0000*/ 	.byte	0x04, 0x37
        /*0002*/ 	.short	(.L_187 - .L_186)
.L_186:
        /*0004*/ 	.word	0x00000082


	//----- nvinfo : EIATTR_KPARAM_INFO
	.align		4
.L_187:
        /*0008*/ 	.byte	0x04, 0x17
        /*000a*/ 	.short	(.L_189 - .L_188)
.L_188:
        /*000c*/ 	.word	0x00000000
        /*0010*/ 	.short	0x0003
        /*0012*/ 	.short	0x0010
        /*0014*/ 	.byte	0x00, 0xf0, 0x11, 0x00


	//----- nvinfo : EIATTR_KPARAM_INFO
	.align		4
.L_189:
        /*0018*/ 	.byte	0x04, 0x17
        /*001a*/ 	.short	(.L_191 - .L_190)
.L_190:
        /*001c*/ 	.word	0x00000000
        /*0020*/ 	.short	0x0002
        /*0022*/ 	.short	0x000c
        /*0024*/ 	.byte	0x00, 0xf0, 0x11, 0x00


	//----- nvinfo : EIATTR_KPARAM_INFO
	.align		4
.L_191:
        /*0028*/ 	.byte	0x04, 0x17
        /*002a*/ 	.short	(.L_193 - .L_192)
.L_192:
        /*002c*/ 	.word	0x00000000
        /*0030*/ 	.short	0x0001
        /*0032*/ 	.short	0x0008
        /*0034*/ 	.byte	0x00, 0xf0, 0x11, 0x00


	//----- nvinfo : EIATTR_KPARAM_INFO
	.align		4
.L_193:
        /*0038*/ 	.byte	0x04, 0x17
        /*003a*/ 	.short	(.L_195 - .L_194)
.L_194:
        /*003c*/ 	.word	0x00000000
        /*0040*/ 	.short	0x0000
        /*0042*/ 	.short	0x0000
        /*0044*/ 	.byte	0x00, 0xf5, 0x21, 0x00


	//----- nvinfo : EIATTR_SPARSE_MMA_MASK
	.align		4
.L_195:
        /*0048*/ 	.byte	0x03, 0x50
        /*004a*/ 	.short	0x0000


	//----- nvinfo : EIATTR_MAXREG_COUNT
	.align		4
        /*004c*/ 	.byte	0x03, 0x1b
        /*004e*/ 	.short	0x00ff


	//----- nvinfo : EIATTR_MERCURY_ISA_VERSION
	.align		4
        /*0050*/ 	.byte	0x03, 0x5f
        /*0052*/ 	.short	0x0101


	//----- nvinfo : EIATTR_VRC_CTA_INIT_COUNT
	.align		4
        /*0054*/ 	.byte	0x02, 0x4a
	.zero		1
	.zero		1


	//----- nvinfo : EIATTR_EXIT_INSTR_OFFSETS
	.align		4
        /*0058*/ 	.byte	0x04, 0x1c
        /*005a*/ 	.short	(.L_197 - .L_196)


	//   ....[0]....
.L_196:
        /*005c*/ 	.word	0x000000f0


	//   ....[1]....
        /*0060*/ 	.word	0x00000320


	//----- nvinfo : EIATTR_CBANK_PARAM_SIZE
	.align		4
.L_197:
        /*0064*/ 	.byte	0x03, 0x19
        /*0066*/ 	.short	0x0014


	//----- nvinfo : EIATTR_PARAM_CBANK
	.align		4
        /*0068*/ 	.byte	0x04, 0x0a
        /*006a*/ 	.short	(.L_199 - .L_198)
	.align		4
.L_198:
        /*006c*/ 	.word	index@(.nv.constant0._Z10getAveragePdiii)
        /*0070*/ 	.short	0x0380
        /*0072*/ 	.short	0x0014


	//----- nvinfo : EIATTR_SW_WAR
	.align		4
.L_199:
        /*0074*/ 	.byte	0x04, 0x36
        /*0076*/ 	.short	(.L_201 - .L_200)
.L_200:
        /*0078*/ 	.word	0x00000008
.L_201:


//--------------------- .nv.info._Z11fillBordersPdddddi --------------------------
	.section	.nv.info._Z11fillBordersPdddddi,"",@"SHT_CUDA_INFO"
	.sectionflags	@""
	.align	4


	//----- nvinfo : EIATTR_CUDA_API_VERSION
	.align		4
        /*0000*/ 	.byte	0x04, 0x37
        /*0002*/ 	.short	(.L_203 - .L_202)
.L_202:
        /*0004*/ 	.word	0x00000082


	//----- nvinfo : EIATTR_KPARAM_INFO
	.align		4
.L_203:
        /*0008*/ 	.byte	0x04, 0x17
        /*000a*/ 	.short	(.L_205 - .L_204)
.L_204:
        /*000c*/ 	.word	0x00000000
        /*0010*/ 	.short	0x0005
        /*0012*/ 	.short	0x0028
        /*0014*/ 	.byte	0x00, 0xf0, 0x11, 0x00


	//----- nvinfo : EIATTR_KPARAM_INFO
	.align		4
.L_205:
        /*0018*/ 	.byte	0x04, 0x17
        /*001a*/ 	.short	(.L_207 - .L_206)
.L_206:
        /*001c*/ 	.word	0x00000000
        /*0020*/ 	.short	0x0004
        /*0022*/ 	.short	0x0020
        /*0024*/ 	.byte	0x00, 0xf0, 0x21, 0x00


	//----- nvinfo : EIATTR_KPARAM_INFO
	.align		4
.L_207:
        /*0028*/ 	.byte	0x04, 0x17
        /*002a*/ 	.short	(.L_209 - .L_208)
.L_208:
        /*002c*/ 	.word	0x00000000
        /*0030*/ 	.short	0x0003
        /*0032*/ 	.short	0x0018
        /*0034*/ 	.byte	0x00, 0xf0, 0x21, 0x00


	//----- nvinfo : EIATTR_KPARAM_INFO
	.align		4
.L_209:
        /*0038*/ 	.byte	0x04, 0x17
        /*003a*/ 	.short	(.L_211 - .L_210)
.L_210:
        /*003c*/ 	.word	0x00000000
        /*0040*/ 	.short	0x0002
        /*0042*/ 	.short	0x0010
        /*0044*/ 	.byte	0x00, 0xf0, 0x21, 0x00


	//----- nvinfo : EIATTR_KPARAM_INFO
	.align		4
.L_211:
        /*0048*/ 	.byte	0x04, 0x17
        /*004a*/ 	.short	(.L_213 - .L_212)
.L_212:
        /*004c*/ 	.word	0x00000000
        /*0050*/ 	.short	0x0001
        /*0052*/ 	.short	0x0008
        /*0054*/ 	.byte	0x00, 0xf0, 0x21, 0x00


	//----- nvinfo : EIATTR_KPARAM_INFO
	.align		4
.L_213:
        /*0058*/ 	.byte	0x04, 0x17
        /*005a*/ 	.short	(.L_215 - .L_214)
.L_214:
        /*005c*/ 	.word	0x00000000
        /*0060*/ 	.short	0x0000
        /*0062*/ 	.short	0x0000
        /*0064*/ 	.byte	0x00, 0xf5, 0x21, 0x00


	//----- nvinfo : EIATTR_SPARSE_MMA_MASK
	.align		4
.L_215:
        /*0068*/ 	.byte	0x03, 0x50
        /*006a*/ 	.short	0x0000


	//----- nvinfo : EIATTR_MAXREG_COUNT
	.align		4
        /*006c*/ 	.byte	0x03, 0x1b
        /*006e*/ 	.short	0x00ff


	//----- nvinfo : EIATTR_MERCURY_ISA_VERSION
	.align		4
        /*0070*/ 	.byte	0x03, 0x5f
        /*0072*/ 	.short	0x0101


	//----- nvinfo : EIATTR_VRC_CTA_INIT_COUNT
	.align		4
        /*0074*/ 	.byte	0x02, 0x4a
	.zero		1
	.zero		1


	//----- nvinfo : EIATTR_EXIT_INSTR_OFFSETS
	.align		4
        /*0078*/ 	.byte	0x04, 0x1c
        /*007a*/ 	.short	(.L_217 - .L_216)


	//   ....[0]....
.L_216:
        /*007c*/ 	.word	0x00000080


	//   ....[1]....
        /*0080*/ 	.word	0x00000360


	//----- nvinfo : EIATTR_CBANK_PARAM_SIZE
	.align		4
.L_217:
        /*0084*/ 	.byte	0x03, 0x19
        /*0086*/ 	.short	0x002c


	//----- nvinfo : EIATTR_PARAM_CBANK
	.align		4
        /*0088*/ 	.byte	0x04, 0x0a
        /*008a*/ 	.short	(.L_219 - .L_218)
	.align		4
.L_218:
        /*008c*/ 	.word	index@(.nv.constant0._Z11fillBordersPdddddi)
        /*0090*/ 	.short	0x0380
        /*0092*/ 	.short	0x002c


	//----- nvinfo : EIATTR_SW_WAR
	.align		4
.L_219:
        /*0094*/ 	.byte	0x04, 0x36
        /*0096*/ 	.short	(.L_221 - .L_220)
.L_220:
        /*0098*/ 	.word	0x00000008
.L_221:


//--------------------- .nv.callgraph             --------------------------
	.section	.nv.callgraph,"",@"SHT_CUDA_CALLGRAPH"
	.align	4
	.sectionentsize	8
	.align		4
        /*0000*/ 	.word	0x00000000
	.align		4
        /*0004*/ 	.word	0xffffffff
	.align		4
        /*0008*/ 	.word	0x00000000
	.align		4
        /*000c*/ 	.word	0xfffffffe
	.align		4
        /*0010*/ 	.word	0x00000000
	.align		4
        /*0014*/ 	.word	0xfffffffd
	.align		4
        /*0018*/ 	.word	0x00000000
	.align		4
        /*001c*/ 	.word	0xfffffffc


//--------------------- .nv.constant4             --------------------------
	.section	.nv.constant4,"a",@progbits
	.align	8
	.align		8
.nv.constant4:
        /*0000*/ 	.dword	_ZN34_INTERNAL_d94333e0_4_k_cu_04df2e764cuda3std3__45__cpo5beginE
	.align		8
        /*0008*/ 	.dword	_ZN34_INTERNAL_d94333e0_4_k_cu_04df2e764cuda3std3__45__cpo3endE
	.align		8
        /*0010*/ 	.dword	_ZN34_INTERNAL_d94333e0_4_k_cu_04df2e764cuda3std3__45__cpo6cbeginE
	.align		8
        /*0018*/ 	.dword	_ZN34_INTERNAL_d94333e0_4_k_cu_04df2e764cuda3std3__45__cpo4cendE
	.align		8
        /*0020*/ 	.dword	_ZN34_INTERNAL_d94333e0_4_k_cu_04df2e764cuda3std3__45__cpo6rbeginE
	.align		8
        /*0028*/ 	.dword	_ZN34_INTERNAL_d94333e0_4_k_cu_04df2e764cuda3std3__45__cpo4rendE
	.align		8
        /*0030*/ 	.dword	_ZN34_INTERNAL_d94333e0_4_k_cu_04df2e764cuda3std3__45__cpo7crbeginE
	.align		8
        /*0038*/ 	.dword	_ZN34_INTERNAL_d94333e0_4_k_cu_04df2e764cuda3std3__45__cpo5crendE
	.align		8
        /*0040*/ 	.dword	_ZN34_INTERNAL_d94333e0_4_k_cu_04df2e764cuda3std3__436_GLOBAL__N__d94333e0_4_k_cu_04df2e766ignoreE
	.align		8
        /*0048*/ 	.dword	_ZN34_INTERNAL_d94333e0_4_k_cu_04df2e764cuda3std3__419piecewise_constructE
	.align		8
        /*0050*/ 	.dword	_ZN34_INTERNAL_d94333e0_4_k_cu_04df2e764cuda3std3__48in_placeE
	.align		8
        /*0058*/ 	.dword	_ZN34_INTERNAL_d94333e0_4_k_cu_04df2e764cuda3std3__420unreachable_sentinelE
	.align		8
        /*0060*/ 	.dword	_ZN34_INTERNAL_d94333e0_4_k_cu_04df2e764cuda3std3__47nulloptE
	.align		8
        /*0068*/ 	.dword	_ZN34_INTERNAL_d94333e0_4_k_cu_04df2e764cuda3std3__48unexpectE
	.align		8
        /*0070*/ 	.dword	_ZN34_INTERNAL_d94333e0_4_k_cu_04df2e764cuda3std6ranges3__45__cpo4swapE
	.align		8
        /*0078*/ 	.dword	_ZN34_INTERNAL_d94333e0_4_k_cu_04df2e764cuda3std6ranges3__45__cpo9iter_moveE
	.align		8
        /*0080*/ 	.dword	_ZN34_INTERNAL_d94333e0_4_k_cu_04df2e764cuda3std6ranges3__45__cpo5beginE
	.align		8
        /*0088*/ 	.dword	_ZN34_INTERNAL_d94333e0_4_k_cu_04df2e764cuda3std6ranges3__45__cpo3endE
	.align		8
        /*0090*/ 	.dword	_ZN34_INTERNAL_d94333e0_4_k_cu_04df2e764cuda3std6ranges3__45__cpo6cbeginE
	.align		8
        /*0098*/ 	.dword	_ZN34_INTERNAL_d94333e0_4_k_cu_04df2e764cuda3std6ranges3__45__cpo4cendE
	.align		8
        /*00a0*/ 	.dword	_ZN34_INTERNAL_d94333e0_4_k_cu_04df2e764cuda3std6ranges3__45__cpo7advanceE
	.align		8
        /*00a8*/ 	.dword	_ZN34_INTERNAL_d94333e0_4_k_cu_04df2e764cuda3std6ranges3__45__cpo9iter_swapE
	.align		8
        /*00b0*/ 	.dword	_ZN34_INTERNAL_d94333e0_4_k_cu_04df2e764cuda3std6ranges3__45__cpo4nextE
	.align		8
        /*00b8*/ 	.dword	_ZN34_INTERNAL_d94333e0_4_k_cu_04df2e764cuda3std6ranges3__45__cpo4prevE
	.align		8
        /*00c0*/ 	.dword	_ZN34_INTERNAL_d94333e0_4_k_cu_04df2e764cuda3std6ranges3__45__cpo4dataE
	.align		8
        /*00c8*/ 	.dword	_ZN34_INTERNAL_d94333e0_4_k_cu_04df2e764cuda3std6ranges3__45__cpo5cdataE
	.align		8
        /*00d0*/ 	.dword	_ZN34_INTERNAL_d94333e0_4_k_cu_04df2e764cuda3std6ranges3__45__cpo4sizeE
	.align		8
        /*00d8*/ 	.dword	_ZN34_INTERNAL_d94333e0_4_k_cu_04df2e764cuda3std6ranges3__45__cpo5ssizeE
	.align		8
        /*00e0*/ 	.dword	_ZN34_INTERNAL_d94333e0_4_k_cu_04df2e764cuda3std6ranges3__45__cpo8distanceE
	.align		8
        /*00e8*/ 	.dword	_ZN34_INTERNAL_d94333e0_4_k_cu_04df2e766thrust24THRUST_300001_SM_1000_NS6system6detail10sequential3seqE
	.align		8
        /*00f0*/ 	.dword	_ZN34_INTERNAL_d94333e0_4_k_cu_04df2e766thrust24THRUST_300001_SM_1000_NS12placeholders2_1E
	.align		8
        /*00f8*/ 	.dword	_ZN34_INTERNAL_d94333e0_4_k_cu_04df2e766thrust24THRUST_300001_SM_1000_NS12placeholders2_2E
	.align		8
        /*0100*/ 	.dword	_ZN34_INTERNAL_d94333e0_4_k_cu_04df2e766thrust24THRUST_300001_SM_1000_NS12placeholders2_3E
	.align		8
        /*0108*/ 	.dword	_ZN34_INTERNAL_d94333e0_4_k_cu_04df2e766thrust24THRUST_300001_SM_1000_NS12placeholders2_4E
	.align		8
        /*0110*/ 	.dword	_ZN34_INTERNAL_d94333e0_4_k_cu_04df2e766thrust24THRUST_300001_SM_1000_NS12placeholders2_5E
	.align		8
        /*0118*/ 	.dword	_ZN34_INTERNAL_d94333e0_4_k_cu_04df2e766thrust24THRUST_300001_SM_1000_NS12placeholders2_6E
	.align		8
        /*0120*/ 	.dword	_ZN34_INTERNAL_d94333e0_4_k_cu_04df2e766thrust24THRUST_300001_SM_1000_NS12placeholders2_7E
	.align		8
        /*0128*/ 	.dword	_ZN34_INTERNAL_d94333e0_4_k_cu_04df2e766thrust24THRUST_300001_SM_1000_NS12placeholders2_8E
	.align		8
        /*0130*/ 	.dword	_ZN34_INTERNAL_d94333e0_4_k_cu_04df2e766thrust24THRUST_300001_SM_1000_NS12placeholders2_9E
	.align		8
        /*0138*/ 	.dword	_ZN34_INTERNAL_d94333e0_4_k_cu_04df2e766thrust24THRUST_300001_SM_1000_NS12placeholders3_10E


//--------------------- .text._ZN3cub18CUB_300001_SM_10006detail6reduce28DeviceReduceSingleTileKernelINS2_10policy_hubIdjN4cuda3__47maximumIvEEE10Policy1000EPdSB_iS8_ddNS5_3std3__410__identityEEEvT0_T1_T2_T3_T4_T6_ --------------------------
	.section	.text._ZN3cub18CUB_300001_SM_10006detail6reduce28DeviceReduceSingleTileKernelINS2_10policy_hubIdjN4cuda3__47maximumIvEEE10Policy1000EPdSB_iS8_ddNS5_3std3__410__identityEEEvT0_T1_T2_T3_T4_T6_,"ax",@progbits
	.align	128
        .global         _ZN3cub18CUB_300001_SM_10006detail6reduce28DeviceReduceSingleTileKernelINS2_10policy_hubIdjN4cuda3__47maximumIvEEE10Policy1000EPdSB_iS8_ddNS5_3std3__410__identityEEEvT0_T1_T2_T3_T4_T6_
        .type           _ZN3cub18CUB_300001_SM_10006detail6reduce28DeviceReduceSingleTileKernelINS2_10policy_hubIdjN4cuda3__47maximumIvEEE10Policy1000EPdSB_iS8_ddNS5_3std3__410__identityEEEvT0_T1_T2_T3_T4_T6_,@function
        .size           _ZN3cub18CUB_300001_SM_10006detail6reduce28DeviceReduceSingleTileKernelINS2_10policy_hubIdjN4cuda3__47maximumIvEEE10Policy1000EPdSB_iS8_ddNS5_3std3__410__identityEEEvT0_T1_T2_T3_T4_T6_,(.L_x_150 - _ZN3cub18CUB_300001_SM_10006detail6reduce28DeviceReduceSingleTileKernelINS2_10policy_hubIdjN4cuda3__47maximumIvEEE10Policy1000EPdSB_iS8_ddNS5_3std3__410__identityEEEvT0_T1_T2_T3_T4_T6_)
        .other          _ZN3cub18CUB_300001_SM_10006detail6reduce28DeviceReduceSingleTileKernelINS2_10policy_hubIdjN4cuda3__47maximumIvEEE10Policy1000EPdSB_iS8_ddNS5_3std3__410__identityEEEvT0_T1_T2_T3_T4_T6_,@"STO_CUDA_ENTRY STV_DEFAULT"
_ZN3cub18CUB_300001_SM_10006detail6reduce28DeviceReduceSingleTileKernelINS2_10policy_hubIdjN4cuda3__47maximumIvEEE10Policy1000EPdSB_iS8_ddNS5_3std3__410__identityEEEvT0_T1_T2_T3_T4_T6_:
.text._ZN3cub18CUB_300001_SM_10006detail6reduce28DeviceReduceSingleTileKernelINS2_10policy_hubIdjN4cuda3__47maximumIvEEE10Policy1000EPdSB_iS8_ddNS5_3std3__410__identityEEEvT0_T1_T2_T3_T4_T6_:
[----:B------:R-:W-:Y:S01]  /*0000*/  LDC R1, c[0x0][0x37c] ;  /* 0x0000df00ff017b82 */ /* 0x000fe20000000800 */
[----:B------:R-:W0:Y:S01]  /*0010*/  LDCU UR4, c[0x0][0x390] ;  /* 0x00007200ff0477ac */ /* 0x000e220008000800 */
[----:B------:R-:W1:Y:S01]  /*0020*/  LDCU.64 UR6, c[0x0][0x358] ;  /* 0x00006b00ff0677ac */ /* 0x000e620008000a00 */
[----:B0-----:R-:W-:-:S05]  /*0030*/  IMAD.U32 R4, RZ, RZ, UR4 ;  /* 0x00000004ff047e24 */ /* 0x001fca000f8e00ff */
[----:B------:R-:W-:-:S13]  /*0040*/  ISETP.NE.AND P0, PT, R4, RZ, PT ;  /* 0x000000ff0400720c */ /* 0x000fda0003f05270 */
[----:B-1----:R-:W-:Y:S05]  /*0050*/  @P0 BRA `(.L_x_0) ;  /* 0x00000000001c0947 */ /* 0x002fea0003800000 */
[----:B------:R-:W0:Y:S02]  /*0060*/  S2R R0, SR_TID.X ;  /* 0x0000000000007919 */ /* 0x000e240000002100 */
[----:B0-----:R-:W-:-:S13]  /*0070*/  ISETP.NE.AND P0, PT, R0, RZ, PT ;  /* 0x000000ff0000720c */ /* 0x001fda0003f05270 */
[----:B------:R-:W-:Y:S05]  /*0080*/  @P0 EXIT ;  /* 0x000000000000094d */ /* 0x000fea0003800000 */
[----:B------:R-:W0:Y:S08]  /*0090*/  LDC.64 R2, c[0x0][0x388] ;  /* 0x0000e200ff027b82 */ /* 0x000e300000000a00 */
[----:B------:R-:W0:Y:S02]  /*00a0*/  LDC.64 R4, c[0x0][0x398] ;  /* 0x0000e600ff047b82 */ /* 0x000e240000000a00 */
[----:B0-----:R-:W-:Y:S01]  /*00b0*/  STG.E.64 desc[UR6][R2.64], R4 ;  /* 0x0000000402007986 */ /* 0x001fe2000c101b06 */
[----:B------:R-:W-:Y:S05]  /*00c0*/  EXIT ;  /* 0x000000000000794d */ /* 0x000fea0003800000 */
.L_x_0:
[----:B------:R-:W0:Y:S01]  /*00d0*/  LDCU UR4, c[0x0][0x380] ;  /* 0x00007000ff0477ac */ /* 0x000e220008000800 */
[----:B------:R-:W-:Y:S01]  /*00e0*/  BSSY.RECONVERGENT B0, `(.L_x_1) ;  /* 0x00005b3000007945 */ /* 0x000fe20003800200 */
[----:B0-----:R-:W-:-:S09]  /*00f0*/  ULOP3.LUT UP0, URZ, UR4, 0x1f, URZ, 0xc0, !UPT ;  /* 0x0000001f04ff7892 */ /* 0x001fd2000f80c0ff */
[----:B------:R-:W-:Y:S05]  /*0100*/  BRA.U UP0, `(.L_x_2) ;  /* 0x0000002d003c7547 */ /* 0x000fea000b800000 */
[----:B------:R-:W-:-:S13]  /*0110*/  ISETP.GT.AND P0, PT, R4, 0x7ff, PT ;  /* 0x000007ff0400780c */ /* 0x000fda0003f04270 */
[----:B------:R-:W-:Y:S05]  /*0120*/  @P0 BRA `(.L_x_3) ;  /* 0x0000001400e80947 */ /* 0x000fea0003800000 */
[----:B------:R-:W0:Y:S01]  /*0130*/  S2R R3, SR_TID.X ;  /* 0x0000000000037919 */ /* 0x000e220000002100 */
[----:B------:R-:W-:Y:S01]  /*0140*/  BSSY.RECONVERGENT B1, `(.L_x_4) ;  /* 0x0000009000017945 */ /* 0x000fe20003800200 */
[----:B------:R-:W-:Y:S02]  /*0150*/  CS2R R6, SRZ ;  /* 0x0000000000067805 */ /* 0x000fe4000001ff00 */
[----:B0-----:R-:W-:Y:S01]  /*0160*/  ISETP.GE.AND P0, PT, R3, R4, PT ;  /* 0x000000040300720c */ /* 0x001fe20003f06270 */
[----:B------:R-:W-:-:S12]  /*0170*/  IMAD.MOV.U32 R5, RZ, RZ, R3 ;  /* 0x000000ffff057224 */ /* 0x000fd800078e0003 */
[----:B------:R-:W-:Y:S05]  /*0180*/  @P0 BRA `(.L_x_5) ;  /* 0x0000000000100947 */ /* 0x000fea0003800000 */
[----:B------:R-:W0:Y:S02]  /*0190*/  LDC.64 R6, c[0x0][0x380] ;  /* 0x0000e000ff067b82 */ /* 0x000e240000000a00 */
[----:B0-----:R-:W-:-:S06]  /*01a0*/  IMAD.WIDE.U32 R6, R3, 0x8, R6 ;  /* 0x0000000803067825 */ /* 0x001fcc00078e0006 */
[----:B------:R-:W5:Y:S01]  /*01b0*/  LDG.E.64.CONSTANT R6, desc[UR6][R6.64] ;  /* 0x0000000606067981 */ /* 0x000f62000c1e9b00 */
[----:B------:R-:W-:-:S07]  /*01c0*/  VIADD R5, R3, 0x100 ;  /* 0x0000010003057836 */ /* 0x000fce0000000000 */
.L_x_5:
[----:B------:R-:W-:Y:S05]  /*01d0*/  BSYNC.RECONVERGENT B1 ;  /* 0x0000000000017941 */ /* 0x000fea0003800200 */
.L_x_4:
[----:B------:R-:W-:Y:S01]  /*01e0*/  ISETP.GE.AND P0, PT, R5, R4, PT ;  /* 0x000000040500720c */ /* 0x000fe20003f06270 */
[----:B------:R-:W-:-:S12]  /*01f0*/  BSSY.RECONVERGENT B1, `(.L_x_6) ;  /* 0x00000b0000017945 */ /* 0x000fd80003800200 */
[----:B------:R-:W-:Y:S05]  /*0200*/  @P0 BRA `(.L_x_7) ;  /* 0x0000000800b80947 */ /* 0x000fea0003800000 */
[----:B------:R-:W-:Y:S01]  /*0210*/  LOP3.LUT R9, RZ, R5, RZ, 0x33, !PT ;  /* 0x00000005ff097212 */ /* 0x000fe200078e33ff */
[----:B------:R-:W-:Y:S04]  /*0220*/  BSSY.RECONVERGENT B2, `(.L_x_8) ;  /* 0x0000019000027945 */ /* 0x000fe80003800200 */
[----:B------:R-:W-:-:S05]  /*0230*/  IMAD.IADD R0, R9, 0x1, R4 ;  /* 0x0000000109007824 */ /* 0x000fca00078e0204 */
[C---:B------:R-:W-:Y:S02]  /*0240*/  LOP3.LUT R2, R0.reuse, 0x300, RZ, 0xc0, !PT ;  /* 0x0000030000027812 */ /* 0x040fe400078ec0ff */
[----:B------:R-:W-:Y:S02]  /*0250*/  ISETP.GE.U32.AND P0, PT, R0, 0x300, PT ;  /* 0x000003000000780c */ /* 0x000fe40003f06070 */
[----:B------:R-:W-:-:S13]  /*0260*/  ISETP.NE.AND P1, PT, R2, 0x300, PT ;  /* 0x000003000200780c */ /* 0x000fda0003f25270 */
[----:B------:R-:W-:Y:S05]  /*0270*/  @!P1 BRA `(.L_x_9) ;  /* 0x00000000004c9947 */ /* 0x000fea0003800000 */
[----:B------:R-:W0:Y:S01]  /*0280*/  LDC.64 R8, c[0x0][0x380] ;  /* 0x0000e000ff087b82 */ /* 0x000e220000000a00 */
[----:B------:R-:W-:-:S04]  /*0290*/  LEA.HI R0, R0, 0x1, RZ, 0x18 ;  /* 0x0000000100007811 */ /* 0x000fc800078fc0ff */
[----:B------:R-:W-:-:S05]  /*02a0*/  LOP3.LUT R0, R0, 0x3, RZ, 0xc0, !PT ;  /* 0x0000000300007812 */ /* 0x000fca00078ec0ff */
[----:B------:R-:W-:Y:S02]  /*02b0*/  IMAD.MOV R0, RZ, RZ, -R0 ;  /* 0x000000ffff007224 */ /* 0x000fe400078e0a00 */
[----:B0-----:R-:W-:-:S04]  /*02c0*/  IMAD.WIDE.U32 R8, R5, 0x8, R8 ;  /* 0x0000000805087825 */ /* 0x001fc800078e0008 */
[----:B------:R-:W-:Y:S02]  /*02d0*/  IMAD.MOV.U32 R2, RZ, RZ, R8 ;  /* 0x000000ffff027224 */ /* 0x000fe400078e0008 */
[----:B------:R-:W-:-:S07]  /*02e0*/  IMAD.MOV.U32 R11, RZ, RZ, R9 ;  /* 0x000000ffff0b7224 */ /* 0x000fce00078e0009 */
.L_x_10:
[----:B------:R-:W-:Y:S02]  /*02f0*/  IMAD.MOV.U32 R8, RZ, RZ, R2 ;  /* 0x000000ffff087224 */ /* 0x000fe400078e0002 */
[----:B------:R-:W-:-:S06]  /*0300*/  IMAD.MOV.U32 R9, RZ, RZ, R11 ;  /* 0x000000ffff097224 */ /* 0x000fcc00078e000b */
[----:B------:R-:W2:Y:S01]  /*0310*/  LDG.E.64.CONSTANT R8, desc[UR6][R8.64] ;  /* 0x0000000608087981 */ /* 0x000ea2000c1e9b00 */
[----:B------:R-:W-:Y:S01]  /*0320*/  VIADD R0, R0, 0x1 ;  /* 0x0000000100007836 */ /* 0x000fe20000000000 */
[----:B------:R-:W-:Y:S01]  /*0330*/  IADD3 R2, P3, PT, R2, 0x800, RZ ;  /* 0x0000080002027810 */ /* 0x000fe20007f7e0ff */
[----:B------:R-:W-:-:S03]  /*0340*/  VIADD R5, R5, 0x100 ;  /* 0x0000010005057836 */ /* 0x000fc60000000000 */
[----:B------:R-:W-:Y:S01]  /*0350*/  ISETP.NE.AND P2, PT, R0, RZ, PT ;  /* 0x000000ff0000720c */ /* 0x000fe20003f45270 */
[----:B------:R-:W-:Y:S01]  /*0360*/  IMAD.X R11, RZ, RZ, R11, P3 ;  /* 0x000000ffff0b7224 */ /* 0x000fe200018e060b */
[----:B--2--5:R-:W-:-:S06]  /*0370*/  DSETP.GEU.AND P1, PT, R6, R8, PT ;  /* 0x000000080600722a */ /* 0x024fcc0003f2e000 */
[----:B------:R-:W-:Y:S02]  /*0380*/  FSEL R6, R8, R6, !P1 ;  /* 0x0000000608067208 */ /* 0x000fe40004800000 */
[----:B------:R-:W-:-:S03]  /*0390*/  FSEL R7, R9, R7, !P1 ;  /* 0x0000000709077208 */ /* 0x000fc60004800000 */
[----:B------:R-:W-:Y:S05]  /*03a0*/  @P2 BRA `(.L_x_10) ;  /* 0xfffffffc00d02947 */ /* 0x000fea000383ffff */
.L_x_9:
[----:B------:R-:W-:Y:S05]  /*03b0*/  BSYNC.RECONVERGENT B2 ;  /* 0x0000000000027941 */ /* 0x000fea0003800200 */
.L_x_8:
[----:B------:R-:W-:Y:S05]  /*03c0*/  @!P0 BRA `(.L_x_7) ;  /* 0x0000000800488947 */ /* 0x000fea0003800000 */
[----:B------:R-:W-:Y:S01]  /*03d0*/  IMAD.IADD R0, R4, 0x1, -R5 ;  /* 0x0000000104007824 */ /* 0x000fe200078e0a05 */
[----:B------:R-:W-:Y:S01]  /*03e0*/  BSSY.RECONVERGENT B2, `(.L_x_11) ;  /* 0x0000051000027945 */ /* 0x000fe20003800200 */
[----:B------:R-:W-:-:S03]  /*03f0*/  PLOP3.LUT P0, PT, PT, PT, PT, 0x80, 0x8 ;  /* 0x000000000008781c */ /* 0x000fc60003f0f070 */
[----:B------:R-:W-:-:S13]  /*0400*/  ISETP.GT.AND P1, PT, R0, 0xc00, PT ;  /* 0x00000c000000780c */ /* 0x000fda0003f24270 */
[----:B------:R-:W-:Y:S05]  /*0410*/  @!P1 BRA `(.L_x_12) ;  /* 0x0000000400349947 */ /* 0x000fea0003800000 */
[----:B------:R-:W0:Y:S01]  /*0420*/  LDC.64 R8, c[0x0][0x380] ;  /* 0x0000e000ff087b82 */ /* 0x000e220000000a00 */
[----:B------:R-:W-:Y:S01]  /*0430*/  PLOP3.LUT P0, PT, PT, PT, PT, 0x8, 0x80 ;  /* 0x000000000080781c */ /* 0x000fe20003f0e170 */
[----:B------:R-:W-:-:S12]  /*0440*/  VIADD R0, R4, 0xfffff400 ;  /* 0xfffff40004007836 */ /* 0x000fd80000000000 */
.L_x_13:
[----:B0-----:R-:W-:-:S05]  /*0450*/  IMAD.WIDE R30, R5, 0x8, R8 ;  /* 0x00000008051e7825 */ /* 0x001fca00078e0208 */
[----:B------:R-:W2:Y:S04]  /*0460*/  LDG.E.64.CONSTANT R10, desc[UR6][R30.64] ;  /* 0x000000061e0a7981 */ /* 0x000ea8000c1e9b00 */
[----:B------:R-:W3:Y:S04]  /*0470*/  LDG.E.64.CONSTANT R12, desc[UR6][R30.64+0x800] ;  /* 0x000800061e0c7981 */ /* 0x000ee8000c1e9b00 */
[----:B------:R-:W4:Y:S01]  /*0480*/  LDG.E.64.CONSTANT R14, desc[UR6][R30.64+0x1000] ;  /* 0x001000061e0e7981 */ /* 0x000f22000c1e9b00 */
[----:B------:R-:W-:-:S03]  /*0490*/  VIADD R39, R5, 0x400 ;  /* 0x0000040005277836 */ /* 0x000fc60000000000 */
[----:B------:R-:W4:Y:S01]  /*04a0*/  LDG.E.64.CONSTANT R16, desc[UR6][R30.64+0x1800] ;  /* 0x001800061e107981 */ /* 0x000f22000c1e9b00 */
[----:B------:R-:W-:-:S05]  /*04b0*/  IMAD.WIDE R38, R39, 0x8, R8 ;  /* 0x0000000827267825 */ /* 0x000fca00078e0208 */
[----:B------:R-:W4:Y:S04]  /*04c0*/  LDG.E.64.CONSTANT R18, desc[UR6][R38.64] ;  /* 0x0000000626127981 */ /* 0x000f28000c1e9b00 */
[----:B------:R-:W4:Y:S04]  /*04d0*/  LDG.E.64.CONSTANT R20, desc[UR6][R38.64+0x800] ;  /* 0x0008000626147981 */ /* 0x000f28000c1e9b00 */
        /* <DEDUP_REMOVED lines=12> */
[----:B------:R-:W4:Y:S04]  /*05a0*/  LDG.E.64.CONSTANT R38, desc[UR6][R44.64+0x1000] ;  /* 0x001000062c267981 */ /* 0x000f28000c1e9b00 */
[----:B------:R-:W4:Y:S01]  /*05b0*/  LDG.E.64.CONSTANT R40, desc[UR6][R44.64+0x1800] ;  /* 0x001800062c287981 */ /* 0x000f22000c1e9b00 */
[----:B------:R-:W-:-:S05]  /*05c0*/  VIADD R5, R5, 0x1000 ;  /* 0x0000100005057836 */ /* 0x000fca0000000000 */
[----:B------:R-:W-:Y:S01]  /*05d0*/  ISETP.GE.AND P2, PT, R5, R0, PT ;  /* 0x000000000500720c */ /* 0x000fe20003f46270 */
[----:B--2--5:R-:W-:-:S06]  /*05e0*/  DSETP.GEU.AND P1, PT, R6, R10, PT ;  /* 0x0000000a0600722a */ /* 0x024fcc0003f2e000 */
[----:B------:R-:W-:Y:S02]  /*05f0*/  FSEL R6, R10, R6, !P1 ;  /* 0x000000060a067208 */ /* 0x000fe40004800000 */
[----:B------:R-:W-:-:S06]  /*0600*/  FSEL R7, R11, R7, !P1 ;  /* 0x000000070b077208 */ /* 0x000fcc0004800000 */
[----:B---3--:R-:W-:-:S06]  /*0610*/  DSETP.GEU.AND P1, PT, R6, R12, PT ;  /* 0x0000000c0600722a */ /* 0x008fcc0003f2e000 */
[----:B------:R-:W-:Y:S02]  /*0620*/  FSEL R6, R12, R6, !P1 ;  /* 0x000000060c067208 */ /* 0x000fe40004800000 */
[----:B------:R-:W-:-:S06]  /*0630*/  FSEL R7, R13, R7, !P1 ;  /* 0x000000070d077208 */ /* 0x000fcc0004800000 */
[----:B----4-:R-:W-:-:S06]  /*0640*/  DSETP.GEU.AND P1, PT, R6, R14, PT ;  /* 0x0000000e0600722a */ /* 0x010fcc0003f2e000 */
[----:B------:R-:W-:Y:S02]  /*0650*/  FSEL R6, R14, R6, !P1 ;  /* 0x000000060e067208 */ /* 0x000fe40004800000 */
[----:B------:R-:W-:-:S06]  /*0660*/  FSEL R7, R15, R7, !P1 ;  /* 0x000000070f077208 */ /* 0x000fcc0004800000 */
[----:B------:R-:W-:-:S06]  /*0670*/  DSETP.GEU.AND P1, PT, R6, R16, PT ;  /* 0x000000100600722a */ /* 0x000fcc0003f2e000 */
        /* <DEDUP_REMOVED lines=37> */
[----:B------:R-:W-:Y:S01]  /*08d0*/  FSEL R7, R41, R7, !P1 ;  /* 0x0000000729077208 */ /* 0x000fe20004800000 */
[----:B------:R-:W-:Y:S06]  /*08e0*/  @!P2 BRA `(.L_x_13) ;  /* 0xfffffff800d8a947 */ /* 0x000fec000383ffff */
.L_x_12:
[----:B------:R-:W-:Y:S05]  /*08f0*/  BSYNC.RECONVERGENT B2 ;  /* 0x0000000000027941 */ /* 0x000fea0003800200 */
.L_x_11:
[----:B------:R-:W-:Y:S01]  /*0900*/  IMAD.IADD R0, R4, 0x1, -R5 ;  /* 0x0000000104007824 */ /* 0x000fe200078e0a05 */
[----:B------:R-:W-:Y:S04]  /*0910*/  BSSY.RECONVERGENT B2, `(.L_x_14) ;  /* 0x0000029000027945 */ /* 0x000fe80003800200 */
[----:B------:R-:W-:-:S13]  /*0920*/  ISETP.GT.AND P1, PT, R0, 0x400, PT ;  /* 0x000004000000780c */ /* 0x000fda0003f24270 */
[----:B------:R-:W-:Y:S05]  /*0930*/  @!P1 BRA `(.L_x_15) ;  /* 0x0000000000989947 */ /* 0x000fea0003800000 */
[----:B------:R-:W0:Y:S02]  /*0940*/  LDC.64 R18, c[0x0][0x380] ;  /* 0x0000e000ff127b82 */ /* 0x000e240000000a00 */
        /* <DEDUP_REMOVED lines=11> */
[----:B------:R-:W-:Y:S01]  /*0a00*/  VIADD R5, R5, 0x800 ;  /* 0x0000080005057836 */ /* 0x000fe20000000000 */
        /* <DEDUP_REMOVED lines=20> */
[----:B------:R-:W-:Y:S02]  /*0b50*/  FSEL R7, R25, R7, !P0 ;  /* 0x0000000719077208 */ /* 0x000fe40004000000 */
[----:B------:R-:W-:-:S04]  /*0b60*/  PLOP3.LUT P0, PT, PT, PT, PT, 0x8, 0x80 ;  /* 0x000000000080781c */ /* 0x000fc80003f0e170 */
[----:B------:R-:W-:-:S06]  /*0b70*/  DSETP.GEU.AND P1, PT, R6, R26, PT ;  /* 0x0000001a0600722a */ /* 0x000fcc0003f2e000 */
[----:B------:R-:W-:Y:S02]  /*0b80*/  FSEL R6, R26, R6, !P1 ;  /* 0x000000061a067208 */ /* 0x000fe40004800000 */
[----:B------:R-:W-:-:S07]  /*0b90*/  FSEL R7, R27, R7, !P1 ;  /* 0x000000071b077208 */ /* 0x000fce0004800000 */
.L_x_15:
[----:B------:R-:W-:Y:S05]  /*0ba0*/  BSYNC.RECONVERGENT B2 ;  /* 0x0000000000027941 */ /* 0x000fea0003800200 */
.L_x_14:
[----:B------:R-:W-:-:S13]  /*0bb0*/  ISETP.LT.OR P0, PT, R5, R4, P0 ;  /* 0x000000040500720c */ /* 0x000fda0000701670 */
[----:B------:R-:W-:Y:S05]  /*0bc0*/  @!P0 BRA `(.L_x_7) ;  /* 0x0000000000488947 */ /* 0x000fea0003800000 */
[----:B------:R-:W0:Y:S02]  /*0bd0*/  LDC.64 R8, c[0x0][0x380] ;  /* 0x0000e000ff087b82 */ /* 0x000e240000000a00 */
[----:B0-----:R-:W-:-:S05]  /*0be0*/  IMAD.WIDE R8, R5, 0x8, R8 ;  /* 0x0000000805087825 */ /* 0x001fca00078e0208 */
[----:B------:R-:W2:Y:S04]  /*0bf0*/  LDG.E.64.CONSTANT R10, desc[UR6][R8.64] ;  /* 0x00000006080a7981 */ /* 0x000ea8000c1e9b00 */
[----:B------:R-:W3:Y:S04]  /*0c00*/  LDG.E.64.CONSTANT R12, desc[UR6][R8.64+0x800] ;  /* 0x00080006080c7981 */ /* 0x000ee8000c1e9b00 */
[----:B------:R-:W4:Y:S04]  /*0c10*/  LDG.E.64.CONSTANT R14, desc[UR6][R8.64+0x1000] ;  /* 0x00100006080e7981 */ /* 0x000f28000c1e9b00 */
[----:B------:R-:W4:Y:S01]  /*0c20*/  LDG.E.64.CONSTANT R16, desc[UR6][R8.64+0x1800] ;  /* 0x0018000608107981 */ /* 0x000f22000c1e9b00 */
        /* <DEDUP_REMOVED lines=11> */
[----:B------:R-:W-:-:S07]  /*0ce0*/  FSEL R7, R17, R7, !P0 ;  /* 0x0000000711077208 */ /* 0x000fce0004000000 */
.L_x_7:
[----:B------:R-:W-:Y:S05]  /*0cf0*/  BSYNC.RECONVERGENT B1 ;  /* 0x0000000000017941 */ /* 0x000fea0003800200 */
.L_x_6:
[----:B------:R-:W-:-:S13]  /*0d00*/  ISETP.GE.AND P0, PT, R4, 0x100, PT ;  /* 0x000001000400780c */ /* 0x000fda0003f06270 */
[----:B------:R-:W-:Y:S05]  /*0d10*/  @!P0 BRA `(.L_x_16) ;  /* 0x00000004003c8947 */ /* 0x000fea0003800000 */
[----:B------:R-:W0:Y:S01]  /*0d20*/  S2R R8, SR_LANEID ;  /* 0x0000000000087919 */ /* 0x000e220000000000 */
[----:B-----5:R-:W-:Y:S04]  /*0d30*/  SHFL.DOWN PT, R4, R6, 0x1, 0x1f ;  /* 0x08201f0006047f89 */ /* 0x020fe800000e0000 */
[----:B------:R-:W1:Y:S02]  /*0d40*/  SHFL.DOWN PT, R5, R7, 0x1, 0x1f ;  /* 0x08201f0007057f89 */ /* 0x000e6400000e0000 */
[----:B-1----:R-:W-:Y:S01]  /*0d50*/  DSETP.GEU.AND P1, PT, R6, R4, PT ;  /* 0x000000040600722a */ /* 0x002fe20003f2e000 */
[C---:B0-----:R-:W-:Y:S02]  /*0d60*/  ISETP.GT.AND P0, PT, R8.reuse, 0x1e, PT ;  /* 0x0000001e0800780c */ /* 0x041fe40003f04270 */
[----:B------:R-:W-:-:S03]  /*0d70*/  ISETP.NE.AND P2, PT, R8, RZ, PT ;  /* 0x000000ff0800720c */ /* 0x000fc60003f45270 */
[----:B------:R-:W-:Y:S02]  /*0d80*/  FSEL R9, R4, R6, !P1 ;  /* 0x0000000604097208 */ /* 0x000fe40004800000 */
[----:B------:R-:W-:Y:S02]  /*0d90*/  FSEL R5, R5, R7, !P1 ;  /* 0x0000000705057208 */ /* 0x000fe40004800000 */
[----:B------:R-:W-:Y:S02]  /*0da0*/  FSEL R6, R6, R9, P0 ;  /* 0x0000000906067208 */ /* 0x000fe40000000000 */
[----:B------:R-:W-:Y:S02]  /*0db0*/  FSEL R11, R7, R5, P0 ;  /* 0x00000005070b7208 */ /* 0x000fe40000000000 */
[----:B------:R-:W-:Y:S01]  /*0dc0*/  ISETP.GT.AND P0, PT, R8, 0x1d, PT ;  /* 0x0000001d0800780c */ /* 0x000fe20003f04270 */
[----:B------:R-:W-:Y:S01]  /*0dd0*/  SHFL.DOWN PT, R4, R6, 0x2, 0x1f ;  /* 0x08401f0006047f89 */ /* 0x000fe200000e0000 */
[----:B------:R-:W-:Y:S01]  /*0de0*/  @!P2 MOV R2, 0x400 ;  /* 0x000004000002a802 */ /* 0x000fe20000000f00 */
[----:B------:R-:W-:Y:S01]  /*0df0*/  IMAD.MOV.U32 R7, RZ, RZ, R11 ;  /* 0x000000ffff077224 */ /* 0x000fe200078e000b */
[----:B------:R-:W-:Y:S01]  /*0e00*/  @!P2 SHF.R.U32.HI R0, RZ, 0x2, R3 ;  /* 0x00000002ff00a819 */ /* 0x000fe20000011603 */
[----:B------:R-:W0:Y:S03]  /*0e10*/  SHFL.DOWN PT, R5, R11, 0x2, 0x1f ;  /* 0x08401f000b057f89 */ /* 0x000e2600000e0000 */
[----:B------:R-:W-:Y:S01]  /*0e20*/  @!P2 LOP3.LUT R0, R0, 0xf8, RZ, 0xc0, !PT ;  /* 0x000000f80000a812 */ /* 0x000fe200078ec0ff */
[----:B------:R-:W1:Y:S01]  /*0e30*/  @!P2 S2R R9, SR_CgaCtaId ;  /* 0x000000000009a919 */ /* 0x000e620000008800 */
[----:B0-----:R-:W-:-:S06]  /*0e40*/  DSETP.GEU.AND P1, PT, R6, R4, PT ;  /* 0x000000040600722a */ /* 0x001fcc0003f2e000 */
[----:B------:R-:W-:Y:S02]  /*0e50*/  @!P0 FSEL R6, R4, R6, !P1 ;  /* 0x0000000604068208 */ /* 0x000fe40004800000 */
[----:B------:R-:W-:Y:S02]  /*0e60*/  @!P0 FSEL R11, R5, R11, !P1 ;  /* 0x0000000b050b8208 */ /* 0x000fe40004800000 */
[----:B------:R-:W-:Y:S01]  /*0e70*/  ISETP.GT.AND P0, PT, R8, 0x1b, PT ;  /* 0x0000001b0800780c */ /* 0x000fe20003f04270 */
[----:B------:R-:W-:Y:S02]  /*0e80*/  SHFL.DOWN PT, R4, R6, 0x4, 0x1f ;  /* 0x08801f0006047f89 */ /* 0x000fe400000e0000 */
[----:B------:R-:W-:Y:S02]  /*0e90*/  IMAD.MOV.U32 R7, RZ, RZ, R11 ;  /* 0x000000ffff077224 */ /* 0x000fe400078e000b */
[----:B------:R-:W0:Y:S04]  /*0ea0*/  SHFL.DOWN PT, R5, R11, 0x4, 0x1f ;  /* 0x08801f000b057f89 */ /* 0x000e2800000e0000 */
        /* <DEDUP_REMOVED lines=14> */
[----:B0-----:R-:W-:Y:S01]  /*0f90*/  DSETP.GEU.AND P0, PT, R6, R4, PT ;  /* 0x000000040600722a */ /* 0x001fe20003f0e000 */
[----:B-1----:R-:W-:-:S05]  /*0fa0*/  @!P2 LEA R7, R9, R2, 0x18 ;  /* 0x000000020907a211 */ /* 0x002fca00078ec0ff */
[----:B------:R-:W-:Y:S01]  /*0fb0*/  FSEL R4, R4, R6, !P0 ;  /* 0x0000000604047208 */ /* 0x000fe20004000000 */
[----:B------:R-:W-:Y:S01]  /*0fc0*/  @!P2 IMAD.IADD R9, R0, 0x1, R7 ;  /* 0x000000010009a824 */ /* 0x000fe200078e0207 */
[----:B------:R-:W-:Y:S02]  /*0fd0*/  FSEL R5, R5, R11, !P0 ;  /* 0x0000000b05057208 */ /* 0x000fe40004000000 */
[----:B------:R-:W-:Y:S02]  /*0fe0*/  ISETP.NE.AND P0, PT, R3, RZ, PT ;  /* 0x000000ff0300720c */ /* 0x000fe40003f05270 */
[----:B------:R-:W-:Y:S01]  /*0ff0*/  FSEL R6, R6, R4, P1 ;  /* 0x0000000406067208 */ /* 0x000fe20000800000 */
[----:B------:R3:W-:Y:S01]  /*1000*/  @!P2 STS.64 [R9+0x8], R4 ;  /* 0x000008040900a388 */ /* 0x0007e20000000a00 */
[----:B------:R-:W-:Y:S01]  /*1010*/  FSEL R7, R11, R5, P1 ;  /* 0x000000050b077208 */ /* 0x000fe20000800000 */
[----:B------:R-:W-:Y:S08]  /*1020*/  BAR.SYNC.DEFER_BLOCKING 0x0 ;  /* 0x0000000000007b1d */ /* 0x000ff00000010000 */
[----:B------:R-:W-:Y:S05]  /*1030*/  @P0 BRA `(.L_x_17) ;  /* 0x0000004800f40947 */ /* 0x000fea0003800000 */
[----:B------:R-:W0:Y:S01]  /*1040*/  S2UR UR5, SR_CgaCtaId ;  /* 0x00000000000579c3 */ /* 0x000e220000008800 */
[----:B------:R-:W-:Y:S02]  /*1050*/  UMOV UR4, 0x400 ;  /* 0x0000040000047882 */ /* 0x000fe40000000000 */
[----:B0-----:R-:W-:-:S09]  /*1060*/  ULEA UR4, UR5, UR4, 0x18 ;  /* 0x0000000405047291 */ /* 0x001fd2000f8ec0ff */
[----:B---3--:R-:W0:Y:S04]  /*1070*/  LDS.128 R8, [UR4+0x10] ;  /* 0x00001004ff087984 */ /* 0x008e280008000c00 */
[----:B------:R-:W1:Y:S01]  /*1080*/  LDS.128 R12, [UR4+0x20] ;  /* 0x00002004ff0c7984 */ /* 0x000e620008000c00 */
[----:B0-----:R-:W-:-:S06]  /*1090*/  DSETP.GEU.AND P1, PT, R6, R8, PT ;  /* 0x000000080600722a */ /* 0x001fcc0003f2e000 */
[----:B------:R-:W-:Y:S02]  /*10a0*/  FSEL R2, R8, R6, !P1 ;  /* 0x0000000608027208 */ /* 0x000fe40004800000 */
[----:B------:R-:W-:Y:S02]  /*10b0*/  FSEL R3, R9, R7, !P1 ;  /* 0x0000000709037208 */ /* 0x000fe40004800000 */
[----:B------:R-:W0:Y:S04]  /*10c0*/  LDS.128 R4, [UR4+0x30] ;  /* 0x00003004ff047984 */ /* 0x000e280008000c00 */
[----:B------:R-:W-:-:S06]  /*10d0*/  DSETP.GEU.AND P1, PT, R2, R10, PT ;  /* 0x0000000a0200722a */ /* 0x000fcc0003f2e000 */
[----:B------:R-:W-:Y:S02]  /*10e0*/  FSEL R2, R10, R2, !P1 ;  /* 0x000000020a027208 */ /* 0x000fe40004800000 */
[----:B------:R-:W-:-:S06]  /*10f0*/  FSEL R3, R11, R3, !P1 ;  /* 0x000000030b037208 */ /* 0x000fcc0004800000 */
[----:B-1----:R-:W-:-:S06]  /*1100*/  DSETP.GEU.AND P1, PT, R2, R12, PT ;  /* 0x0000000c0200722a */ /* 0x002fcc0003f2e000 */
[----:B------:R-:W-:Y:S02]  /*1110*/  FSEL R8, R12, R2, !P1 ;  /* 0x000000020c087208 */ /* 0x000fe40004800000 */
[----:B------:R-:W-:Y:S02]  /*1120*/  FSEL R9, R13, R3, !P1 ;  /* 0x000000030d097208 */ /* 0x000fe40004800000 */
[----:B------:R-:W1:Y:S04]  /*1130*/  LDS.64 R2, [UR4+0x40] ;  /* 0x00004004ff027984 */ /* 0x000e680008000a00 */
[----:B------:R-:W-:-:S06]  /*1140*/  DSETP.GEU.AND P1, PT, R8, R14, PT ;  /* 0x0000000e0800722a */ /* 0x000fcc0003f2e000 */
[----:B------:R-:W-:Y:S02]  /*1150*/  FSEL R8, R14, R8, !P1 ;  /* 0x000000080e087208 */ /* 0x000fe40004800000 */
[----:B------:R-:W-:-:S06]  /*1160*/  FSEL R9, R15, R9, !P1 ;  /* 0x000000090f097208 */ /* 0x000fcc0004800000 */
[----:B0-----:R-:W-:-:S06]  /*1170*/  DSETP.GEU.AND P1, PT, R8, R4, PT ;  /* 0x000000040800722a */ /* 0x001fcc0003f2e000 */
[----:B------:R-:W-:Y:S02]  /*1180*/  FSEL R4, R4, R8, !P1 ;  /* 0x0000000804047208 */ /* 0x000fe40004800000 */
[----:B------:R-:W-:-:S06]  /*1190*/  FSEL R5, R5, R9, !P1 ;  /* 0x0000000905057208 */ /* 0x000fcc0004800000 */
[----:B------:R-:W-:-:S06]  /*11a0*/  DSETP.GEU.AND P1, PT, R4, R6, PT ;  /* 0x000000060400722a */ /* 0x000fcc0003f2e000 */
[----:B------:R-:W-:Y:S02]  /*11b0*/  FSEL R4, R6, R4, !P1 ;  /* 0x0000000406047208 */ /* 0x000fe40004800000 */
[----:B------:R-:W-:-:S06]  /*11c0*/  FSEL R5, R7, R5, !P1 ;  /* 0x0000000507057208 */ /* 0x000fcc0004800000 */
[----:B-1----:R-:W-:-:S06]  /*11d0*/  DSETP.GEU.AND P1, PT, R4, R2, PT ;  /* 0x000000020400722a */ /* 0x002fcc0003f2e000 */
[----:B------:R-:W-:Y:S02]  /*11e0*/  FSEL R6, R2, R4, !P1 ;  /* 0x0000000402067208 */ /* 0x000fe40004800000 */
[----:B------:R-:W-:Y:S01]  /*11f0*/  FSEL R7, R3, R5, !P1 ;  /* 0x0000000503077208 */ /* 0x000fe20004800000 */
[----:B------:R-:W-:Y:S06]  /*1200*/  BRA `(.L_x_17) ;  /* 0x0000004800807947 */ /* 0x000fec0003800000 */
.L_x_16:
[----:B------:R-:W-:Y:S01]  /*1210*/  LOP3.LUT R0, R3, 0x3e0, RZ, 0xc0, !PT ;  /* 0x000003e003007812 */ /* 0x000fe200078ec0ff */
[----:B------:R-:W0:Y:S03]  /*1220*/  S2R R10, SR_LANEID ;  /* 0x00000000000a7919 */ /* 0x000e260000000000 */
[----:B------:R-:W-:Y:S01]  /*1230*/  LOP3.LUT R9, RZ, R0, RZ, 0x33, !PT ;  /* 0x00000000ff097212 */ /* 0x000fe200078e33ff */
[----:B------:R-:W-:-:S04]  /*1240*/  VIADD R5, R0, 0x20 ;  /* 0x0000002000057836 */ /* 0x000fc80000000000 */
[----:B------:R-:W-:Y:S01]  /*1250*/  IMAD.IADD R9, R9, 0x1, R4 ;  /* 0x0000000109097824 */ /* 0x000fe200078e0204 */
[----:B------:R-:W-:-:S04]  /*1260*/  ISETP.GT.AND P0, PT, R5, R4, PT ;  /* 0x000000040500720c */ /* 0x000fc80003f04270 */
[----:B------:R-:W-:-:S05]  /*1270*/  SEL R5, R9, 0x1f, P0 ;  /* 0x0000001f09057807 */ /* 0x000fca0000000000 */
[----:B-----5:R-:W-:Y:S04]  /*1280*/  SHFL.DOWN PT, R8, R6, 0x1, R5 ;  /* 0x0820000006087989 */ /* 0x020fe800000e0005 */
[----:B------:R-:W1:Y:S01]  /*1290*/  SHFL.DOWN PT, R9, R7, 0x1, R5 ;  /* 0x0820000007097989 */ /* 0x000e6200000e0005 */
[C---:B0-----:R-:W-:Y:S01]  /*12a0*/  ISETP.GE.AND P0, PT, R10.reuse, R5, PT ;  /* 0x000000050a00720c */ /* 0x041fe20003f06270 */
[----:B------:R-:W-:Y:S01]  /*12b0*/  VIADD R0, R10, 0x2 ;  /* 0x000000020a007836 */ /* 0x000fe20000000000 */
[----:B-1----:R-:W-:-:S06]  /*12c0*/  DSETP.GEU.AND P1, PT, R6, R8, PT ;  /* 0x000000080600722a */ /* 0x002fcc0003f2e000 */
[-C--:B------:R-:W-:Y:S02]  /*12d0*/  FSEL R11, R8, R6.reuse, !P1 ;  /* 0x00000006080b7208 */ /* 0x080fe40004800000 */
[-C--:B------:R-:W-:Y:S02]  /*12e0*/  FSEL R9, R9, R7.reuse, !P1 ;  /* 0x0000000709097208 */ /* 0x080fe40004800000 */
[----:B------:R-:W-:Y:S02]  /*12f0*/  FSEL R2, R11, R6, !P0 ;  /* 0x000000060b027208 */ /* 0x000fe40004000000 */
[----:B------:R-:W-:Y:S02]  /*1300*/  FSEL R11, R9, R7, !P0 ;  /* 0x00000007090b7208 */ /* 0x000fe40004000000 */
[----:B------:R-:W-:Y:S01]  /*1310*/  ISETP.GT.AND P0, PT, R0, R5, PT ;  /* 0x000000050000720c */ /* 0x000fe20003f04270 */
[----:B------:R-:W-:Y:S01]  /*1320*/  SHFL.DOWN PT, R8, R2, 0x2, R5 ;  /* 0x0840000002087989 */ /* 0x000fe200000e0005 */
[----:B------:R-:W-:-:S02]  /*1330*/  IMAD.MOV.U32 R6, RZ, RZ, R2 ;  /* 0x000000ffff067224 */ /* 0x000fc400078e0002 */
[----:B------:R-:W-:Y:S01]  /*1340*/  IMAD.MOV.U32 R7, RZ, RZ, R11 ;  /* 0x000000ffff077224 */ /* 0x000fe200078e000b */
[----:B------:R-:W0:Y:S01]  /*1350*/  SHFL.DOWN PT, R9, R11, 0x2, R5 ;  /* 0x084000000b097989 */ /* 0x000e2200000e0005 */
[----:B------:R-:W-:-:S04]  /*1360*/  VIADD R0, R10, 0x4 ;  /* 0x000000040a007836 */ /* 0x000fc80000000000 */
[----:B0-----:R-:W-:-:S06]  /*1370*/  DSETP.GEU.AND P1, PT, R6, R8, PT ;  /* 0x000000080600722a */ /* 0x001fcc0003f2e000 */
[----:B------:R-:W-:Y:S02]  /*1380*/  @!P0 FSEL R2, R8, R2, !P1 ;  /* 0x0000000208028208 */ /* 0x000fe40004800000 */
[----:B------:R-:W-:Y:S02]  /*1390*/  @!P0 FSEL R11, R9, R11, !P1 ;  /* 0x0000000b090b8208 */ /* 0x000fe40004800000 */
[----:B------:R-:W-:Y:S01]  /*13a0*/  ISETP.GT.AND P0, PT, R0, R5, PT ;  /* 0x000000050000720c */ /* 0x000fe20003f04270 */
[----:B------:R-:W-:Y:S01]  /*13b0*/  SHFL.DOWN PT, R6, R2, 0x4, R5 ;  /* 0x0880000002067989 */ /* 0x000fe200000e0005 */
[----:B------:R-:W-:Y:S02]  /*13c0*/  IMAD.MOV.U32 R8, RZ, RZ, R2 ;  /* 0x000000ffff087224 */ /* 0x000fe400078e0002 */
        /* <DEDUP_REMOVED lines=8> */
[----:B------:R-:W-:Y:S01]  /*1450*/  IMAD.MOV.U32 R8, RZ, RZ, R2 ;  /* 0x000000ffff087224 */ /* 0x000fe200078e0002 */
[C---:B------:R-:W-:Y:S01]  /*1460*/  ISETP.NE.AND P0, PT, R10.reuse, RZ, PT ;  /* 0x000000ff0a00720c */ /* 0x040fe20003f05270 */
[----:B------:R-:W-:Y:S01]  /*1470*/  IMAD.MOV.U32 R9, RZ, RZ, R11 ;  /* 0x000000ffff097224 */ /* 0x000fe200078e000b */
[----:B------:R-:W0:Y:S01]  /*1480*/  SHFL.DOWN PT, R7, R11, 0x8, R5 ;  /* 0x090000000b077989 */ /* 0x000e2200000e0005 */
[----:B------:R-:W-:-:S10]  /*1490*/  VIADD R0, R10, 0x10 ;  /* 0x000000100a007836 */ /* 0x000fd40000000000 */
[----:B------:R-:W1:Y:S01]  /*14a0*/  @!P0 S2R R13, SR_CgaCtaId ;  /* 0x00000000000d8919 */ /* 0x000e620000008800 */
[----:B0-----:R-:W-:-:S06]  /*14b0*/  DSETP.GEU.AND P2, PT, R8, R6, PT ;  /* 0x000000060800722a */ /* 0x001fcc0003f4e000 */
[----:B------:R-:W-:Y:S02]  /*14c0*/  @!P1 FSEL R2, R6, R2, !P2 ;  /* 0x0000000206029208 */ /* 0x000fe40005000000 */
[----:B------:R-:W-:Y:S02]  /*14d0*/  @!P1 FSEL R11, R7, R11, !P2 ;  /* 0x0000000b070b9208 */ /* 0x000fe40005000000 */
[----:B------:R-:W-:Y:S01]  /*14e0*/  ISETP.GT.AND P1, PT, R0, R5, PT ;  /* 0x000000050000720c */ /* 0x000fe20003f24270 */
[----:B------:R-:W-:Y:S01]  /*14f0*/  SHFL.DOWN PT, R6, R2, 0x10, R5 ;  /* 0x0a00000002067989 */ /* 0x000fe200000e0005 */
[----:B------:R-:W-:Y:S01]  /*1500*/  IMAD.MOV.U32 R8, RZ, RZ, R2 ;  /* 0x000000ffff087224 */ /* 0x000fe200078e0002 */
[----:B------:R-:W-:Y:S01]  /*1510*/  @!P0 SHF.R.U32.HI R0, RZ, 0x2, R3 ;  /* 0x00000002ff008819 */ /* 0x000fe20000011603 */
[----:B------:R-:W-:Y:S01]  /*1520*/  IMAD.MOV.U32 R9, RZ, RZ, R11 ;  /* 0x000000ffff097224 */ /* 0x000fe200078e000b */
[----:B------:R-:W0:Y:S02]  /*1530*/  SHFL.DOWN PT, R7, R11, 0x10, R5 ;  /* 0x0a0000000b077989 */ /* 0x000e2400000e0005 */
[----:B------:R-:W-:-:S03]  /*1540*/  @!P0 LOP3.LUT R0, R0, 0xf8, RZ, 0xc0, !PT ;  /* 0x000000f800008812 */ /* 0x000fc600078ec0ff */
[----:B0-----:R-:W-:Y:S01]  /*1550*/  DSETP.GEU.AND P2, PT, R8, R6, PT ;  /* 0x000000060800722a */ /* 0x001fe20003f4e000 */
[----:B------:R-:W-:-:S04]  /*1560*/  @!P0 MOV R8, 0x400 ;  /* 0x0000040000088802 */ /* 0x000fc80000000f00 */
[----:B-1----:R-:W-:Y:S02]  /*1570*/  @!P0 LEA R13, R13, R8, 0x18 ;  /* 0x000000080d0d8211 */ /* 0x002fe400078ec0ff */
[----:B------:R-:W-:Y:S02]  /*1580*/  @!P1 FSEL R2, R6, R2, !P2 ;  /* 0x0000000206029208 */ /* 0x000fe40005000000 */
[----:B------:R-:W-:Y:S01]  /*1590*/  @!P1 FSEL R11, R7, R11, !P2 ;  /* 0x0000000b070b9208 */ /* 0x000fe20005000000 */
[----:B------:R-:W-:Y:S02]  /*15a0*/  @!P0 IMAD.IADD R13, R0, 0x1, R13 ;  /* 0x00000001000d8824 */ /* 0x000fe400078e020d */
[----:B------:R-:W-:Y:S02]  /*15b0*/  IMAD.MOV.U32 R6, RZ, RZ, R2 ;  /* 0x000000ffff067224 */ /* 0x000fe400078e0002 */
[----:B------:R-:W-:-:S05]  /*15c0*/  IMAD.MOV.U32 R7, RZ, RZ, R11 ;  /* 0x000000ffff077224 */ /* 0x000fca00078e000b */
[----:B------:R3:W-:Y:S01]  /*15d0*/  @!P0 STS.64 [R13+0x8], R6 ;  /* 0x000008060d008388 */ /* 0x0007e20000000a00 */
[----:B------:R-:W-:Y:S01]  /*15e0*/  BAR.SYNC.DEFER_BLOCKING 0x0 ;  /* 0x0000000000007b1d */ /* 0x000fe20000010000 */
[----:B------:R-:W-:-:S13]  /*15f0*/  ISETP.NE.AND P0, PT, R3, RZ, PT ;  /* 0x000000ff0300720c */ /* 0x000fda0003f05270 */
[----:B---3--:R-:W-:Y:S05]  /*1600*/  @P0 BRA `(.L_x_17) ;  /* 0x0000004400800947 */ /* 0x008fea0003800000 */
[----:B------:R-:W0:Y:S01]  /*1610*/  S2UR UR5, SR_CgaCtaId ;  /* 0x00000000000579c3 */ /* 0x000e220000008800 */
[----:B------:R-:W-:Y:S01]  /*1620*/  UMOV UR4, 0x400 ;  /* 0x0000040000047882 */ /* 0x000fe20000000000 */
[----:B------:R-:W-:Y:S01]  /*1630*/  ISETP.GT.AND P2, PT, R4, 0x20, PT ;  /* 0x000000200400780c */ /* 0x000fe20003f44270 */
[----:B0-----:R-:W-:-:S09]  /*1640*/  ULEA UR4, UR5, UR4, 0x18 ;  /* 0x0000000405047291 */ /* 0x001fd2000f8ec0ff */
[----:B------:R-:W0:Y:S04]  /*1650*/  LDS.128 R16, [UR4+0x10] ;  /* 0x00001004ff107984 */ /* 0x000e280008000c00 */
[----:B------:R-:W1:Y:S04]  /*1660*/  LDS.128 R12, [UR4+0x20] ;  /* 0x00002004ff0c7984 */ /* 0x000e680008000c00 */
[----:B------:R-:W2:Y:S01]  /*1670*/  LDS.128 R8, [UR4+0x30] ;  /* 0x00003004ff087984 */ /* 0x000ea20008000c00 */
[----:B0-----:R-:W-:-:S06]  /*1680*/  DSETP.GEU.AND P1, PT, R6, R16, PT ;  /* 0x000000100600722a */ /* 0x001fcc0003f2e000 */
[-C--:B------:R-:W-:Y:S02]  /*1690*/  FSEL R3, R16, R6.reuse, !P1 ;  /* 0x0000000610037208 */ /* 0x080fe40004800000 */
[-C--:B------:R-:W-:Y:S02]  /*16a0*/  FSEL R17, R17, R7.reuse, !P1 ;  /* 0x0000000711117208 */ /* 0x080fe40004800000 */
[----:B------:R-:W-:Y:S02]  /*16b0*/  FSEL R6, R3, R6, P2 ;  /* 0x0000000603067208 */ /* 0x000fe40001000000 */
[----:B------:R-:W-:Y:S02]  /*16c0*/  FSEL R7, R17, R7, P2 ;  /* 0x0000000711077208 */ /* 0x000fe40001000000 */
[C---:B------:R-:W-:Y:S01]  /*16d0*/  ISETP.GT.AND P1, PT, R4.reuse, 0x40, PT ;  /* 0x000000400400780c */ /* 0x040fe20003f24270 */
[----:B------:R-:W-:Y:S01]  /*16e0*/  IMAD.MOV.U32 R2, RZ, RZ, R6 ;  /* 0x000000ffff027224 */ /* 0x000fe200078e0006 */
[----:B------:R-:W-:Y:S01]  /*16f0*/  ISETP.GT.AND P2, PT, R4, 0x60, PT ;  /* 0x000000600400780c */ /* 0x000fe20003f44270 */
[----:B------:R-:W-:-:S06]  /*1700*/  IMAD.MOV.U32 R3, RZ, RZ, R7 ;  /* 0x000000ffff037224 */ /* 0x000fcc00078e0007 */
[----:B------:R-:W-:-:S06]  /*1710*/  DSETP.GEU.AND P3, PT, R2, R18, PT ;  /* 0x000000120200722a */ /* 0x000fcc0003f6e000 */
[----:B------:R-:W-:Y:S02]  /*1720*/  @P1 FSEL R6, R18, R6, !P3 ;  /* 0x0000000612061208 */ /* 0x000fe40005800000 */
[----:B------:R-:W-:Y:S02]  /*1730*/  @P1 FSEL R7, R19, R7, !P3 ;  /* 0x0000000713071208 */ /* 0x000fe40005800000 */
[----:B------:R-:W-:Y:S01]  /*1740*/  ISETP.GT.AND P1, PT, R4, 0x80, PT ;  /* 0x000000800400780c */ /* 0x000fe20003f24270 */
[----:B------:R-:W-:Y:S02]  /*1750*/  IMAD.MOV.U32 R2, RZ, RZ, R6 ;  /* 0x000000ffff027224 */ /* 0x000fe400078e0006 */
[----:B------:R-:W-:-:S06]  /*1760*/  IMAD.MOV.U32 R3, RZ, RZ, R7 ;  /* 0x000000ffff037224 */ /* 0x000fcc00078e0007 */
[----:B-1----:R-:W-:Y:S01]  /*1770*/  DSETP.GEU.AND P3, PT, R2, R12, PT ;  /* 0x0000000c0200722a */ /* 0x002fe20003f6e000 */
[----:B------:R-:W0:Y:S05]  /*1780*/  LDS.64 R2, [UR4+0x40] ;  /* 0x00004004ff027984 */ /* 0x000e2a0008000a00 */
[----:B------:R-:W-:Y:S02]  /*1790*/  @P2 FSEL R6, R12, R6, !P3 ;  /* 0x000000060c062208 */ /* 0x000fe40005800000 */
[----:B------:R-:W-:Y:S02]  /*17a0*/  @P2 FSEL R7, R13, R7, !P3 ;  /* 0x000000070d072208 */ /* 0x000fe40005800000 */
[----:B------:R-:W-:-:S04]  /*17b0*/  ISETP.GT.AND P2, PT, R4, 0xa0, PT ;  /* 0x000000a00400780c */ /* 0x000fc80003f44270 */
[----:B------:R-:W-:-:S06]  /*17c0*/  DSETP.GEU.AND P3, PT, R6, R14, PT ;  /* 0x0000000e0600722a */ /* 0x000fcc0003f6e000 */
[----:B------:R-:W-:Y:S02]  /*17d0*/  @P1 FSEL R6, R14, R6, !P3 ;  /* 0x000000060e061208 */ /* 0x000fe40005800000 */
[----:B------:R-:W-:Y:S02]  /*17e0*/  @P1 FSEL R7, R15, R7, !P3 ;  /* 0x000000070f071208 */ /* 0x000fe40005800000 */
[----:B------:R-:W-:-:S04]  /*17f0*/  ISETP.GT.AND P1, PT, R4, 0xc0, PT ;  /* 0x000000c00400780c */ /* 0x000fc80003f24270 */
[----:B--2---:R-:W-:-:S06]  /*1800*/  DSETP.GEU.AND P3, PT, R6, R8, PT ;  /* 0x000000080600722a */ /* 0x004fcc0003f6e000 */
[----:B------:R-:W-:Y:S02]  /*1810*/  @P2 FSEL R6, R8, R6, !P3 ;  /* 0x0000000608062208 */ /* 0x000fe40005800000 */
[----:B------:R-:W-:Y:S02]  /*1820*/  @P2 FSEL R7, R9, R7, !P3 ;  /* 0x0000000709072208 */ /* 0x000fe40005800000 */
[----:B------:R-:W-:-:S04]  /*1830*/  ISETP.GT.AND P2, PT, R4, 0xe0, PT ;  /* 0x000000e00400780c */ /* 0x000fc80003f44270 */
[----:B------:R-:W-:-:S06]  /*1840*/  DSETP.GEU.AND P3, PT, R6, R10, PT ;  /* 0x0000000a0600722a */ /* 0x000fcc0003f6e000 */
[----:B------:R-:W-:Y:S02]  /*1850*/  @P1 FSEL R6, R10, R6, !P3 ;  /* 0x000000060a061208 */ /* 0x000fe40005800000 */
[----:B------:R-:W-:-:S03]  /*1860*/  @P1 FSEL R7, R11, R7, !P3 ;  /* 0x000000070b071208 */ /* 0x000fc60005800000 */
[----:B------:R-:W-:Y:S02]  /*1870*/  IMAD.MOV.U32 R4, RZ, RZ, R6 ;  /* 0x000000ffff047224 */ /* 0x000fe400078e0006 */
[----:B------:R-:W-:-:S06]  /*1880*/  IMAD.MOV.U32 R5, RZ, RZ, R7 ;  /* 0x000000ffff057224 */ /* 0x000fcc00078e0007 */
[----:B0-----:R-:W-:-:S06]  /*1890*/  DSETP.GEU.AND P1, PT, R4, R2, PT ;  /* 0x000000020400722a */ /* 0x001fcc0003f2e000 */
[----:B------:R-:W-:Y:S02]  /*18a0*/  @P2 FSEL R6, R2, R6, !P1 ;  /* 0x0000000602062208 */ /* 0x000fe40004800000 */
[----:B------:R-:W-:Y:S01]  /*18b0*/  @P2 FSEL R7, R3, R7, !P1 ;  /* 0x0000000703072208 */ /* 0x000fe20004800000 */
[----:B------:R-:W-:Y:S06]  /*18c0*/  BRA `(.L_x_17) ;  /* 0x0000004000d07947 */ /* 0x000fec0003800000 */
.L_x_3:
[----:B------:R-:W0:Y:S01]  /*18d0*/  S2R R0, SR_TID.X ;  /* 0x0000000000007919 */ /* 0x000e220000002100 */
[----:B------:R-:W1:Y:S02]  /*18e0*/  LDCU.64 UR4, c[0x0][0x380] ;  /* 0x00007000ff0477ac */ /* 0x000e640008000a00 */
[----:B-1----:R-:W-:Y:S02]  /*18f0*/  IMAD.U32 R2, RZ, RZ, UR4 ;  /* 0x00000004ff027e24 */ /* 0x002fe4000f8e00ff */
[----:B------:R-:W-:Y:S02]  /*1900*/  IMAD.U32 R3, RZ, RZ, UR5 ;  /* 0x00000005ff037e24 */ /* 0x000fe4000f8e00ff */
[----:B0-----:R-:W-:-:S04]  /*1910*/  IMAD.SHL.U32 R5, R0, 0x4, RZ ;  /* 0x0000000400057824 */ /* 0x001fc800078e00ff */
[----:B------:R-:W-:-:S05]  /*1920*/  IMAD.WIDE.U32 R6, R5, 0x8, R2 ;  /* 0x0000000805067825 */ /* 0x000fca00078e0002 */
[----:B------:R-:W2:Y:S04]  /*1930*/  LDG.E.128.CONSTANT R20, desc[UR6][R6.64] ;  /* 0x0000000606147981 */ /* 0x000ea8000c1e9d00 */
[----:B------:R-:W3:Y:S04]  /*1940*/  LDG.E.128.CONSTANT R12, desc[UR6][R6.64+0x10] ;  /* 0x00001006060c7981 */ /* 0x000ee8000c1e9d00 */
[----:B------:R-:W4:Y:S04]  /*1950*/  LDG.E.128.CONSTANT R8, desc[UR6][R6.64+0x2000] ;  /* 0x0020000606087981 */ /* 0x000f28000c1e9d00 */
[----:B------:R0:W5:Y:S01]  /*1960*/  LDG.E.128.CONSTANT R16, desc[UR6][R6.64+0x2010] ;  /* 0x0020100606107981 */ /* 0x000162000c1e9d00 */
[----:B------:R-:W-:Y:S01]  /*1970*/  ISETP.GE.U32.AND P1, PT, R4, 0x1000, PT ;  /* 0x000010000400780c */ /* 0x000fe20003f26070 */
[----:B------:R-:W-:Y:S01]  /*1980*/  UMOV UR4, 0x800 ;  /* 0x0000080000047882 */ /* 0x000fe20000000000 */
[----:B--2---:R-:W-:-:S06]  /*1990*/  DSETP.GEU.AND P0, PT, R20, R22, PT ;  /* 0x000000161400722a */ /* 0x004fcc0003f0e000 */
[----:B------:R-:W-:Y:S02]  /*19a0*/  FSEL R20, R22, R20, !P0 ;  /* 0x0000001416147208 */ /* 0x000fe40004000000 */
[----:B------:R-:W-:-:S06]  /*19b0*/  FSEL R21, R23, R21, !P0 ;  /* 0x0000001517157208 */ /* 0x000fcc0004000000 */
[----:B---3--:R-:W-:-:S06]  /*19c0*/  DSETP.GEU.AND P0, PT, R20, R12, PT ;  /* 0x0000000c1400722a */ /* 0x008fcc0003f0e000 */
[----:B------:R-:W-:Y:S02]  /*19d0*/  FSEL R12, R12, R20, !P0 ;  /* 0x000000140c0c7208 */ /* 0x000fe40004000000 */
[----:B------:R-:W-:-:S06]  /*19e0*/  FSEL R13, R13, R21, !P0 ;  /* 0x000000150d0d7208 */ /* 0x000fcc0004000000 */
[----:B------:R-:W-:-:S06]  /*19f0*/  DSETP.GEU.AND P0, PT, R12, R14, PT ;  /* 0x0000000e0c00722a */ /* 0x000fcc0003f0e000 */
[----:B------:R-:W-:Y:S02]  /*1a00*/  FSEL R12, R14, R12, !P0 ;  /* 0x0000000c0e0c7208 */ /* 0x000fe40004000000 */
[----:B------:R-:W-:-:S06]  /*1a10*/  FSEL R13, R15, R13, !P0 ;  /* 0x0000000d0f0d7208 */ /* 0x000fcc0004000000 */
[----:B----4-:R-:W-:-:S06]  /*1a20*/  DSETP.GEU.AND P0, PT, R12, R8, PT ;  /* 0x000000080c00722a */ /* 0x010fcc0003f0e000 */
[----:B0-----:R-:W-:Y:S02]  /*1a30*/  FSEL R6, R8, R12, !P0 ;  /* 0x0000000c08067208 */ /* 0x001fe40004000000 */
[----:B------:R-:W-:-:S06]  /*1a40*/  FSEL R7, R9, R13, !P0 ;  /* 0x0000000d09077208 */ /* 0x000fcc0004000000 */
[----:B------:R-:W-:-:S06]  /*1a50*/  DSETP.GEU.AND P0, PT, R6, R10, PT ;  /* 0x0000000a0600722a */ /* 0x000fcc0003f0e000 */
[----:B------:R-:W-:Y:S02]  /*1a60*/  FSEL R6, R10, R6, !P0 ;  /* 0x000000060a067208 */ /* 0x000fe40004000000 */
[----:B------:R-:W-:-:S06]  /*1a70*/  FSEL R7, R11, R7, !P0 ;  /* 0x000000070b077208 */ /* 0x000fcc0004000000 */
[----:B-----5:R-:W-:-:S06]  /*1a80*/  DSETP.GEU.AND P0, PT, R6, R16, PT ;  /* 0x000000100600722a */ /* 0x020fcc0003f0e000 */
[----:B------:R-:W-:Y:S02]  /*1a90*/  FSEL R6, R16, R6, !P0 ;  /* 0x0000000610067208 */ /* 0x000fe40004000000 */
[----:B------:R-:W-:-:S06]  /*1aa0*/  FSEL R7, R17, R7, !P0 ;  /* 0x0000000711077208 */ /* 0x000fcc0004000000 */
[----:B------:R-:W-:-:S06]  /*1ab0*/  DSETP.GEU.AND P0, PT, R6, R18, PT ;  /* 0x000000120600722a */ /* 0x000fcc0003f0e000 */
[----:B------:R-:W-:Y:S02]  /*1ac0*/  FSEL R6, R18, R6, !P0 ;  /* 0x0000000612067208 */ /* 0x000fe40004000000 */
[----:B------:R-:W-:Y:S01]  /*1ad0*/  FSEL R7, R19, R7, !P0 ;  /* 0x0000000713077208 */ /* 0x000fe20004000000 */
[----:B------:R-:W-:Y:S06]  /*1ae0*/  @!P1 BRA `(.L_x_18) ;  /* 0x0000000000a49947 */ /* 0x000fec0003800000 */
[----:B------:R-:W0:Y:S01]  /*1af0*/  LDC R24, c[0x0][0x390] ;  /* 0x0000e400ff187b82 */ /* 0x000e220000000800 */
[----:B------:R-:W-:Y:S01]  /*1b00*/  VIADD R25, R4, 0xfffff800 ;  /* 0xfffff80004197836 */ /* 0x000fe20000000000 */
[----:B------:R-:W-:-:S06]  /*1b10*/  UMOV UR4, 0x800 ;  /* 0x0000080000047882 */ /* 0x000fcc0000000000 */
[----:B------:R-:W1:Y:S02]  /*1b20*/  LDC.64 R2, c[0x0][0x380] ;  /* 0x0000e000ff027b82 */ /* 0x000e640000000a00 */
.L_x_20:
[----:B------:R-:W-:-:S04]  /*1b30*/  VIADD R27, R5, UR4 ;  /* 0x00000004051b7c36 */ /* 0x000fc80008000000 */
[----:B-1----:R-:W-:-:S05]  /*1b40*/  IMAD.WIDE.U32 R26, R27, 0x8, R2 ;  /* 0x000000081b1a7825 */ /* 0x002fca00078e0002 */
[----:B------:R-:W2:Y:S04]  /*1b50*/  LDG.E.128.CONSTANT R12, desc[UR6][R26.64] ;  /* 0x000000061a0c7981 */ /* 0x000ea8000c1e9d00 */
[----:B------:R-:W3:Y:S04]  /*1b60*/  LDG.E.128.CONSTANT R16, desc[UR6][R26.64+0x10] ;  /* 0x000010061a107981 */ /* 0x000ee8000c1e9d00 */
[----:B------:R-:W4:Y:S04]  /*1b70*/  LDG.E.128.CONSTANT R20, desc[UR6][R26.64+0x2000] ;  /* 0x002000061a147981 */ /* 0x000f28000c1e9d00 */
[----:B------:R-:W5:Y:S01]  /*1b80*/  LDG.E.128.CONSTANT R8, desc[UR6][R26.64+0x2010] ;  /* 0x002010061a087981 */ /* 0x000f62000c1e9d00 */
[----:B0-----:R-:W-:Y:S01]  /*1b90*/  IMAD.MOV.U32 R4, RZ, RZ, R24 ;  /* 0x000000ffff047224 */ /* 0x001fe200078e0018 */
[----:B--2---:R-:W-:-:S06]  /*1ba0*/  DSETP.GEU.AND P0, PT, R6, R12, PT ;  /* 0x0000000c0600722a */ /* 0x004fcc0003f0e000 */
[----:B------:R-:W-:Y:S02]  /*1bb0*/  FSEL R6, R12, R6, !P0 ;  /* 0x000000060c067208 */ /* 0x000fe40004000000 */
[----:B------:R-:W-:-:S06]  /*1bc0*/  FSEL R7, R13, R7, !P0 ;  /* 0x000000070d077208 */ /* 0x000fcc0004000000 */
[----:B------:R-:W-:-:S06]  /*1bd0*/  DSETP.GEU.AND P0, PT, R6, R14, PT ;  /* 0x0000000e0600722a */ /* 0x000fcc0003f0e000 */
        /* <DEDUP_REMOVED lines=14> */
[----:B-----5:R-:W-:-:S06]  /*1cc0*/  DSETP.GEU.AND P0, PT, R6, R8, PT ;  /* 0x000000080600722a */ /* 0x020fcc0003f0e000 */
[----:B------:R-:W-:Y:S01]  /*1cd0*/  FSEL R6, R8, R6, !P0 ;  /* 0x0000000608067208 */ /* 0x000fe20004000000 */
[----:B------:R-:W-:Y:S01]  /*1ce0*/  VIADD R8, R4, -UR4 ;  /* 0x8000000404087c36 */ /* 0x000fe20008000000 */
[----:B------:R-:W-:-:S04]  /*1cf0*/  FSEL R7, R9, R7, !P0 ;  /* 0x0000000709077208 */ /* 0x000fc80004000000 */
[----:B------:R-:W-:Y:S02]  /*1d00*/  ISETP.GE.AND P1, PT, R8, 0x800, PT ;  /* 0x000008000800780c */ /* 0x000fe40003f26270 */
[----:B------:R-:W-:-:S06]  /*1d10*/  DSETP.GEU.AND P0, PT, R6, R10, PT ;  /* 0x0000000a0600722a */ /* 0x000fcc0003f0e000 */
[----:B------:R-:W-:Y:S02]  /*1d20*/  FSEL R6, R10, R6, !P0 ;  /* 0x000000060a067208 */ /* 0x000fe40004000000 */
[----:B------:R-:W-:-:S03]  /*1d30*/  FSEL R7, R11, R7, !P0 ;  /* 0x000000070b077208 */ /* 0x000fc60004000000 */
[----:B------:R-:W-:Y:S05]  /*1d40*/  @!P1 BRA `(.L_x_19) ;  /* 0x0000000c00009947 */ /* 0x000fea0003800000 */
[----:B------:R-:W-:-:S06]  /*1d50*/  UIADD3 UR4, UPT, UPT, UR4, 0x800, URZ ;  /* 0x0000080004047890 */ /* 0x000fcc000fffe0ff */
[----:B------:R-:W-:-:S13]  /*1d60*/  ISETP.LT.AND P0, PT, R25, UR4, PT ;  /* 0x0000000419007c0c */ /* 0x000fda000bf01270 */
[----:B------:R-:W-:Y:S05]  /*1d70*/  @!P0 BRA `(.L_x_20) ;  /* 0xfffffffc006c8947 */ /* 0x000fea000383ffff */
.L_x_18:
[----:B------:R-:W-:-:S13]  /*1d80*/  ISETP.LE.AND P0, PT, R4, UR4, PT ;  /* 0x0000000404007c0c */ /* 0x000fda000bf03270 */
[----:B------:R-:W-:Y:S05]  /*1d90*/  @P0 BRA `(.L_x_19) ;  /* 0x0000000800ec0947 */ /* 0x000fea0003800000 */
[----:B------:R-:W-:Y:S01]  /*1da0*/  VIADD R41, R4, -UR4 ;  /* 0x8000000404297c36 */ /* 0x000fe20008000000 */
[----:B------:R-:W-:Y:S04]  /*1db0*/  BSSY.RECONVERGENT B1, `(.L_x_19) ;  /* 0x00000b9000017945 */ /* 0x000fe80003800200 */
[----:B------:R-:W-:-:S13]  /*1dc0*/  ISETP.GE.AND P0, PT, R0, R41, PT ;  /* 0x000000290000720c */ /* 0x000fda0003f06270 */
[----:B------:R-:W-:Y:S05]  /*1dd0*/  @P0 BRA `(.L_x_21) ;  /* 0x0000000800d80947 */ /* 0x000fea0003800000 */
[----:B------:R-:W-:Y:S01]  /*1de0*/  LOP3.LUT R5, RZ, R0, RZ, 0x33, !PT ;  /* 0x00000000ff057212 */ /* 0x000fe200078e33ff */
[----:B------:R-:W-:Y:S01]  /*1df0*/  BSSY.RECONVERGENT B2, `(.L_x_22) ;  /* 0x0000016000027945 */ /* 0x000fe20003800200 */
[----:B------:R-:W-:Y:S02]  /*1e00*/  IMAD.MOV.U32 R40, RZ, RZ, R0 ;  /* 0x000000ffff287224 */ /* 0x000fe400078e0000 */
[----:B------:R-:W-:-:S04]  /*1e10*/  IADD3 R4, PT, PT, R4, -UR4, R5 ;  /* 0x8000000404047c10 */ /* 0x000fc8000fffe005 */
[C---:B------:R-:W-:Y:S02]  /*1e20*/  LOP3.LUT R5, R4.reuse, 0x300, RZ, 0xc0, !PT ;  /* 0x0000030004057812 */ /* 0x040fe400078ec0ff */
[----:B------:R-:W-:Y:S02]  /*1e30*/  ISETP.GE.U32.AND P2, PT, R4, 0x300, PT ;  /* 0x000003000400780c */ /* 0x000fe40003f46070 */
[----:B------:R-:W-:-:S13]  /*1e40*/  ISETP.NE.AND P0, PT, R5, 0x300, PT ;  /* 0x000003000500780c */ /* 0x000fda0003f05270 */
[----:B------:R-:W-:Y:S05]  /*1e50*/  @!P0 BRA `(.L_x_23) ;  /* 0x00000000003c8947 */ /* 0x000fea0003800000 */
[----:B------:R-:W-:Y:S01]  /*1e60*/  LEA.HI R4, R4, 0x1, RZ, 0x18 ;  /* 0x0000000104047811 */ /* 0x000fe200078fc0ff */
[----:B------:R-:W-:Y:S02]  /*1e70*/  VIADD R9, R0, UR4 ;  /* 0x0000000400097c36 */ /* 0x000fe40008000000 */
[----:B------:R-:W-:Y:S01]  /*1e80*/  IMAD.MOV.U32 R40, RZ, RZ, R0 ;  /* 0x000000ffff287224 */ /* 0x000fe200078e0000 */
[----:B------:R-:W-:-:S05]  /*1e90*/  LOP3.LUT R4, R4, 0x3, RZ, 0xc0, !PT ;  /* 0x0000000304047812 */ /* 0x000fca00078ec0ff */
[----:B------:R-:W-:-:S07]  /*1ea0*/  IMAD.MOV R8, RZ, RZ, -R4 ;  /* 0x000000ffff087224 */ /* 0x000fce00078e0a04 */
.L_x_24:
[----:B------:R-:W-:-:S06]  /*1eb0*/  IMAD.WIDE.U32 R4, R9, 0x8, R2 ;  /* 0x0000000809047825 */ /* 0x000fcc00078e0002 */
[----:B------:R-:W2:Y:S01]  /*1ec0*/  LDG.E.64.CONSTANT R4, desc[UR6][R4.64] ;  /* 0x0000000604047981 */ /* 0x000ea2000c1e9b00 */
[----:B------:R-:W-:Y:S02]  /*1ed0*/  VIADD R8, R8, 0x1 ;  /* 0x0000000108087836 */ /* 0x000fe40000000000 */
[----:B------:R-:W-:Y:S02]  /*1ee0*/  VIADD R40, R40, 0x100 ;  /* 0x0000010028287836 */ /* 0x000fe40000000000 */
[----:B------:R-:W-:Y:S01]  /*1ef0*/  VIADD R9, R9, 0x100 ;  /* 0x0000010009097836 */ /* 0x000fe20000000000 */
[----:B------:R-:W-:Y:S01]  /*1f00*/  ISETP.NE.AND P1, PT, R8, RZ, PT ;  /* 0x000000ff0800720c */ /* 0x000fe20003f25270 */
[----:B--2---:R-:W-:-:S06]  /*1f10*/  DSETP.GEU.AND P0, PT, R6, R4, PT ;  /* 0x000000040600722a */ /* 0x004fcc0003f0e000 */
[----:B------:R-:W-:Y:S02]  /*1f20*/  FSEL R6, R4, R6, !P0 ;  /* 0x0000000604067208 */ /* 0x000fe40004000000 */
[----:B------:R-:W-:-:S04]  /*1f30*/  FSEL R7, R5, R7, !P0 ;  /* 0x0000000705077208 */ /* 0x000fc80004000000 */
[----:B------:R-:W-:Y:S05]  /*1f40*/  @P1 BRA `(.L_x_24) ;  /* 0xfffffffc00d81947 */ /* 0x000fea000383ffff */
.L_x_23:
[----:B------:R-:W-:Y:S05]  /*1f50*/  BSYNC.RECONVERGENT B2 ;  /* 0x0000000000027941 */ /* 0x000fea0003800200 */
.L_x_22:
[----:B------:R-:W-:Y:S05]  /*1f60*/  @!P2 BRA `(.L_x_21) ;  /* 0x000000080074a947 */ /* 0x000fea0003800000 */
[----:B------:R-:W0:Y:S01]  /*1f70*/  LDCU.64 UR8, c[0x0][0x380] ;  /* 0x00007000ff0877ac */ /* 0x000e220008000a00 */
[----:B------:R-:W-:Y:S01]  /*1f80*/  IMAD.IADD R9, R41, 0x1, -R40 ;  /* 0x0000000129097824 */ /* 0x000fe200078e0a28 */
[C---:B------:R-:W-:Y:S01]  /*1f90*/  IADD3 R5, P0, PT, R40.reuse, UR4, RZ ;  /* 0x0000000428057c10 */ /* 0x040fe2000ff1e0ff */
[----:B------:R-:W-:Y:S01]  /*1fa0*/  BSSY.RECONVERGENT B2, `(.L_x_25) ;  /* 0x0000059000027945 */ /* 0x000fe20003800200 */
[----:B------:R-:W-:Y:S02]  /*1fb0*/  VIADD R43, R40, UR4 ;  /* 0x00000004282b7c36 */ /* 0x000fe40008000000 */
[----:B------:R-:W-:Y:S01]  /*1fc0*/  ISETP.GT.AND P1, PT, R9, 0xc00, PT ;  /* 0x00000c000900780c */ /* 0x000fe20003f24270 */
[----:B------:R-:W-:Y:S01]  /*1fd0*/  IMAD.X R8, RZ, RZ, RZ, P0 ;  /* 0x000000ffff087224 */ /* 0x000fe200000e06ff */
[----:B0-----:R-:W-:-:S04]  /*1fe0*/  LEA R4, P0, R5, UR8, 0x3 ;  /* 0x0000000805047c11 */ /* 0x001fc8000f8018ff */
[----:B------:R-:W-:Y:S02]  /*1ff0*/  LEA.HI.X R5, R5, UR9, R8, 0x3, P0 ;  /* 0x0000000905057c11 */ /* 0x000fe400080f1c08 */
[----:B------:R-:W-:-:S05]  /*2000*/  IADD3 R4, P0, PT, R4, 0x1000, RZ ;  /* 0x0000100004047810 */ /* 0x000fca0007f1e0ff */
[----:B------:R-:W-:Y:S01]  /*2010*/  IMAD.X R5, RZ, RZ, R5, P0 ;  /* 0x000000ffff057224 */ /* 0x000fe200000e0605 */
[----:B------:R-:W-:Y:S01]  /*2020*/  PLOP3.LUT P0, PT, PT, PT, PT, 0x80, 0x8 ;  /* 0x000000000008781c */ /* 0x000fe20003f0f070 */
[----:B------:R-:W-:-:S12]  /*2030*/  @!P1 BRA `(.L_x_26) ;  /* 0x00000004003c9947 */ /* 0x000fd80003800000 */
[----:B------:R-:W-:Y:S01]  /*2040*/  PLOP3.LUT P0, PT, PT, PT, PT, 0x8, 0x80 ;  /* 0x000000000080781c */ /* 0x000fe20003f0e170 */
[----:B------:R-:W-:-:S12]  /*2050*/  VIADD R45, R41, 0xfffff400 ;  /* 0xfffff400292d7836 */ /* 0x000fd80000000000 */
.L_x_27:
[C---:B------:R-:W-:Y:S01]  /*2060*/  IMAD.WIDE.U32 R38, R43.reuse, 0x8, R2 ;  /* 0x000000082b267825 */ /* 0x040fe200078e0002 */
[----:B------:R-:W2:Y:S04]  /*2070*/  LDG.E.64.CONSTANT R8, desc[UR6][R4.64+-0x800] ;  /* 0xfff8000604087981 */ /* 0x000ea8000c1e9b00 */
[----:B------:R-:W3:Y:S04]  /*2080*/  LDG.E.64.CONSTANT R10, desc[UR6][R4.64] ;  /* 0x00000006040a7981 */ /* 0x000ee8000c1e9b00 */
[----:B------:R-:W4:Y:S01]  /*2090*/  LDG.E.64.CONSTANT R38, desc[UR6][R38.64] ;  /* 0x0000000626267981 */ /* 0x000f22000c1e9b00 */
[----:B------:R-:W-:-:S03]  /*20a0*/  VIADD R15, R43, 0x400 ;  /* 0x000004002b0f7836 */ /* 0x000fc60000000000 */
[----:B------:R-:W5:Y:S01]  /*20b0*/  LDG.E.64.CONSTANT R12, desc[UR6][R4.64+0x800] ;  /* 0x00080006040c7981 */ /* 0x000f62000c1e9b00 */
[----:B------:R-:W-:-:S03]  /*20c0*/  IMAD.WIDE.U32 R14, R15, 0x8, R2 ;  /* 0x000000080f0e7825 */ /* 0x000fc600078e0002 */
[----:B------:R-:W5:Y:S04]  /*20d0*/  LDG.E.64.CONSTANT R16, desc[UR6][R4.64+0x1800] ;  /* 0x0018000604107981 */ /* 0x000f68000c1e9b00 */
[----:B------:R-:W5:Y:S04]  /*20e0*/  LDG.E.64.CONSTANT R14, desc[UR6][R14.64] ;  /* 0x000000060e0e7981 */ /* 0x000f68000c1e9b00 */
[----:B------:R-:W5:Y:S01]  /*20f0*/  LDG.E.64.CONSTANT R18, desc[UR6][R4.64+0x2000] ;  /* 0x0020000604127981 */ /* 0x000f62000c1e9b00 */
        /* <DEDUP_REMOVED lines=11> */
[----:B------:R-:W5:Y:S04]  /*21b0*/  LDG.E.64.CONSTANT R34, desc[UR6][R4.64+0x6000] ;  /* 0x0060000604227981 */ /* 0x000f68000c1e9b00 */
[----:B------:R0:W5:Y:S01]  /*21c0*/  LDG.E.64.CONSTANT R36, desc[UR6][R4.64+0x6800] ;  /* 0x0068000604247981 */ /* 0x000162000c1e9b00 */
[----:B------:R-:W-:-:S05]  /*21d0*/  VIADD R40, R40, 0x1000 ;  /* 0x0000100028287836 */ /* 0x000fca0000000000 */
[----:B------:R-:W-:Y:S02]  /*21e0*/  ISETP.GE.AND P2, PT, R40, R45, PT ;  /* 0x0000002d2800720c */ /* 0x000fe40003f46270 */
[----:B0-----:R-:W-:Y:S01]  /*21f0*/  IADD3 R4, P3, PT, R4, 0x8000, RZ ;  /* 0x0000800004047810 */ /* 0x001fe20007f7e0ff */
[----:B------:R-:W-:-:S04]  /*2200*/  VIADD R43, R43, 0x1000 ;  /* 0x000010002b2b7836 */ /* 0x000fc80000000000 */
[----:B------:R-:W-:Y:S01]  /*2210*/  IMAD.X R5, RZ, RZ, R5, P3 ;  /* 0x000000ffff057224 */ /* 0x000fe200018e0605 */
[----:B----4-:R-:W-:-:S06]  /*2220*/  DSETP.GEU.AND P1, PT, R6, R38, PT ;  /* 0x000000260600722a */ /* 0x010fcc0003f2e000 */
[----:B------:R-:W-:Y:S02]  /*2230*/  FSEL R6, R38, R6, !P1 ;  /* 0x0000000626067208 */ /* 0x000fe40004800000 */
[----:B------:R-:W-:-:S06]  /*2240*/  FSEL R7, R39, R7, !P1 ;  /* 0x0000000727077208 */ /* 0x000fcc0004800000 */
[----:B--2---:R-:W-:-:S06]  /*2250*/  DSETP.GEU.AND P1, PT, R6, R8, PT ;  /* 0x000000080600722a */ /* 0x004fcc0003f2e000 */
[----:B------:R-:W-:Y:S02]  /*2260*/  FSEL R6, R8, R6, !P1 ;  /* 0x0000000608067208 */ /* 0x000fe40004800000 */
[----:B------:R-:W-:-:S06]  /*2270*/  FSEL R7, R9, R7, !P1 ;  /* 0x0000000709077208 */ /* 0x000fcc0004800000 */
[----:B---3--:R-:W-:-:S06]  /*2280*/  DSETP.GEU.AND P1, PT, R6, R10, PT ;  /* 0x0000000a0600722a */ /* 0x008fcc0003f2e000 */
[----:B------:R-:W-:Y:S02]  /*2290*/  FSEL R6, R10, R6, !P1 ;  /* 0x000000060a067208 */ /* 0x000fe40004800000 */
[----:B------:R-:W-:-:S06]  /*22a0*/  FSEL R7, R11, R7, !P1 ;  /* 0x000000070b077208 */ /* 0x000fcc0004800000 */
[----:B-----5:R-:W-:-:S06]  /*22b0*/  DSETP.GEU.AND P1, PT, R6, R12, PT ;  /* 0x0000000c0600722a */ /* 0x020fcc0003f2e000 */
        /* <DEDUP_REMOVED lines=39> */
.L_x_26:
[----:B------:R-:W-:Y:S05]  /*2530*/  BSYNC.RECONVERGENT B2 ;  /* 0x0000000000027941 */ /* 0x000fea0003800200 */
.L_x_25:
[----:B------:R-:W-:Y:S01]  /*2540*/  IMAD.IADD R8, R41, 0x1, -R40 ;  /* 0x0000000129087824 */ /* 0x000fe200078e0a28 */
[----:B------:R-:W-:Y:S04]  /*2550*/  BSSY.RECONVERGENT B2, `(.L_x_28) ;  /* 0x000002b000027945 */ /* 0x000fe80003800200 */
[----:B------:R-:W-:-:S13]  /*2560*/  ISETP.GT.AND P1, PT, R8, 0x400, PT ;  /* 0x000004000800780c */ /* 0x000fda0003f24270 */
[----:B------:R-:W-:Y:S05]  /*2570*/  @!P1 BRA `(.L_x_29) ;  /* 0x0000000000a09947 */ /* 0x000fea0003800000 */
        /* <DEDUP_REMOVED lines=9> */
[----:B------:R-:W5:Y:S04]  /*2610*/  LDG.E.64.CONSTANT R22, desc[UR6][R4.64+0x2000] ;  /* 0x0020000604167981 */ /* 0x000f68000c1e9b00 */
[----:B------:R0:W5:Y:S01]  /*2620*/  LDG.E.64.CONSTANT R8, desc[UR6][R4.64+0x2800] ;  /* 0x0028000604087981 */ /* 0x000162000c1e9b00 */
[----:B------:R-:W-:-:S02]  /*2630*/  VIADD R40, R40, 0x800 ;  /* 0x0000080028287836 */ /* 0x000fc40000000000 */
[----:B------:R-:W-:Y:S01]  /*2640*/  VIADD R43, R43, 0x800 ;  /* 0x000008002b2b7836 */ /* 0x000fe20000000000 */
[----:B0-----:R-:W-:-:S05]  /*2650*/  IADD3 R4, P2, PT, R4, 0x4000, RZ ;  /* 0x0000400004047810 */ /* 0x001fca0007f5e0ff */
        /* <DEDUP_REMOVED lines=22> */
[----:B------:R-:W-:Y:S01]  /*27c0*/  DSETP.GEU.AND P1, PT, R6, R8, PT ;  /* 0x000000080600722a */ /* 0x000fe20003f2e000 */
[----:B------:R-:W-:-:S05]  /*27d0*/  PLOP3.LUT P0, PT, PT, PT, PT, 0x8, 0x80 ;  /* 0x000000000080781c */ /* 0x000fca0003f0e170 */
[----:B------:R-:W-:Y:S02]  /*27e0*/  FSEL R6, R8, R6, !P1 ;  /* 0x0000000608067208 */ /* 0x000fe40004800000 */
[----:B------:R-:W-:-:S07]  /*27f0*/  FSEL R7, R9, R7, !P1 ;  /* 0x0000000709077208 */ /* 0x000fce0004800000 */
.L_x_29:
[----:B------:R-:W-:Y:S05]  /*2800*/  BSYNC.RECONVERGENT B2 ;  /* 0x0000000000027941 */ /* 0x000fea0003800200 */
.L_x_28:
[----:B------:R-:W-:-:S13]  /*2810*/  ISETP.LT.OR P0, PT, R40, R41, P0 ;  /* 0x000000292800720c */ /* 0x000fda0000701670 */
[----:B------:R-:W-:Y:S05]  /*2820*/  @!P0 BRA `(.L_x_21) ;  /* 0x0000000000448947 */ /* 0x000fea0003800000 */
[----:B------:R-:W-:Y:S01]  /*2830*/  IMAD.WIDE.U32 R2, R43, 0x8, R2 ;  /* 0x000000082b027825 */ /* 0x000fe200078e0002 */
[----:B------:R-:W2:Y:S04]  /*2840*/  LDG.E.64.CONSTANT R8, desc[UR6][R4.64+-0x800] ;  /* 0xfff8000604087981 */ /* 0x000ea8000c1e9b00 */
[----:B------:R-:W3:Y:S04]  /*2850*/  LDG.E.64.CONSTANT R10, desc[UR6][R4.64] ;  /* 0x00000006040a7981 */ /* 0x000ee8000c1e9b00 */
[----:B------:R-:W4:Y:S04]  /*2860*/  LDG.E.64.CONSTANT R2, desc[UR6][R2.64] ;  /* 0x0000000602027981 */ /* 0x000f28000c1e9b00 */
[----:B------:R-:W5:Y:S01]  /*2870*/  LDG.E.64.CONSTANT R12, desc[UR6][R4.64+0x800] ;  /* 0x00080006040c7981 */ /* 0x000f62000c1e9b00 */
        /* <DEDUP_REMOVED lines=11> */
[----:B------:R-:W-:-:S07]  /*2930*/  FSEL R7, R13, R3, !P0 ;  /* 0x000000030d077208 */ /* 0x000fce0004000000 */
.L_x_21:
[----:B------:R-:W-:Y:S05]  /*2940*/  BSYNC.RECONVERGENT B1 ;  /* 0x0000000000017941 */ /* 0x000fea0003800200 */
.L_x_19:
[----:B------:R-:W0:Y:S01]  /*2950*/  S2R R10, SR_LANEID ;  /* 0x00000000000a7919 */ /* 0x000e220000000000 */
[----:B------:R-:W-:Y:S04]  /*2960*/  SHFL.DOWN PT, R2, R6, 0x1, 0x1f ;  /* 0x08201f0006027f89 */ /* 0x000fe800000e0000 */
        /* <DEDUP_REMOVED lines=10> */
[----:B------:R-:W-:-:S02]  /*2a10*/  @!P2 MOV R7, 0x400 ;  /* 0x000004000007a802 */ /* 0x000fc40000000f00 */
        /* <DEDUP_REMOVED lines=8> */
[----:B------:R-:W-:Y:S01]  /*2aa0*/  SHFL.DOWN PT, R2, R4, 0x4, 0x1f ;  /* 0x08801f0004027f89 */ /* 0x000fe200000e0000 */
[----:B-1----:R-:W-:-:S03]  /*2ab0*/  @!P2 LEA R7, R8, R7, 0x18 ;  /* 0x000000070807a211 */ /* 0x002fc600078ec0ff */
[----:B------:R-:W0:Y:S02]  /*2ac0*/  SHFL.DOWN PT, R3, R5, 0x4, 0x1f ;  /* 0x08801f0005037f89 */ /* 0x000e2400000e0000 */
[----:B------:R-:W-:Y:S01]  /*2ad0*/  @!P2 IMAD.IADD R9, R6, 0x1, R7 ;  /* 0x000000010609a824 */ /* 0x000fe200078e0207 */
[----:B0-----:R-:W-:-:S06]  /*2ae0*/  DSETP.GEU.AND P0, PT, R4, R2, PT ;  /* 0x000000020400722a */ /* 0x001fcc0003f0e000 */
[----:B------:R-:W-:Y:S02]  /*2af0*/  @!P1 FSEL R4, R2, R4, !P0 ;  /* 0x0000000402049208 */ /* 0x000fe40004000000 */
[----:B------:R-:W-:Y:S02]  /*2b00*/  @!P1 FSEL R5, R3, R5, !P0 ;  /* 0x0000000503059208 */ /* 0x000fe40004000000 */
[----:B------:R-:W-:Y:S01]  /*2b10*/  ISETP.GT.AND P1, PT, R10, 0x17, PT ;  /* 0x000000170a00780c */ /* 0x000fe20003f24270 */
[----:B------:R-:W-:Y:S04]  /*2b20*/  SHFL.DOWN PT, R2, R4, 0x8, 0x1f ;  /* 0x09001f0004027f89 */ /* 0x000fe800000e0000 */
[----:B------:R-:W0:Y:S02]  /*2b30*/  SHFL.DOWN PT, R3, R5, 0x8, 0x1f ;  /* 0x09001f0005037f89 */ /* 0x000e2400000e0000 */
[----:B0-----:R-:W-:-:S06]  /*2b40*/  DSETP.GEU.AND P0, PT, R4, R2, PT ;  /* 0x000000020400722a */ /* 0x001fcc0003f0e000 */
[----:B------:R-:W-:Y:S02]  /*2b50*/  @!P1 FSEL R4, R2, R4, !P0 ;  /* 0x0000000402049208 */ /* 0x000fe40004000000 */
[----:B------:R-:W-:Y:S02]  /*2b60*/  @!P1 FSEL R5, R3, R5, !P0 ;  /* 0x0000000503059208 */ /* 0x000fe40004000000 */
[----:B------:R-:W-:Y:S01]  /*2b70*/  ISETP.GT.AND P1, PT, R10, 0xf, PT ;  /* 0x0000000f0a00780c */ /* 0x000fe20003f24270 */
[----:B------:R-:W-:Y:S04]  /*2b80*/  SHFL.DOWN PT, R2, R4, 0x10, 0x1f ;  /* 0x0a001f0004027f89 */ /* 0x000fe800000e0000 */
[----:B------:R-:W0:Y:S02]  /*2b90*/  SHFL.DOWN PT, R3, R5, 0x10, 0x1f ;  /* 0x0a001f0005037f89 */ /* 0x000e2400000e0000 */
[----:B0-----:R-:W-:-:S06]  /*2ba0*/  DSETP.GEU.AND P0, PT, R4, R2, PT ;  /* 0x000000020400722a */ /* 0x001fcc0003f0e000 */
[----:B------:R-:W-:Y:S02]  /*2bb0*/  FSEL R2, R2, R4, !P0 ;  /* 0x0000000402027208 */ /* 0x000fe40004000000 */
        /* <DEDUP_REMOVED lines=10> */
[----:B--2---:R-:W0:Y:S04]  /*2c60*/  LDS.128 R8, [UR4+0x10] ;  /* 0x00001004ff087984 */ /* 0x004e280008000c00 */
        /* <DEDUP_REMOVED lines=25> */
.L_x_2:
        /* <DEDUP_REMOVED lines=12> */
.L_x_32:
[----:B------:R-:W-:Y:S05]  /*2ec0*/  BSYNC.RECONVERGENT B1 ;  /* 0x0000000000017941 */ /* 0x000fea0003800200 */
.L_x_31:
        /* <DEDUP_REMOVED lines=17> */
.L_x_37:
        /* <DEDUP_REMOVED lines=12> */
.L_x_36:
[----:B------:R-:W-:Y:S05]  /*30a0*/  BSYNC.RECONVERGENT B2 ;  /* 0x0000000000027941 */ /* 0x000fea0003800200 */
.L_x_35:
        /* <DEDUP_REMOVED lines=9> */
.L_x_40:
        /* <DEDUP_REMOVED lines=74> */
.L_x_39:
[----:B------:R-:W-:Y:S05]  /*35e0*/  BSYNC.RECONVERGENT B2 ;  /* 0x0000000000027941 */ /* 0x000fea0003800200 */
.L_x_38:
        /* <DEDUP_REMOVED lines=42> */
.L_x_42:
[----:B------:R-:W-:Y:S05]  /*3890*/  BSYNC.RECONVERGENT B2 ;  /* 0x0000000000027941 */ /* 0x000fea0003800200 */
.L_x_41:
        /* <DEDUP_REMOVED lines=20> */
.L_x_34:
[----:B------:R-:W-:Y:S05]  /*39e0*/  BSYNC.RECONVERGENT B1 ;  /* 0x0000000000017941 */ /* 0x000fea0003800200 */
.L_x_33:
        /* <DEDUP_REMOVED lines=14> */
[----:B------:R-:W-:Y:S01]  /*3ad0*/  IMAD.MOV.U32 R2, RZ, RZ, R9 ;  /* 0x000000ffff027224 */ /* 0x000fe200078e0009 */
[----:B------:R-:W-:Y:S01]  /*3ae0*/  @!P2 MOV R4, 0x400 ;  /* 0x000004000004a802 */ /* 0x000fe20000000f00 */
[----:B------:R-:W-:Y:S01]  /*3af0*/  IMAD.MOV.U32 R3, RZ, RZ, R11 ;  /* 0x000000ffff037224 */ /* 0x000fe200078e000b */
[----:B------:R-:W0:Y:S01]  /*3b00*/  SHFL.DOWN PT, R7, R11, 0x2, 0x1f ;  /* 0x08401f000b077f89 */ /* 0x000e2200000e0000 */
[----:B------:R-:W-:Y:S01]  /*3b10*/  @!P2 SHF.R.U32.HI R0, RZ, 0x2, R5 ;  /* 0x00000002ff00a819 */ /* 0x000fe20000011605 */
[----:B------:R-:W1:Y:S03]  /*3b20*/  @!P2 S2R R13, SR_CgaCtaId ;  /* 0x00000000000da919 */ /* 0x000e660000008800 */
[----:B------:R-:W-:Y:S01]  /*3b30*/  @!P2 LOP3.LUT R0, R0, 0xf8, RZ, 0xc0, !PT ;  /* 0x000000f80000a812 */ /* 0x000fe200078ec0ff */
[----:B0-----:R-:W-:-:S06]  /*3b40*/  DSETP.GEU.AND P0, PT, R2, R6, PT ;  /* 0x000000060200722a */ /* 0x001fcc0003f0e000 */
[----:B------:R-:W-:Y:S02]  /*3b50*/  @!P1 FSEL R9, R6, R9, !P0 ;  /* 0x0000000906099208 */ /* 0x000fe40004000000 */
[----:B------:R-:W-:Y:S02]  /*3b60*/  @!P1 FSEL R11, R7, R11, !P0 ;  /* 0x0000000b070b9208 */ /* 0x000fe40004000000 */
[----:B------:R-:W-:Y:S01]  /*3b70*/  ISETP.GT.AND P1, PT, R8, 0x1b, PT ;  /* 0x0000001b0800780c */ /* 0x000fe20003f24270 */
[----:B------:R-:W-:Y:S01]  /*3b80*/  SHFL.DOWN PT, R2, R9, 0x4, 0x1f ;  /* 0x08801f0009027f89 */ /* 0x000fe200000e0000 */
[----:B------:R-:W-:Y:S01]  /*3b90*/  IMAD.MOV.U32 R6, RZ, RZ, R9 ;  /* 0x000000ffff067224 */ /* 0x000fe200078e0009 */
[----:B-1----:R-:W-:Y:S01]  /*3ba0*/  @!P2 LEA R13, R13, R4, 0x18 ;  /* 0x000000040d0da211 */ /* 0x002fe200078ec0ff */
[----:B------:R-:W-:Y:S01]  /*3bb0*/  IMAD.MOV.U32 R7, RZ, RZ, R11 ;  /* 0x000000ffff077224 */ /* 0x000fe200078e000b */
[----:B------:R-:W0:Y:S03]  /*3bc0*/  SHFL.DOWN PT, R3, R11, 0x4, 0x1f ;  /* 0x08801f000b037f89 */ /* 0x000e2600000e0000 */
[----:B------:R-:W-:-:S02]  /*3bd0*/  @!P2 IMAD.IADD R13, R0, 0x1, R13 ;  /* 0x00000001000da824 */ /* 0x000fc400078e020d */
[----:B0-----:R-:W-:-:S06]  /*3be0*/  DSETP.GEU.AND P0, PT, R6, R2, PT ;  /* 0x000000020600722a */ /* 0x001fcc0003f0e000 */
[----:B------:R-:W-:Y:S02]  /*3bf0*/  @!P1 FSEL R9, R2, R9, !P0 ;  /* 0x0000000902099208 */ /* 0x000fe40004000000 */
[----:B------:R-:W-:Y:S02]  /*3c00*/  @!P1 FSEL R11, R3, R11, !P0 ;  /* 0x0000000b030b9208 */ /* 0x000fe40004000000 */
[----:B------:R-:W-:Y:S01]  /*3c10*/  ISETP.GT.AND P1, PT, R8, 0x17, PT ;  /* 0x000000170800780c */ /* 0x000fe20003f24270 */
[----:B------:R-:W-:Y:S01]  /*3c20*/  SHFL.DOWN PT, R2, R9, 0x8, 0x1f ;  /* 0x09001f0009027f89 */ /* 0x000fe200000e0000 */
[----:B------:R-:W-:Y:S02]  /*3c30*/  IMAD.MOV.U32 R6, RZ, RZ, R9 ;  /* 0x000000ffff067224 */ /* 0x000fe400078e0009 */
[----:B------:R-:W-:Y:S01]  /*3c40*/  IMAD.MOV.U32 R7, RZ, RZ, R11 ;  /* 0x000000ffff077224 */ /* 0x000fe200078e000b */
[----:B------:R-:W0:Y:S05]  /*3c50*/  SHFL.DOWN PT, R3, R11, 0x8, 0x1f ;  /* 0x09001f000b037f89 */ /* 0x000e2a00000e0000 */
        /* <DEDUP_REMOVED lines=20> */
[----:B------:R-:W0:Y:S04]  /*3da0*/  LDS.128 R8, [UR4+0x10] ;  /* 0x00001004ff087984 */ /* 0x000e280008000c00 */
[----:B-1----:R-:W1:Y:S01]  /*3db0*/  LDS.128 R12, [UR4+0x20] ;  /* 0x00002004ff0c7984 */ /* 0x002e620008000c00 */
        /* <DEDUP_REMOVED lines=24> */
.L_x_43:
        /* <DEDUP_REMOVED lines=20> */
[----:B------:R-:W0:Y:S05]  /*4080*/  SHFL.DOWN PT, R7, R0, 0x2, R11 ;  /* 0x0840000000077989 */ /* 0x000e2a00000e000b */
[----:B0-----:R-:W-:-:S06]  /*4090*/  DSETP.GEU.AND P0, PT, R2, R6, PT ;  /* 0x000000060200722a */ /* 0x001fcc0003f0e000 */
[----:B------:R-:W-:Y:S01]  /*40a0*/  @!P1 FSEL R9, R6, R9, !P0 ;  /* 0x0000000906099208 */ /* 0x000fe20004000000 */
[----:B------:R-:W-:Y:S01]  /*40b0*/  VIADD R6, R8, 0x4 ;  /* 0x0000000408067836 */ /* 0x000fe20000000000 */
[----:B------:R-:W-:-:S03]  /*40c0*/  @!P1 FSEL R0, R7, R0, !P0 ;  /* 0x0000000007009208 */ /* 0x000fc60004000000 */
[----:B------:R-:W-:Y:S01]  /*40d0*/  SHFL.DOWN PT, R2, R9, 0x4, R11 ;  /* 0x0880000009027989 */ /* 0x000fe200000e000b */
[----:B------:R-:W-:Y:S01]  /*40e0*/  ISETP.GT.AND P1, PT, R6, R11, PT ;  /* 0x0000000b0600720c */ /* 0x000fe20003f24270 */
[----:B------:R-:W-:Y:S02]  /*40f0*/  IMAD.MOV.U32 R6, RZ, RZ, R9 ;  /* 0x000000ffff067224 */ /* 0x000fe400078e0009 */
[----:B------:R-:W0:Y:S01]  /*4100*/  SHFL.DOWN PT, R3, R0, 0x4, R11 ;  /* 0x0880000000037989 */ /* 0x000e2200000e000b */
[----:B------:R-:W-:-:S06]  /*4110*/  IMAD.MOV.U32 R7, RZ, RZ, R0 ;  /* 0x000000ffff077224 */ /* 0x000fcc00078e0000 */
[----:B0-----:R-:W-:Y:S01]  /*4120*/  DSETP.GEU.AND P0, PT, R6, R2, PT ;  /* 0x000000020600722a */ /* 0x001fe20003f0e000 */
[----:B------:R-:W-:-:S05]  /*4130*/  VIADD R6, R8, 0x8 ;  /* 0x0000000808067836 */ /* 0x000fca0000000000 */
        /* <DEDUP_REMOVED lines=15> */
[----:B------:R-:W-:Y:S02]  /*4230*/  IMAD.MOV.U32 R6, RZ, RZ, R9 ;  /* 0x000000ffff067224 */ /* 0x000fe400078e0009 */
[----:B------:R-:W-:Y:S01]  /*4240*/  IMAD.MOV.U32 R7, RZ, RZ, R0 ;  /* 0x000000ffff077224 */ /* 0x000fe200078e0000 */
[----:B------:R-:W0:Y:S05]  /*4250*/  SHFL.DOWN PT, R3, R0, 0x10, R11 ;  /* 0x0a00000000037989 */ /* 0x000e2a00000e000b */
[----:B0-----:R-:W-:Y:S01]  /*4260*/  DSETP.GEU.AND P1, PT, R6, R2, PT ;  /* 0x000000020600722a */ /* 0x001fe20003f2e000 */
[----:B------:R-:W-:-:S02]  /*4270*/  @!P0 MOV R7, 0x400 ;  /* 0x0000040000078802 */ /* 0x000fc40000000f00 */
[----:B------:R-:W-:Y:S02]  /*4280*/  @!P0 SHF.R.U32.HI R6, RZ, 0x2, R5 ;  /* 0x00000002ff068819 */ /* 0x000fe40000011605 */
[----:B-1----:R-:W-:Y:S02]  /*4290*/  @!P0 LEA R7, R10, R7, 0x18 ;  /* 0x000000070a078211 */ /* 0x002fe400078ec0ff */
[----:B------:R-:W-:Y:S02]  /*42a0*/  @!P0 LOP3.LUT R6, R6, 0xf8, RZ, 0xc0, !PT ;  /* 0x000000f806068812 */ /* 0x000fe400078ec0ff */
[----:B------:R-:W-:Y:S02]  /*42b0*/  @!P2 FSEL R9, R2, R9, !P1 ;  /* 0x000000090209a208 */ /* 0x000fe40004800000 */
[----:B------:R-:W-:Y:S01]  /*42c0*/  @!P2 FSEL R0, R3, R0, !P1 ;  /* 0x000000000300a208 */ /* 0x000fe20004800000 */
[----:B------:R-:W-:Y:S02]  /*42d0*/  @!P0 IMAD.IADD R3, R6, 0x1, R7 ;  /* 0x0000000106038824 */ /* 0x000fe400078e0207 */
[----:B------:R-:W-:-:S02]  /*42e0*/  IMAD.MOV.U32 R6, RZ, RZ, R9 ;  /* 0x000000ffff067224 */ /* 0x000fc400078e0009 */
[----:B------:R-:W-:-:S05]  /*42f0*/  IMAD.MOV.U32 R7, RZ, RZ, R0 ;  /* 0x000000ffff077224 */ /* 0x000fca00078e0000 */
[----:B------:R1:W-:Y:S01]  /*4300*/  @!P0 STS.64 [R3+0x8], R6 ;  /* 0x0000080603008388 */ /* 0x0003e20000000a00 */
[----:B------:R-:W-:Y:S01]  /*4310*/  BAR.SYNC.DEFER_BLOCKING 0x0 ;  /* 0x0000000000007b1d */ /* 0x000fe20000010000 */
[----:B------:R-:W-:-:S13]  /*4320*/  ISETP.NE.AND P0, PT, R5, RZ, PT ;  /* 0x000000ff0500720c */ /* 0x000fda0003f05270 */
[----:B-1----:R-:W-:Y:S05]  /*4330*/  @P0 BRA `(.L_x_17) ;  /* 0x0000001800340947 */ /* 0x002fea0003800000 */
[----:B------:R-:W0:Y:S01]  /*4340*/  S2UR UR5, SR_CgaCtaId ;  /* 0x00000000000579c3 */ /* 0x000e220000008800 */
[----:B------:R-:W-:Y:S01]  /*4350*/  UMOV UR4, 0x400 ;  /* 0x0000040000047882 */ /* 0x000fe20000000000 */
[C---:B------:R-:W-:Y:S02]  /*4360*/  ISETP.GT.AND P3, PT, R4.reuse, 0x20, PT ;  /* 0x000000200400780c */ /* 0x040fe40003f64270 */
        /* <DEDUP_REMOVED lines=10> */
[----:B------:R-:W-:Y:S01]  /*4410*/  ISETP.GT.AND P1, PT, R4, 0x60, PT ;  /* 0x000000600400780c */ /* 0x000fe20003f24270 */
[----:B------:R-:W-:Y:S02]  /*4420*/  IMAD.MOV.U32 R2, RZ, RZ, R6 ;  /* 0x000000ffff027224 */ /* 0x000fe400078e0006 */
        /* <DEDUP_REMOVED lines=29> */
.L_x_30:
[----:B------:R-:W0:Y:S01]  /*4600*/  S2R R41, SR_TID.X ;  /* 0x0000000000297919 */ /* 0x000e220000002100 */
[----:B------:R-:W0:Y:S02]  /*4610*/  LDC.64 R6, c[0x0][0x380] ;  /* 0x0000e000ff067b82 */ /* 0x000e240000000a00 */
[----:B0-----:R-:W-:-:S05]  /*4620*/  IMAD.WIDE.U32 R6, R41, 0x8, R6 ;  /* 0x0000000829067825 */ /* 0x001fca00078e0006 */
[----:B------:R-:W2:Y:S04]  /*4630*/  LDG.E.64.CONSTANT R20, desc[UR6][R6.64] ;  /* 0x0000000606147981 */ /* 0x000ea8000c1e9b00 */
[----:B------:R-:W2:Y:S04]  /*4640*/  LDG.E.64.CONSTANT R2, desc[UR6][R6.64+0x800] ;  /* 0x0008000606027981 */ /* 0x000ea8000c1e9b00 */
[----:B------:R-:W3:Y:S04]  /*4650*/  LDG.E.64.CONSTANT R8, desc[UR6][R6.64+0x1000] ;  /* 0x0010000606087981 */ /* 0x000ee8000c1e9b00 */
[----:B------:R-:W4:Y:S04]  /*4660*/  LDG.E.64.CONSTANT R10, desc[UR6][R6.64+0x1800] ;  /* 0x00180006060a7981 */ /* 0x000f28000c1e9b00 */
[----:B------:R-:W5:Y:S04]  /*4670*/  LDG.E.64.CONSTANT R12, desc[UR6][R6.64+0x2000] ;  /* 0x00200006060c7981 */ /* 0x000f68000c1e9b00 */
[----:B------:R-:W5:Y:S04]  /*4680*/  LDG.E.64.CONSTANT R14, desc[UR6][R6.64+0x2800] ;  /* 0x00280006060e7981 */ /* 0x000f68000c1e9b00 */
[----:B------:R-:W5:Y:S04]  /*4690*/  LDG.E.64.CONSTANT R16, desc[UR6][R6.64+0x3000] ;  /* 0x0030000606107981 */ /* 0x000f68000c1e9b00 */
[----:B------:R-:W5:Y:S01]  /*46a0*/  LDG.E.64.CONSTANT R18, desc[UR6][R6.64+0x3800] ;  /* 0x0038000606127981 */ /* 0x000f62000c1e9b00 */
[----:B------:R-:W-:Y:S01]  /*46b0*/  ISETP.GE.U32.AND P1, PT, R4, 0x1000, PT ;  /* 0x000010000400780c */ /* 0x000fe20003f26070 */
[----:B------:R-:W-:Y:S01]  /*46c0*/  IMAD.MOV.U32 R45, RZ, RZ, 0x800 ;  /* 0x00000800ff2d7424 */ /* 0x000fe200078e00ff */
[----:B--2---:R-:W-:-:S06]  /*46d0*/  DSETP.GEU.AND P0, PT, R20, R2, PT ;  /* 0x000000021400722a */ /* 0x004fcc0003f0e000 */
        /* <DEDUP_REMOVED lines=21> */
[----:B------:R-:W0:Y:S01]  /*4830*/  LDC R24, c[0x0][0x390] ;  /* 0x0000e400ff187b82 */ /* 0x000e220000000800 */
[----:B------:R-:W-:Y:S02]  /*4840*/  VIADD R0, R4, 0xfffff800 ;  /* 0xfffff80004007836 */ /* 0x000fe40000000000 */
[----:B------:R-:W-:-:S07]  /*4850*/  IMAD.MOV.U32 R45, RZ, RZ, 0x800 ;  /* 0x00000800ff2d7424 */ /* 0x000fce00078e00ff */
.L_x_46:
[----:B------:R-:W-:-:S05]  /*4860*/  IMAD.WIDE R4, R45, 0x8, R6 ;  /* 0x000000082d047825 */ /* 0x000fca00078e0206 */
[----:B------:R-:W2:Y:S04]  /*4870*/  LDG.E.64.CONSTANT R10, desc[UR6][R4.64] ;  /* 0x00000006040a7981 */ /* 0x000ea8000c1e9b00 */
[----:B------:R-:W3:Y:S04]  /*4880*/  LDG.E.64.CONSTANT R12, desc[UR6][R4.64+0x800] ;  /* 0x00080006040c7981 */ /* 0x000ee8000c1e9b00 */
[----:B------:R-:W4:Y:S04]  /*4890*/  LDG.E.64.CONSTANT R14, desc[UR6][R4.64+0x1000] ;  /* 0x00100006040e7981 */ /* 0x000f28000c1e9b00 */
[----:B------:R-:W5:Y:S04]  /*48a0*/  LDG.E.64.CONSTANT R16, desc[UR6][R4.64+0x1800] ;  /* 0x0018000604107981 */ /* 0x000f68000c1e9b00 */
[----:B------:R-:W5:Y:S04]  /*48b0*/  LDG.E.64.CONSTANT R18, desc[UR6][R4.64+0x2000] ;  /* 0x0020000604127981 */ /* 0x000f68000c1e9b00 */
[----:B------:R-:W5:Y:S04]  /*48c0*/  LDG.E.64.CONSTANT R20, desc[UR6][R4.64+0x2800] ;  /* 0x0028000604147981 */ /* 0x000f68000c1e9b00 */
[----:B------:R-:W5:Y:S04]  /*48d0*/  LDG.E.64.CONSTANT R22, desc[UR6][R4.64+0x3000] ;  /* 0x0030000604167981 */ /* 0x000f68000c1e9b00 */
[----:B------:R0:W5:Y:S02]  /*48e0*/  LDG.E.64.CONSTANT R8, desc[UR6][R4.64+0x3800] ;  /* 0x0038000604087981 */ /* 0x000164000c1e9b00 */
[----:B0-----:R-:W-:-:S04]  /*48f0*/  IMAD.MOV.U32 R4, RZ, RZ, R24 ;  /* 0x000000ffff047224 */ /* 0x001fc800078e0018 */
[----:B------:R-:W-:-:S05]  /*4900*/  IMAD.IADD R5, R4, 0x1, -R45 ;  /* 0x0000000104057824 */ /* 0x000fca00078e0a2d */
[----:B------:R-:W-:Y:S01]  /*4910*/  ISETP.GE.AND P1, PT, R5, 0x800, PT ;  /* 0x000008000500780c */ /* 0x000fe20003f26270 */
        /* <DEDUP_REMOVED lines=25> */
[----:B------:R-:W-:-:S05]  /*4ab0*/  VIADD R45, R45, 0x800 ;  /* 0x000008002d2d7836 */ /* 0x000fca0000000000 */
[----:B------:R-:W-:-:S13]  /*4ac0*/  ISETP.GT.AND P0, PT, R45, R0, PT ;  /* 0x000000002d00720c */ /* 0x000fda0003f04270 */
[----:B------:R-:W-:Y:S05]  /*4ad0*/  @!P0 BRA `(.L_x_46) ;  /* 0xfffffffc00608947 */ /* 0x000fea000383ffff */
.L_x_44:
[----:B------:R-:W-:-:S13]  /*4ae0*/  ISETP.GE.AND P0, PT, R45, R4, PT ;  /* 0x000000042d00720c */ /* 0x000fda0003f06270 */
[----:B------:R-:W-:Y:S05]  /*4af0*/  @P0 BRA `(.L_x_45) ;  /* 0x0000000800fc0947 */ /* 0x000fea0003800000 */
[----:B------:R-:W-:Y:S01]  /*4b00*/  IMAD.IADD R0, R4, 0x1, -R45 ;  /* 0x0000000104007824 */ /* 0x000fe200078e0a2d */
[----:B------:R-:W-:Y:S04]  /*4b10*/  BSSY.RECONVERGENT B1, `(.L_x_45) ;  /* 0x00000bd000017945 */ /* 0x000fe80003800200 */
[----:B------:R-:W-:-:S13]  /*4b20*/  ISETP.GE.AND P0, PT, R41, R0, PT ;  /* 0x000000002900720c */ /* 0x000fda0003f06270 */
[----:B------:R-:W-:Y:S05]  /*4b30*/  @P0 BRA `(.L_x_47) ;  /* 0x0000000800e80947 */ /* 0x000fea0003800000 */
[----:B------:R-:W-:Y:S01]  /*4b40*/  LOP3.LUT R5, RZ, R41, RZ, 0x33, !PT ;  /* 0x00000029ff057212 */ /* 0x000fe200078e33ff */
[----:B------:R-:W-:Y:S01]  /*4b50*/  BSSY.RECONVERGENT B2, `(.L_x_48) ;  /* 0x0000017000027945 */ /* 0x000fe20003800200 */
[----:B------:R-:W-:Y:S02]  /*4b60*/  IMAD.MOV.U32 R43, RZ, RZ, R41 ;  /* 0x000000ffff2b7224 */ /* 0x000fe400078e0029 */
[----:B------:R-:W-:-:S04]  /*4b70*/  IADD3 R4, PT, PT, -R45, R4, R5 ;  /* 0x000000042d047210 */ /* 0x000fc80007ffe105 */
[C---:B------:R-:W-:Y:S02]  /*4b80*/  LOP3.LUT R5, R4.reuse, 0x300, RZ, 0xc0, !PT ;  /* 0x0000030004057812 */ /* 0x040fe400078ec0ff */
[----:B------:R-:W-:Y:S02]  /*4b90*/  ISETP.GE.U32.AND P2, PT, R4, 0x300, PT ;  /* 0x000003000400780c */ /* 0x000fe40003f46070 */
[----:B------:R-:W-:-:S13]  /*4ba0*/  ISETP.NE.AND P0, PT, R5, 0x300, PT ;  /* 0x000003000500780c */ /* 0x000fda0003f05270 */
[----:B------:R-:W-:Y:S05]  /*4bb0*/  @!P0 BRA `(.L_x_49) ;  /* 0x0000000000408947 */ /* 0x000fea0003800000 */
[----:B------:R-:W0:Y:S01]  /*4bc0*/  LDC.64 R6, c[0x0][0x380] ;  /* 0x0000e000ff067b82 */ /* 0x000e220000000a00 */
[----:B------:R-:W-:Y:S01]  /*4bd0*/  LEA.HI R4, R4, 0x1, RZ, 0x18 ;  /* 0x0000000104047811 */ /* 0x000fe200078fc0ff */
[----:B------:R-:W-:Y:S02]  /*4be0*/  IMAD.IADD R9, R41, 0x1, R45 ;  /* 0x0000000129097824 */ /* 0x000fe400078e022d */
[----:B------:R-:W-:Y:S01]  /*4bf0*/  IMAD.MOV.U32 R43, RZ, RZ, R41 ;  /* 0x000000ffff2b7224 */ /* 0x000fe200078e0029 */
[----:B------:R-:W-:-:S05]  /*4c00*/  LOP3.LUT R4, R4, 0x3, RZ, 0xc0, !PT ;  /* 0x0000000304047812 */ /* 0x000fca00078ec0ff */
[----:B------:R-:W-:-:S07]  /*4c10*/  IMAD.MOV R8, RZ, RZ, -R4 ;  /* 0x000000ffff087224 */ /* 0x000fce00078e0a04 */
.L_x_50:
[----:B0-----:R-:W-:-:S06]  /*4c20*/  IMAD.WIDE.U32 R4, R9, 0x8, R6 ;  /* 0x0000000809047825 */ /* 0x001fcc00078e0006 */
        /* <DEDUP_REMOVED lines=9> */
.L_x_49:
[----:B------:R-:W-:Y:S05]  /*4cc0*/  BSYNC.RECONVERGENT B2 ;  /* 0x0000000000027941 */ /* 0x000fea0003800200 */
.L_x_48:
[----:B------:R-:W-:Y:S05]  /*4cd0*/  @!P2 BRA `(.L_x_47) ;  /* 0x000000080080a947 */ /* 0x000fea0003800000 */
[----:B------:R-:W0:Y:S01]  /*4ce0*/  LDCU.64 UR4, c[0x0][0x380] ;  /* 0x00007000ff0477ac */ /* 0x000e220008000a00 */
[----:B------:R-:W-:Y:S01]  /*4cf0*/  IMAD.IADD R7, R0, 0x1, -R43 ;  /* 0x0000000100077824 */ /* 0x000fe200078e0a2b */
[C---:B------:R-:W-:Y:S01]  /*4d00*/  IADD3 R5, P0, PT, R43.reuse, R45, RZ ;  /* 0x0000002d2b057210 */ /* 0x040fe20007f1e0ff */
[----:B------:R-:W-:Y:S01]  /*4d10*/  BSSY.RECONVERGENT B2, `(.L_x_51) ;  /* 0x000005a000027945 */ /* 0x000fe20003800200 */
[----:B------:R-:W-:Y:S02]  /*4d20*/  IMAD.IADD R45, R43, 0x1, R45 ;  /* 0x000000012b2d7824 */ /* 0x000fe400078e022d */
        /* <DEDUP_REMOVED lines=8> */
[----:B------:R-:W0:Y:S01]  /*4db0*/  LDC.64 R6, c[0x0][0x380] ;  /* 0x0000e000ff067b82 */ /* 0x000e220000000a00 */
[----:B------:R-:W-:Y:S01]  /*4dc0*/  PLOP3.LUT P0, PT, PT, PT, PT, 0x8, 0x80 ;  /* 0x000000000080781c */ /* 0x000fe20003f0e170 */
[----:B------:R-:W-:-:S12]  /*4dd0*/  VIADD R40, R0, 0xfffff400 ;  /* 0xfffff40000287836 */ /* 0x000fd80000000000 */
.L_x_53:
[C---:B0-----:R-:W-:Y:S01]  /*4de0*/  IMAD.WIDE.U32 R38, R45.reuse, 0x8, R6 ;  /* 0x000000082d267825 */ /* 0x041fe200078e0006 */
        /* <DEDUP_REMOVED lines=76> */
.L_x_52:
[----:B------:R-:W-:Y:S05]  /*52b0*/  BSYNC.RECONVERGENT B2 ;  /* 0x0000000000027941 */ /* 0x000fea0003800200 */
.L_x_51:
[----:B------:R-:W-:Y:S01]  /*52c0*/  IMAD.IADD R6, R0, 0x1, -R43 ;  /* 0x0000000100067824 */ /* 0x000fe200078e0a2b */
[----:B------:R-:W-:Y:S04]  /*52d0*/  BSSY.RECONVERGENT B2, `(.L_x_54) ;  /* 0x000002c000027945 */ /* 0x000fe80003800200 */
[----:B------:R-:W-:-:S13]  /*52e0*/  ISETP.GT.AND P1, PT, R6, 0x400, PT ;  /* 0x000004000600780c */ /* 0x000fda0003f24270 */
[----:B------:R-:W-:Y:S05]  /*52f0*/  @!P1 BRA `(.L_x_55) ;  /* 0x0000000000a49947 */ /* 0x000fea0003800000 */
[----:B------:R-:W0:Y:S01]  /*5300*/  LDC.64 R16, c[0x0][0x380] ;  /* 0x0000e000ff107b82 */ /* 0x000e220000000a00 */
[----:B------:R-:W2:Y:S04]  /*5310*/  LDG.E.64.CONSTANT R10, desc[UR6][R4.64+-0x800] ;  /* 0xfff80006040a7981 */ /* 0x000ea8000c1e9b00 */
[----:B------:R-:W3:Y:S01]  /*5320*/  LDG.E.64.CONSTANT R12, desc[UR6][R4.64] ;  /* 0x00000006040c7981 */ /* 0x000ee2000c1e9b00 */
[----:B------:R-:W-:-:S03]  /*5330*/  VIADD R7, R45, 0x400 ;  /* 0x000004002d077836 */ /* 0x000fc60000000000 */
[----:B------:R-:W4:Y:S04]  /*5340*/  LDG.E.64.CONSTANT R14, desc[UR6][R4.64+0x800] ;  /* 0x00080006040e7981 */ /* 0x000f28000c1e9b00 */
[----:B------:R-:W5:Y:S04]  /*5350*/  LDG.E.64.CONSTANT R18, desc[UR6][R4.64+0x1800] ;  /* 0x0018000604127981 */ /* 0x000f68000c1e9b00 */
[----:B------:R-:W5:Y:S01]  /*5360*/  LDG.E.64.CONSTANT R20, desc[UR6][R4.64+0x2000] ;  /* 0x0020000604147981 */ /* 0x000f62000c1e9b00 */
[----:B0-----:R-:W-:-:S06]  /*5370*/  IMAD.WIDE.U32 R8, R45, 0x8, R16 ;  /* 0x000000082d087825 */ /* 0x001fcc00078e0010 */
[----:B------:R-:W2:Y:S01]  /*5380*/  LDG.E.64.CONSTANT R8, desc[UR6][R8.64] ;  /* 0x0000000608087981 */ /* 0x000ea2000c1e9b00 */
[----:B------:R-:W-:-:S03]  /*5390*/  IMAD.WIDE.U32 R16, R7, 0x8, R16 ;  /* 0x0000000807107825 */ /* 0x000fc600078e0010 */
[----:B------:R0:W5:Y:S04]  /*53a0*/  LDG.E.64.CONSTANT R6, desc[UR6][R4.64+0x2800] ;  /* 0x0028000604067981 */ /* 0x000168000c1e9b00 */
[----:B------:R-:W5:Y:S01]  /*53b0*/  LDG.E.64.CONSTANT R16, desc[UR6][R16.64] ;  /* 0x0000000610107981 */ /* 0x000f62000c1e9b00 */
[----:B------:R-:W-:Y:S01]  /*53c0*/  VIADD R43, R43, 0x800 ;  /* 0x000008002b2b7836 */ /* 0x000fe20000000000 */
[----:B0-----:R-:W-:Y:S01]  /*53d0*/  IADD3 R4, P2, PT, R4, 0x4000, RZ ;  /* 0x0000400004047810 */ /* 0x001fe20007f5e0ff */
[----:B------:R-:W-:-:S04]  /*53e0*/  VIADD R45, R45, 0x800 ;  /* 0x000008002d2d7836 */ /* 0x000fc80000000000 */
[----:B------:R-:W-:Y:S01]  /*53f0*/  IMAD.X R5, RZ, RZ, R5, P2 ;  /* 0x000000ffff057224 */ /* 0x000fe200010e0605 */
        /* <DEDUP_REMOVED lines=25> */
.L_x_55:
[----:B------:R-:W-:Y:S05]  /*5590*/  BSYNC.RECONVERGENT B2 ;  /* 0x0000000000027941 */ /* 0x000fea0003800200 */
.L_x_54:
[----:B------:R-:W-:-:S13]  /*55a0*/  ISETP.LT.OR P0, PT, R43, R0, P0 ;  /* 0x000000002b00720c */ /* 0x000fda0000701670 */
[----:B------:R-:W-:Y:S05]  /*55b0*/  @!P0 BRA `(.L_x_47) ;  /* 0x0000000000488947 */ /* 0x000fea0003800000 */
[----:B------:R-:W0:Y:S01]  /*55c0*/  LDC.64 R6, c[0x0][0x380] ;  /* 0x0000e000ff067b82 */ /* 0x000e220000000a00 */
[----:B------:R-:W2:Y:S04]  /*55d0*/  LDG.E.64.CONSTANT R8, desc[UR6][R4.64+-0x800] ;  /* 0xfff8000604087981 */ /* 0x000ea8000c1e9b00 */
[----:B------:R-:W3:Y:S04]  /*55e0*/  LDG.E.64.CONSTANT R10, desc[UR6][R4.64] ;  /* 0x00000006040a7981 */ /* 0x000ee8000c1e9b00 */
[----:B------:R-:W4:Y:S01]  /*55f0*/  LDG.E.64.CONSTANT R12, desc[UR6][R4.64+0x800] ;  /* 0x00080006040c7981 */ /* 0x000f22000c1e9b00 */
[----:B0-----:R-:W-:-:S06]  /*5600*/  IMAD.WIDE.U32 R6, R45, 0x8, R6 ;  /* 0x000000082d067825 */ /* 0x001fcc00078e0006 */
[----:B------:R-:W5:Y:S02]  /*5610*/  LDG.E.64.CONSTANT R6, desc[UR6][R6.64] ;  /* 0x0000000606067981 */ /* 0x000f64000c1e9b00 */
[----:B-----5:R-:W-:-:S06]  /*5620*/  DSETP.GEU.AND P0, PT, R2, R6, PT ;  /* 0x000000060200722a */ /* 0x020fcc0003f0e000 */
        /* <DEDUP_REMOVED lines=10> */
[----:B------:R-:W-:-:S07]  /*56d0*/  FSEL R3, R13, R3, !P0 ;  /* 0x000000030d037208 */ /* 0x000fce0004000000 */
.L_x_47:
[----:B------:R-:W-:Y:S05]  /*56e0*/  BSYNC.RECONVERGENT B1 ;  /* 0x0000000000017941 */ /* 0x000fea0003800200 */
.L_x_45:
        /* <DEDUP_REMOVED lines=54> */
[----:B------:R-:W1:Y:S01]  /*5a50*/  S2UR UR5, SR_CgaCtaId ;  /* 0x00000000000579c3 */ /* 0x000e620000008800 */
[----:B------:R-:W-:Y:S02]  /*5a60*/  UMOV UR4, 0x400 ;  /* 0x0000040000047882 */ /* 0x000fe40000000000 */
[----:B-1----:R-:W-:-:S09]  /*5a70*/  ULEA UR4, UR5, UR4, 0x18 ;  /* 0x0000000405047291 */ /* 0x002fd2000f8ec0ff */
[----:B0-----:R-:W0:Y:S04]  /*5a80*/  LDS.128 R8, [UR4+0x10] ;  /* 0x00001004ff087984 */ /* 0x001e280008000c00 */
        /* <DEDUP_REMOVED lines=23> */
[----:B------:R-:W-:-:S07]  /*5c00*/  FSEL R7, R3, R5, !P1 ;  /* 0x0000000503077208 */ /* 0x000fce0004800000 */
.L_x_17:
[----:B------:R-:W-:Y:S05]  /*5c10*/  BSYNC.RECONVERGENT B0 ;  /* 0x0000000000007941 */ /* 0x000fea0003800200 */
.L_x_1:
[----:B------:R-:W-:Y:S05]  /*5c20*/  @P0 EXIT ;  /* 0x000000000000094d */ /* 0x000fea0003800000 */
[----:B------:R-:W4:Y:S01]  /*5c30*/  LDCU.64 UR8, c[0x0][0x398] ;  /* 0x00007300ff0877ac */ /* 0x000f220008000a00 */
[----:B---3--:R-:W3:Y:S01]  /*5c40*/  LDC.64 R4, c[0x0][0x388] ;  /* 0x0000e200ff047b82 */ /* 0x008ee20000000a00 */
[----:B------:R-:W0:Y:S01]  /*5c50*/  LDCU.64 UR4, c[0x0][0x398] ;  /* 0x00007300ff0477ac */ /* 0x000e220008000a00 */
[----:B----4-:R-:W-:-:S06]  /*5c60*/  DSETP.GT.AND P0, PT, R6, UR8, PT ;  /* 0x0000000806007e2a */ /* 0x010fcc000bf04000 */
[----:B012---:R-:W-:Y:S02]  /*5c70*/  FSEL R2, R6, UR4, P0 ;  /* 0x0000000406027c08 */ /* 0x007fe40008000000 */
[----:B------:R-:W-:-:S05]  /*5c80*/  FSEL R3, R7, UR5, P0 ;  /* 0x0000000507037c08 */ /* 0x000fca0008000000 */
[----:B---3--:R-:W-:Y:S01]  /*5c90*/  STG.E.64 desc[UR6][R4.64], R2 ;  /* 0x0000000204007986 */ /* 0x008fe2000c101b06 */
[----:B------:R-:W-:Y:S05]  /*5ca0*/  EXIT ;  /* 0x000000000000794d */ /* 0x000fea0003800000 */
.L_x_56:
[----:B------:R-:W-:-:S00]  /*5cb0*/  BRA `(.L_x_56) ;  /* 0xfffffffc00fc7947 */ /* 0x000fc0000383ffff */
[----:B------:R-:W-:-:S00]  /*5cc0*/  NOP ;  /* 0x0000000000007918 */ /* 0x000fc00000000000 */
        /* <DEDUP_REMOVED lines=11> */
.L_x_150:


//--------------------- .text._ZN3cub18CUB_300001_SM_10006detail6reduce18DeviceReduceKernelINS2_10policy_hubIdjN4cuda3__47maximumIvEEE10Policy1000EPdjS8_dNS5_3std3__410__identityEEEvT0_PT3_T1_NS0_13GridEvenShareISI_EET2_T4_ --------------------------
	.section	.text._ZN3cub18CUB_300001_SM_10006detail6reduce18DeviceReduceKernelINS2_10policy_hubIdjN4cuda3__47maximumIvEEE10Policy1000EPdjS8_dNS5_3std3__410__identityEEEvT0_PT3_T1_NS0_13GridEvenShareISI_EET2_T4_,"ax",@progbits
	.align	128
        .global         _ZN3cub18CUB_300001_SM_10006detail6reduce18DeviceReduceKernelINS2_10policy_hubIdjN4cuda3__47maximumIvEEE10Policy1000EPdjS8_dNS5_3std3__410__identityEEEvT0_PT3_T1_NS0_13GridEvenShareISI_EET2_T4_
        .type           _ZN3cub18CUB_300001_SM_10006detail6reduce18DeviceReduceKernelINS2_10policy_hubIdjN4cuda3__47maximumIvEEE10Policy1000EPdjS8_dNS5_3std3__410__identityEEEvT0_PT3_T1_NS0_13GridEvenShareISI_EET2_T4_,@function
        .size           _ZN3cub18CUB_300001_SM_10006detail6reduce18DeviceReduceKernelINS2_10policy_hubIdjN4cuda3__47maximumIvEEE10Policy1000EPdjS8_dNS5_3std3__410__identityEEEvT0_PT3_T1_NS0_13GridEvenShareISI_EET2_T4_,(.L_x_151 - _ZN3cub18CUB_300001_SM_10006detail6reduce18DeviceReduceKernelINS2_10policy_hubIdjN4cuda3__47maximumIvEEE10Policy1000EPdjS8_dNS5_3std3__410__identityEEEvT0_PT3_T1_NS0_13GridEvenShareISI_EET2_T4_)
        .other          _ZN3cub18CUB_300001_SM_10006detail6reduce18DeviceReduceKernelINS2_10policy_hubIdjN4cuda3__47maximumIvEEE10Policy1000EPdjS8_dNS5_3std3__410__identityEEEvT0_PT3_T1_NS0_13GridEvenShareISI_EET2_T4_,@"STO_CUDA_ENTRY STV_DEFAULT"
_ZN3cub18CUB_300001_SM_10006detail6reduce18DeviceReduceKernelINS2_10policy_hubIdjN4cuda3__47maximumIvEEE10Policy1000EPdjS8_dNS5_3std3__410__identityEEEvT0_PT3_T1_NS0_13GridEvenShareISI_EET2_T4_:
.text._ZN3cub18CUB_300001_SM_10006detail6reduce18DeviceReduceKernelINS2_10policy_hubIdjN4cuda3__47maximumIvEEE10Policy1000EPdjS8_dNS5_3std3__410__identityEEEvT0_PT3_T1_NS0_13GridEvenShareISI_EET2_T4_:
[----:B------:R-:W-:Y:S01]  /*0000*/  LDC R1, c[0x0][0x37c] ;  /* 0x0000df00ff017b82 */ /* 0x000fe20000000800 */
[----:B------:R-:W0:Y:S07]  /*0010*/  LDCU UR4, c[0x0][0x380] ;  /* 0x00007000ff0477ac */ /* 0x000e2e0008000800 */
[----:B------:R-:W1:Y:S01]  /*0020*/  S2UR UR16, SR_CTAID.X ;  /* 0x00000000001079c3 */ /* 0x000e620000002500 */
[----:B------:R-:W-:Y:S01]  /*0030*/  BSSY.RECONVERGENT B0, `(.L_x_57) ;  /* 0x00003fa000007945 */ /* 0x000fe20003800200 */
[----:B------:R-:W2:Y:S01]  /*0040*/  LDCU UR5, c[0x0][0x3ac] ;  /* 0x00007580ff0577ac */ /* 0x000ea20008000800 */
[----:B------:R-:W3:Y:S01]  /*0050*/  LDCU.64 UR10, c[0x0][0x358] ;  /* 0x00006b00ff0a77ac */ /* 0x000ee20008000a00 */
[----:B0-----:R-:W-:-:S02]  /*0060*/  ULOP3.LUT UP0, URZ, UR4, 0x1f, URZ, 0xc0, !UPT ;  /* 0x0000001f04ff7892 */ /* 0x001fc4000f80c0ff */
[----:B--2---:R-:W-:-:S07]  /*0070*/  USHF.L.U32 UR5, UR5, 0xb, URZ ;  /* 0x0000000b05057899 */ /* 0x004fce00080006ff */
[----:B---3--:R-:W-:Y:S05]  /*0080*/  BRA.U UP0, `(.L_x_58) ;  /* 0x0000001d00dc7547 */ /* 0x008fea000b800000 */
[----:B------:R-:W1:Y:S02]  /*0090*/  LDCU UR8, c[0x0][0x3a8] ;  /* 0x00007500ff0877ac */ /* 0x000e640008000800 */
[----:B-1----:R-:W-:-:S04]  /*00a0*/  UIMAD UR12, UR16, -0x800, UR8 ;  /* 0xfffff800100c78a4 */ /* 0x002fc8000f8e0208 */
[----:B------:R-:W-:-:S09]  /*00b0*/  UISETP.GT.U32.AND UP0, UPT, UR12, 0x7ff, UPT ;  /* 0x000007ff0c00788c */ /* 0x000fd2000bf04070 */
[----:B------:R-:W-:Y:S05]  /*00c0*/  BRA.U UP0, `(.L_x_59) ;  /* 0x0000001100407547 */ /* 0x000fea000b800000 */
[----:B------:R-:W0:Y:S01]  /*00d0*/  S2R R0, SR_TID.X ;  /* 0x0000000000007919 */ /* 0x000e220000002100 */
[----:B------:R-:W-:Y:S01]  /*00e0*/  BSSY.RECONVERGENT B1, `(.L_x_60) ;  /* 0x000000b000017945 */ /* 0x000fe20003800200 */
[----:B------:R-:W-:Y:S02]  /*00f0*/  CS2R R2, SRZ ;  /* 0x0000000000027805 */ /* 0x000fe4000001ff00 */
[----:B0-----:R-:W-:Y:S01]  /*0100*/  ISETP.GE.U32.AND P0, PT, R0, UR12, PT ;  /* 0x0000000c00007c0c */ /* 0x001fe2000bf06070 */
[----:B------:R-:W-:-:S12]  /*0110*/  IMAD.MOV.U32 R8, RZ, RZ, R0 ;  /* 0x000000ffff087224 */ /* 0x000fd800078e0000 */
[----:B------:R-:W-:Y:S05]  /*0120*/  @P0 BRA `(.L_x_61) ;  /* 0x0000000000180947 */ /* 0x000fea0003800000 */
[----:B------:R-:W0:Y:S01]  /*0130*/  LDC.64 R2, c[0x0][0x380] ;  /* 0x0000e000ff027b82 */ /* 0x000e220000000a00 */
[----:B------:R-:W-:-:S04]  /*0140*/  IMAD.U32 R5, RZ, RZ, UR16 ;  /* 0x00000010ff057e24 */ /* 0x000fc8000f8e00ff */
[----:B------:R-:W-:-:S04]  /*0150*/  IMAD R5, R5, 0x800, R0 ;  /* 0x0000080005057824 */ /* 0x000fc800078e0200 */
[----:B0-----:R-:W-:-:S06]  /*0160*/  IMAD.WIDE.U32 R2, R5, 0x8, R2 ;  /* 0x0000000805027825 */ /* 0x001fcc00078e0002 */
[----:B------:R-:W5:Y:S01]  /*0170*/  LDG.E.64.CONSTANT R2, desc[UR10][R2.64] ;  /* 0x0000000a02027981 */ /* 0x000f62000c1e9b00 */
[----:B------:R-:W-:-:S07]  /*0180*/  VIADD R8, R0, 0x100 ;  /* 0x0000010000087836 */ /* 0x000fce0000000000 */
.L_x_61:
[----:B------:R-:W-:Y:S05]  /*0190*/  BSYNC.RECONVERGENT B1 ;  /* 0x0000000000017941 */ /* 0x000fea0003800200 */
.L_x_60:
[----:B------:R-:W-:Y:S01]  /*01a0*/  ISETP.GE.U32.AND P0, PT, R8, UR12, PT ;  /* 0x0000000c08007c0c */ /* 0x000fe2000bf06070 */
[----:B------:R-:W-:-:S12]  /*01b0*/  BSSY.RECONVERGENT B1, `(.L_x_62) ;  /* 0x000003d000017945 */ /* 0x000fd80003800200 */
[----:B------:R-:W-:Y:S05]  /*01c0*/  @P0 BRA `(.L_x_63) ;  /* 0x0000000000ec0947 */ /* 0x000fea0003800000 */
[----:B------:R-:W-:Y:S01]  /*01d0*/  LOP3.LUT R4, RZ, R8, RZ, 0x33, !PT ;  /* 0x00000008ff047212 */ /* 0x000fe200078e33ff */
[----:B------:R-:W-:Y:S01]  /*01e0*/  IMAD.U32 R6, RZ, RZ, UR16 ;  /* 0x00000010ff067e24 */ /* 0x000fe2000f8e00ff */
[----:B------:R-:W-:Y:S03]  /*01f0*/  BSSY.RECONVERGENT B2, `(.L_x_64) ;  /* 0x0000017000027945 */ /* 0x000fe60003800200 */
[----:B------:R-:W-:-:S04]  /*0200*/  VIADD R5, R4, UR8 ;  /* 0x0000000804057c36 */ /* 0x000fc80008000000 */
[----:B------:R-:W-:Y:S01]  /*0210*/  IMAD R4, R6, -0x800, R5 ;  /* 0xfffff80006047824 */ /* 0x000fe200078e0205 */
[----:B------:R-:W-:-:S04]  /*0220*/  LOP3.LUT R6, R5, 0x300, RZ, 0xc0, !PT ;  /* 0x0000030005067812 */ /* 0x000fc800078ec0ff */
[----:B------:R-:W-:Y:S02]  /*0230*/  ISETP.NE.AND P0, PT, R6, 0x300, PT ;  /* 0x000003000600780c */ /* 0x000fe40003f05270 */
[----:B------:R-:W-:-:S11]  /*0240*/  ISETP.GE.U32.AND P2, PT, R4, 0x300, PT ;  /* 0x000003000400780c */ /* 0x000fd60003f46070 */
[----:B------:R-:W-:Y:S05]  /*0250*/  @!P0 BRA `(.L_x_65) ;  /* 0x0000000000408947 */ /* 0x000fea0003800000 */
[----:B------:R-:W0:Y:S01]  /*0260*/  LDC.64 R6, c[0x0][0x380] ;  /* 0x0000e000ff067b82 */ /* 0x000e220000000a00 */
[----:B------:R-:W-:Y:S01]  /*0270*/  LEA.HI R4, R5, 0x1, RZ, 0x18 ;  /* 0x0000000105047811 */ /* 0x000fe200078fc0ff */
[----:B------:R-:W-:-:S03]  /*0280*/  IMAD.U32 R9, RZ, RZ, UR16 ;  /* 0x00000010ff097e24 */ /* 0x000fc6000f8e00ff */
[----:B------:R-:W-:Y:S01]  /*0290*/  LOP3.LUT R4, R4, 0x3, RZ, 0xc0, !PT ;  /* 0x0000000304047812 */ /* 0x000fe200078ec0ff */
[----:B------:R-:W-:-:S04]  /*02a0*/  IMAD R9, R9, 0x800, R8 ;  /* 0x0000080009097824 */ /* 0x000fc800078e0208 */
[----:B------:R-:W-:-:S07]  /*02b0*/  IMAD.MOV R10, RZ, RZ, -R4 ;  /* 0x000000ffff0a7224 */ /* 0x000fce00078e0a04 */
.L_x_66:
[----:B0-----:R-:W-:-:S06]  /*02c0*/  IMAD.WIDE.U32 R4, R9, 0x8, R6 ;  /* 0x0000000809047825 */ /* 0x001fcc00078e0006 */
[----:B------:R-:W2:Y:S01]  /*02d0*/  LDG.E.64.CONSTANT R4, desc[UR10][R4.64] ;  /* 0x0000000a04047981 */ /* 0x000ea2000c1e9b00 */
[----:B------:R-:W-:Y:S02]  /*02e0*/  VIADD R10, R10, 0x1 ;  /* 0x000000010a0a7836 */ /* 0x000fe40000000000 */
[----:B------:R-:W-:Y:S02]  /*02f0*/  VIADD R8, R8, 0x100 ;  /* 0x0000010008087836 */ /* 0x000fe40000000000 */
[----:B------:R-:W-:Y:S01]  /*0300*/  VIADD R9, R9, 0x100 ;  /* 0x0000010009097836 */ /* 0x000fe20000000000 */
[----:B------:R-:W-:Y:S01]  /*0310*/  ISETP.NE.AND P1, PT, R10, RZ, PT ;  /* 0x000000ff0a00720c */ /* 0x000fe20003f25270 */
[----:B--2--5:R-:W-:-:S06]  /*0320*/  DSETP.GEU.AND P0, PT, R2, R4, PT ;  /* 0x000000040200722a */ /* 0x024fcc0003f0e000 */
[----:B------:R-:W-:Y:S02]  /*0330*/  FSEL R2, R4, R2, !P0 ;  /* 0x0000000204027208 */ /* 0x000fe40004000000 */
[----:B------:R-:W-:-:S04]  /*0340*/  FSEL R3, R5, R3, !P0 ;  /* 0x0000000305037208 */ /* 0x000fc80004000000 */
[----:B------:R-:W-:Y:S05]  /*0350*/  @P1 BRA `(.L_x_66) ;  /* 0xfffffffc00d81947 */ /* 0x000fea000383ffff */
.L_x_65:
[----:B------:R-:W-:Y:S05]  /*0360*/  BSYNC.RECONVERGENT B2 ;  /* 0x0000000000027941 */ /* 0x000fea0003800200 */
.L_x_64:
[----:B------:R-:W-:Y:S05]  /*0370*/  @!P2 BRA `(.L_x_63) ;  /* 0x000000000080a947 */ /* 0x000fea0003800000 */
[----:B------:R-:W0:Y:S01]  /*0380*/  LDC.64 R4, c[0x0][0x380] ;  /* 0x0000e000ff047b82 */ /* 0x000e220000000a00 */
[----:B------:R-:W-:Y:S02]  /*0390*/  IMAD.U32 R7, RZ, RZ, UR16 ;  /* 0x00000010ff077e24 */ /* 0x000fe4000f8e00ff */
[----:B------:R-:W-:Y:S02]  /*03a0*/  VIADD R6, R8, 0x200 ;  /* 0x0000020008067836 */ /* 0x000fe40000000000 */
[----:B------:R-:W-:-:S07]  /*03b0*/  IMAD R7, R7, 0x800, R8 ;  /* 0x0000080007077824 */ /* 0x000fce00078e0208 */
.L_x_67:
[----:B0-----:R-:W-:-:S04]  /*03c0*/  IMAD.WIDE.U32 R8, R7, 0x8, R4 ;  /* 0x0000000807087825 */ /* 0x001fc800078e0004 */
[----:B------:R-:W-:Y:S02]  /*03d0*/  VIADD R11, R7, 0x100 ;  /* 0x00000100070b7836 */ /* 0x000fe40000000000 */
[----:B------:R-:W2:Y:S02]  /*03e0*/  LDG.E.64.CONSTANT R8, desc[UR10][R8.64] ;  /* 0x0000000a08087981 */ /* 0x000ea4000c1e9b00 */
[----:B------:R-:W-:-:S04]  /*03f0*/  IMAD.WIDE.U32 R10, R11, 0x8, R4 ;  /* 0x000000080b0a7825 */ /* 0x000fc800078e0004 */
[----:B------:R-:W-:Y:S02]  /*0400*/  VIADD R13, R7, 0x200 ;  /* 0x00000200070d7836 */ /* 0x000fe40000000000 */
[----:B------:R-:W3:Y:S02]  /*0410*/  LDG.E.64.CONSTANT R10, desc[UR10][R10.64] ;  /* 0x0000000a0a0a7981 */ /* 0x000ee4000c1e9b00 */
[----:B------:R-:W-:-:S04]  /*0420*/  IMAD.WIDE.U32 R12, R13, 0x8, R4 ;  /* 0x000000080d0c7825 */ /* 0x000fc800078e0004 */
[----:B------:R-:W-:Y:S02]  /*0430*/  VIADD R15, R7, 0x300 ;  /* 0x00000300070f7836 */ /* 0x000fe40000000000 */
[----:B------:R-:W4:Y:S02]  /*0440*/  LDG.E.64.CONSTANT R12, desc[UR10][R12.64] ;  /* 0x0000000a0c0c7981 */ /* 0x000f24000c1e9b00 */
[----:B------:R-:W-:-:S06]  /*0450*/  IMAD.WIDE.U32 R14, R15, 0x8, R4 ;  /* 0x000000080f0e7825 */ /* 0x000fcc00078e0004 */
[----:B------:R-:W4:Y:S01]  /*0460*/  LDG.E.64.CONSTANT R14, desc[UR10][R14.64] ;  /* 0x0000000a0e0e7981 */ /* 0x000f22000c1e9b00 */
[----:B------:R-:W-:Y:S01]  /*0470*/  VIADD R7, R7, 0x400 ;  /* 0x0000040007077836 */ /* 0x000fe20000000000 */
[----:B--2--5:R-:W-:-:S06]  /*0480*/  DSETP.GEU.AND P0, PT, R2, R8, PT ;  /* 0x000000080200722a */ /* 0x024fcc0003f0e000 */
[----:B------:R-:W-:Y:S01]  /*0490*/  FSEL R2, R8, R2, !P0 ;  /* 0x0000000208027208 */ /* 0x000fe20004000000 */
[C---:B------:R-:W-:Y:S01]  /*04a0*/  VIADD R8, R6.reuse, 0x200 ;  /* 0x0000020006087836 */ /* 0x040fe20000000000 */
[----:B------:R-:W-:Y:S01]  /*04b0*/  FSEL R3, R9, R3, !P0 ;  /* 0x0000000309037208 */ /* 0x000fe20004000000 */
[----:B------:R-:W-:-:S03]  /*04c0*/  VIADD R6, R6, 0x400 ;  /* 0x0000040006067836 */ /* 0x000fc60000000000 */
[----:B------:R-:W-:Y:S02]  /*04d0*/  ISETP.GE.AND P1, PT, R8, UR12, PT ;  /* 0x0000000c08007c0c */ /* 0x000fe4000bf26270 */
        /* <DEDUP_REMOVED lines=8> */
[----:B------:R-:W-:Y:S01]  /*0560*/  FSEL R3, R15, R3, !P0 ;  /* 0x000000030f037208 */ /* 0x000fe20004000000 */
[----:B------:R-:W-:Y:S06]  /*0570*/  @!P1 BRA `(.L_x_67) ;  /* 0xfffffffc00909947 */ /* 0x000fec000383ffff */
.L_x_63:
[----:B------:R-:W-:Y:S05]  /*0580*/  BSYNC.RECONVERGENT B1 ;  /* 0x0000000000017941 */ /* 0x000fea0003800200 */
.L_x_62:
[----:B------:R-:W-:-:S09]  /*0590*/  UISETP.GE.U32.AND UP0, UPT, UR12, 0x100, UPT ;  /* 0x000001000c00788c */ /* 0x000fd2000bf06070 */
[----:B------:R-:W-:Y:S05]  /*05a0*/  BRA.U !UP0, `(.L_x_68) ;  /* 0x00000005082c7547 */ /* 0x000fea000b800000 */
        /* <DEDUP_REMOVED lines=11> */
[----:B------:R-:W-:Y:S04]  /*0660*/  SHFL.DOWN PT, R6, R4, 0x2, 0x1f ;  /* 0x08401f0004067f89 */ /* 0x000fe800000e0000 */
[----:B------:R-:W0:Y:S01]  /*0670*/  SHFL.DOWN PT, R7, R5, 0x2, 0x1f ;  /* 0x08401f0005077f89 */ /* 0x000e2200000e0000 */
[----:B------:R-:W1:Y:S01]  /*0680*/  @!P2 S2R R8, SR_CgaCtaId ;  /* 0x000000000008a919 */ /* 0x000e620000008800 */
[----:B0-----:R-:W-:-:S06]  /*0690*/  DSETP.GEU.AND P1, PT, R4, R6, PT ;  /* 0x000000060400722a */ /* 0x001fcc0003f2e000 */
[----:B------:R-:W-:Y:S02]  /*06a0*/  @!P0 FSEL R4, R6, R4, !P1 ;  /* 0x0000000406048208 */ /* 0x000fe40004800000 */
[----:B------:R-:W-:Y:S02]  /*06b0*/  @!P0 FSEL R5, R7, R5, !P1 ;  /* 0x0000000507058208 */ /* 0x000fe40004800000 */
[----:B------:R-:W-:Y:S01]  /*06c0*/  ISETP.GT.AND P0, PT, R9, 0x1b, PT ;  /* 0x0000001b0900780c */ /* 0x000fe20003f04270 */
[----:B------:R-:W-:Y:S01]  /*06d0*/  SHFL.DOWN PT, R2, R4, 0x4, 0x1f ;  /* 0x08801f0004027f89 */ /* 0x000fe200000e0000 */
[----:B------:R-:W-:Y:S02]  /*06e0*/  @!P2 MOV R7, 0x400 ;  /* 0x000004000007a802 */ /* 0x000fe40000000f00 */
[----:B------:R-:W-:Y:S01]  /*06f0*/  @!P2 SHF.R.U32.HI R6, RZ, 0x2, R0 ;  /* 0x00000002ff06a819 */ /* 0x000fe20000011600 */
[----:B------:R-:W0:Y:S01]  /*0700*/  SHFL.DOWN PT, R3, R5, 0x4, 0x1f ;  /* 0x08801f0005037f89 */ /* 0x000e2200000e0000 */
[----:B-1----:R-:W-:-:S02]  /*0710*/  @!P2 LEA R11, R8, R7, 0x18 ;  /* 0x00000007080ba211 */ /* 0x002fc400078ec0ff */
[----:B------:R-:W-:-:S05]  /*0720*/  @!P2 LOP3.LUT R8, R6, 0xf8, RZ, 0xc0, !PT ;  /* 0x000000f80608a812 */ /* 0x000fca00078ec0ff */
        /* <DEDUP_REMOVED lines=26> */
[----:B-1----:R-:W1:Y:S04]  /*08d0*/  LDS.128 R4, [UR4+0x20] ;  /* 0x00002004ff047984 */ /* 0x002e680008000c00 */
[----:B------:R-:W2:Y:S01]  /*08e0*/  LDS.128 R8, [UR4+0x30] ;  /* 0x00003004ff087984 */ /* 0x000ea20008000c00 */
        /* <DEDUP_REMOVED lines=8> */
[----:B------:R-:W-:Y:S02]  /*0970*/  FSEL R5, R5, R3, !P1 ;  /* 0x0000000305057208 */ /* 0x000fe40004800000 */
[----:B------:R-:W0:Y:S04]  /*0980*/  LDS.64 R2, [UR4+0x40] ;  /* 0x00004004ff027984 */ /* 0x000e280008000a00 */
[----:B------:R-:W-:-:S06]  /*0990*/  DSETP.GEU.AND P1, PT, R4, R6, PT ;  /* 0x000000060400722a */ /* 0x000fcc0003f2e000 */
[----:B------:R-:W-:Y:S02]  /*09a0*/  FSEL R4, R6, R4, !P1 ;  /* 0x0000000406047208 */ /* 0x000fe40004800000 */
[----:B------:R-:W-:-:S06]  /*09b0*/  FSEL R5, R7, R5, !P1 ;  /* 0x0000000507057208 */ /* 0x000fcc0004800000 */
[----:B--2---:R-:W-:-:S06]  /*09c0*/  DSETP.GEU.AND P1, PT, R4, R8, PT ;  /* 0x000000080400722a */ /* 0x004fcc0003f2e000 */
[----:B------:R-:W-:Y:S02]  /*09d0*/  FSEL R4, R8, R4, !P1 ;  /* 0x0000000408047208 */ /* 0x000fe40004800000 */
[----:B------:R-:W-:-:S06]  /*09e0*/  FSEL R5, R9, R5, !P1 ;  /* 0x0000000509057208 */ /* 0x000fcc0004800000 */
[----:B------:R-:W-:-:S06]  /*09f0*/  DSETP.GEU.AND P1, PT, R4, R10, PT ;  /* 0x0000000a0400722a */ /* 0x000fcc0003f2e000 */
[----:B------:R-:W-:Y:S02]  /*0a00*/  FSEL R4, R10, R4, !P1 ;  /* 0x000000040a047208 */ /* 0x000fe40004800000 */
[----:B------:R-:W-:-:S06]  /*0a10*/  FSEL R5, R11, R5, !P1 ;  /* 0x000000050b057208 */ /* 0x000fcc0004800000 */
[----:B0-----:R-:W-:-:S06]  /*0a20*/  DSETP.GEU.AND P1, PT, R4, R2, PT ;  /* 0x000000020400722a */ /* 0x001fcc0003f2e000 */
[----:B------:R-:W-:Y:S02]  /*0a30*/  FSEL R2, R2, R4, !P1 ;  /* 0x0000000402027208 */ /* 0x000fe40004800000 */
[----:B------:R-:W-:Y:S01]  /*0a40*/  FSEL R3, R3, R5, !P1 ;  /* 0x0000000503037208 */ /* 0x000fe20004800000 */
[----:B------:R-:W-:Y:S06]  /*0a50*/  BRA `(.L_x_69) ;  /* 0x00000034005c7947 */ /* 0x000fec0003800000 */
.L_x_68:
[----:B------:R-:W-:Y:S01]  /*0a60*/  LOP3.LUT R4, R0, 0x3e0, RZ, 0xc0, !PT ;  /* 0x000003e000047812 */ /* 0x000fe200078ec0ff */
[----:B------:R-:W0:Y:S04]  /*0a70*/  S2R R10, SR_LANEID ;  /* 0x00000000000a7919 */ /* 0x000e280000000000 */
[----:B------:R-:W-:Y:S01]  /*0a80*/  VIADD R5, R4, 0x20 ;  /* 0x0000002004057836 */ /* 0x000fe20000000000 */
[----:B------:R-:W-:-:S04]  /*0a90*/  LOP3.LUT R4, RZ, R4, RZ, 0x33, !PT ;  /* 0x00000004ff047212 */ /* 0x000fc800078e33ff */
[----:B------:R-:W-:Y:S01]  /*0aa0*/  ISETP.GT.U32.AND P0, PT, R5, UR12, PT ;  /* 0x0000000c05007c0c */ /* 0x000fe2000bf04070 */
[----:B------:R-:W-:-:S05]  /*0ab0*/  VIADD R4, R4, UR12 ;  /* 0x0000000c04047c36 */ /* 0x000fca0008000000 */
[----:B------:R-:W-:-:S05]  /*0ac0*/  SEL R5, R4, 0x1f, P0 ;  /* 0x0000001f04057807 */ /* 0x000fca0000000000 */
[----:B-----5:R-:W-:Y:S04]  /*0ad0*/  SHFL.DOWN PT, R6, R2, 0x1, R5 ;  /* 0x0820000002067989 */ /* 0x020fe800000e0005 */
[----:B------:R-:W1:Y:S01]  /*0ae0*/  SHFL.DOWN PT, R7, R3, 0x1, R5 ;  /* 0x0820000003077989 */ /* 0x000e6200000e0005 */
[----:B0-----:R-:W-:Y:S01]  /*0af0*/  ISETP.GE.AND P0, PT, R10, R5, PT ;  /* 0x000000050a00720c */ /* 0x001fe20003f06270 */
[----:B-1----:R-:W-:-:S06]  /*0b00*/  DSETP.GEU.AND P1, PT, R2, R6, PT ;  /* 0x000000060200722a */ /* 0x002fcc0003f2e000 */
[-C--:B------:R-:W-:Y:S01]  /*0b10*/  FSEL R9, R6, R2.reuse, !P1 ;  /* 0x0000000206097208 */ /* 0x080fe20004800000 */
[----:B------:R-:W-:Y:S01]  /*0b20*/  VIADD R6, R10, 0x2 ;  /* 0x000000020a067836 */ /* 0x000fe20000000000 */
[-C--:B------:R-:W-:Y:S02]  /*0b30*/  FSEL R7, R7, R3.reuse, !P1 ;  /* 0x0000000307077208 */ /* 0x080fe40004800000 */
[----:B------:R-:W-:Y:S02]  /*0b40*/  FSEL R4, R9, R2, !P0 ;  /* 0x0000000209047208 */ /* 0x000fe40004000000 */
[----:B------:R-:W-:Y:S02]  /*0b50*/  FSEL R7, R7, R3, !P0 ;  /* 0x0000000307077208 */ /* 0x000fe40004000000 */
[----:B------:R-:W-:Y:S01]  /*0b60*/  ISETP.GT.AND P0, PT, R6, R5, PT ;  /* 0x000000050600720c */ /* 0x000fe20003f04270 */
[----:B------:R-:W-:Y:S01]  /*0b70*/  SHFL.DOWN PT, R8, R4, 0x2, R5 ;  /* 0x0840000004087989 */ /* 0x000fe200000e0005 */
[----:B------:R-:W-:-:S03]  /*0b80*/  IMAD.MOV.U32 R6, RZ, RZ, R4 ;  /* 0x000000ffff067224 */ /* 0x000fc600078e0004 */
[----:B------:R-:W0:Y:S03]  /*0b90*/  SHFL.DOWN PT, R9, R7, 0x2, R5 ;  /* 0x0840000007097989 */ /* 0x000e2600000e0005 */
[----:B0-----:R-:W-:Y:S01]  /*0ba0*/  DSETP.GEU.AND P1, PT, R6, R8, PT ;  /* 0x000000080600722a */ /* 0x001fe20003f2e000 */
[----:B------:R-:W-:-:S05]  /*0bb0*/  VIADD R6, R10, 0x4 ;  /* 0x000000040a067836 */ /* 0x000fca0000000000 */
[----:B------:R-:W-:Y:S02]  /*0bc0*/  @!P0 FSEL R4, R8, R4, !P1 ;  /* 0x0000000408048208 */ /* 0x000fe40004800000 */
[----:B------:R-:W-:Y:S02]  /*0bd0*/  @!P0 FSEL R7, R9, R7, !P1 ;  /* 0x0000000709078208 */ /* 0x000fe40004800000 */
        /* <DEDUP_REMOVED lines=10> */
[----:B------:R-:W-:Y:S01]  /*0c80*/  IMAD.MOV.U32 R6, RZ, RZ, R4 ;  /* 0x000000ffff067224 */ /* 0x000fe200078e0004 */
[C---:B------:R-:W-:Y:S02]  /*0c90*/  ISETP.NE.AND P0, PT, R10.reuse, RZ, PT ;  /* 0x000000ff0a00720c */ /* 0x040fe40003f05270 */
[----:B------:R-:W0:Y:S11]  /*0ca0*/  SHFL.DOWN PT, R3, R7, 0x8, R5 ;  /* 0x0900000007037989 */ /* 0x000e3600000e0005 */
[----:B------:R-:W1:Y:S01]  /*0cb0*/  @!P0 S2R R9, SR_CgaCtaId ;  /* 0x0000000000098919 */ /* 0x000e620000008800 */
[----:B------:R-:W-:Y:S01]  /*0cc0*/  @!P0 MOV R8, 0x400 ;  /* 0x0000040000088802 */ /* 0x000fe20000000f00 */
[----:B0-----:R-:W-:Y:S01]  /*0cd0*/  DSETP.GEU.AND P2, PT, R6, R2, PT ;  /* 0x000000020600722a */ /* 0x001fe20003f4e000 */
[----:B------:R-:W-:-:S05]  /*0ce0*/  VIADD R6, R10, 0x10 ;  /* 0x000000100a067836 */ /* 0x000fca0000000000 */
[----:B------:R-:W-:Y:S02]  /*0cf0*/  @!P1 FSEL R4, R2, R4, !P2 ;  /* 0x0000000402049208 */ /* 0x000fe40005000000 */
[----:B------:R-:W-:Y:S02]  /*0d00*/  @!P1 FSEL R7, R3, R7, !P2 ;  /* 0x0000000703079208 */ /* 0x000fe40005000000 */
[----:B------:R-:W-:Y:S01]  /*0d10*/  ISETP.GT.AND P1, PT, R6, R5, PT ;  /* 0x000000050600720c */ /* 0x000fe20003f24270 */
[----:B------:R-:W-:Y:S01]  /*0d20*/  SHFL.DOWN PT, R2, R4, 0x10, R5 ;  /* 0x0a00000004027989 */ /* 0x000fe200000e0005 */
[----:B------:R-:W-:-:S03]  /*0d30*/  @!P0 SHF.R.U32.HI R6, RZ, 0x2, R0 ;  /* 0x00000002ff068819 */ /* 0x000fc60000011600 */
[----:B------:R0:W2:Y:S01]  /*0d40*/  SHFL.DOWN PT, R3, R7, 0x10, R5 ;  /* 0x0a00000007037989 */ /* 0x0000a200000e0005 */
[----:B------:R-:W-:Y:S02]  /*0d50*/  @!P0 LOP3.LUT R6, R6, 0xf8, RZ, 0xc0, !PT ;  /* 0x000000f806068812 */ /* 0x000fe400078ec0ff */
[----:B-1----:R-:W-:-:S05]  /*0d60*/  @!P0 LEA R9, R9, R8, 0x18 ;  /* 0x0000000809098211 */ /* 0x002fca00078ec0ff */
[----:B------:R-:W-:Y:S02]  /*0d70*/  @!P0 IMAD.IADD R9, R6, 0x1, R9 ;  /* 0x0000000106098824 */ /* 0x000fe400078e0209 */
[----:B0-----:R-:W-:-:S06]  /*0d80*/  IMAD.MOV.U32 R5, RZ, RZ, R7 ;  /* 0x000000ffff057224 */ /* 0x001fcc00078e0007 */
[----:B--2---:R-:W-:-:S06]  /*0d90*/  DSETP.GEU.AND P2, PT, R4, R2, PT ;  /* 0x000000020400722a */ /* 0x004fcc0003f4e000 */
[----:B------:R-:W-:Y:S02]  /*0da0*/  @!P1 FSEL R4, R2, R4, !P2 ;  /* 0x0000000402049208 */ /* 0x000fe40005000000 */
[----:B------:R-:W-:-:S03]  /*0db0*/  @!P1 FSEL R7, R3, R7, !P2 ;  /* 0x0000000703079208 */ /* 0x000fc60005000000 */
[----:B------:R-:W-:Y:S02]  /*0dc0*/  IMAD.MOV.U32 R2, RZ, RZ, R4 ;  /* 0x000000ffff027224 */ /* 0x000fe400078e0004 */
[----:B------:R-:W-:-:S05]  /*0dd0*/  IMAD.MOV.U32 R3, RZ, RZ, R7 ;  /* 0x000000ffff037224 */ /* 0x000fca00078e0007 */
[----:B------:R1:W-:Y:S01]  /*0de0*/  @!P0 STS.64 [R9+0x8], R2 ;  /* 0x0000080209008388 */ /* 0x0003e20000000a00 */
[----:B------:R-:W-:Y:S01]  /*0df0*/  BAR.SYNC.DEFER_BLOCKING 0x0 ;  /* 0x0000000000007b1d */ /* 0x000fe20000010000 */
[----:B------:R-:W-:-:S13]  /*0e00*/  ISETP.NE.AND P0, PT, R0, RZ, PT ;  /* 0x000000ff0000720c */ /* 0x000fda0003f05270 */
[----:B-1----:R-:W-:Y:S05]  /*0e10*/  @P0 BRA `(.L_x_69) ;  /* 0x00000030006c0947 */ /* 0x002fea0003800000 */
[----:B------:R-:W0:Y:S01]  /*0e20*/  S2UR UR5, SR_CgaCtaId ;  /* 0x00000000000579c3 */ /* 0x000e220000008800 */
[----:B------:R-:W-:Y:S01]  /*0e30*/  UMOV UR4, 0x400 ;  /* 0x0000040000047882 */ /* 0x000fe20000000000 */
[----:B------:R-:W-:Y:S02]  /*0e40*/  UISETP.GT.U32.AND UP0, UPT, UR12, 0x20, UPT ;  /* 0x000000200c00788c */ /* 0x000fe4000bf04070 */
[----:B------:R-:W-:-:S04]  /*0e50*/  UISETP.GT.U32.AND UP1, UPT, UR12, 0x40, UPT ;  /* 0x000000400c00788c */ /* 0x000fc8000bf24070 */
[----:B------:R-:W-:Y:S01]  /*0e60*/  PLOP3.LUT P3, PT, PT, PT, UP0, 0x80, 0x8 ;  /* 0x000000000008781c */ /* 0x000fe20003f6f008 */
[----:B------:R-:W-:Y:S01]  /*0e70*/  UISETP.GT.U32.AND UP0, UPT, UR12, 0x60, UPT ;  /* 0x000000600c00788c */ /* 0x000fe2000bf04070 */
[----:B------:R-:W-:Y:S01]  /*0e80*/  PLOP3.LUT P2, PT, PT, PT, UP1, 0x80, 0x8 ;  /* 0x000000000008781c */ /* 0x000fe20003f4f018 */
[----:B0-----:R-:W-:-:S09]  /*0e90*/  ULEA UR4, UR5, UR4, 0x18 ;  /* 0x0000000405047291 */ /* 0x001fd2000f8ec0ff */
[----:B------:R-:W0:Y:S04]  /*0ea0*/  LDS.128 R12, [UR4+0x10] ;  /* 0x00001004ff0c7984 */ /* 0x000e280008000c00 */
[----:B------:R-:W1:Y:S01]  /*0eb0*/  LDS.128 R4, [UR4+0x20] ;  /* 0x00002004ff047984 */ /* 0x000e620008000c00 */
[----:B0-----:R-:W-:-:S06]  /*0ec0*/  DSETP.GEU.AND P1, PT, R2, R12, PT ;  /* 0x0000000c0200722a */ /* 0x001fcc0003f2e000 */
[-C--:B------:R-:W-:Y:S02]  /*0ed0*/  FSEL R9, R12, R2.reuse, !P1 ;  /* 0x000000020c097208 */ /* 0x080fe40004800000 */
[-C--:B------:R-:W-:Y:S02]  /*0ee0*/  FSEL R11, R13, R3.reuse, !P1 ;  /* 0x000000030d0b7208 */ /* 0x080fe40004800000 */
[----:B------:R-:W-:Y:S02]  /*0ef0*/  FSEL R13, R9, R2, P3 ;  /* 0x00000002090d7208 */ /* 0x000fe40001800000 */
[----:B------:R-:W-:Y:S02]  /*0f00*/  FSEL R0, R11, R3, P3 ;  /* 0x000000030b007208 */ /* 0x000fe40001800000 */
[----:B------:R-:W-:Y:S01]  /*0f10*/  PLOP3.LUT P1, PT, PT, PT, UP0, 0x80, 0x8 ;  /* 0x000000000008781c */ /* 0x000fe20003f2f008 */
[----:B------:R-:W-:Y:S01]  /*0f20*/  IMAD.MOV.U32 R2, RZ, RZ, R13 ;  /* 0x000000ffff027224 */ /* 0x000fe200078e000d */
[----:B------:R-:W0:Y:S01]  /*0f30*/  LDS.128 R8, [UR4+0x30] ;  /* 0x00003004ff087984 */ /* 0x000e220008000c00 */
[----:B------:R-:W-:Y:S01]  /*0f40*/  IMAD.MOV.U32 R3, RZ, RZ, R0 ;  /* 0x000000ffff037224 */ /* 0x000fe200078e0000 */
[----:B------:R-:W-:-:S05]  /*0f50*/  UISETP.GT.U32.AND UP0, UPT, UR12, 0x80, UPT ;  /* 0x000000800c00788c */ /* 0x000fca000bf04070 */
[----:B------:R-:W-:-:S06]  /*0f60*/  DSETP.GEU.AND P3, PT, R2, R14, PT ;  /* 0x0000000e0200722a */ /* 0x000fcc0003f6e000 */
[----:B------:R-:W-:Y:S02]  /*0f70*/  @P2 FSEL R13, R14, R13, !P3 ;  /* 0x0000000d0e0d2208 */ /* 0x000fe40005800000 */
[----:B------:R-:W-:Y:S02]  /*0f80*/  @P2 FSEL R0, R15, R0, !P3 ;  /* 0x000000000f002208 */ /* 0x000fe40005800000 */
[----:B------:R-:W-:Y:S01]  /*0f90*/  PLOP3.LUT P2, PT, PT, PT, UP0, 0x80, 0x8 ;  /* 0x000000000008781c */ /* 0x000fe20003f4f008 */
[----:B------:R-:W-:Y:S01]  /*0fa0*/  IMAD.MOV.U32 R2, RZ, RZ, R13 ;  /* 0x000000ffff027224 */ /* 0x000fe200078e000d */
[----:B------:R-:W-:Y:S01]  /*0fb0*/  UISETP.GT.U32.AND UP0, UPT, UR12, 0xa0, UPT ;  /* 0x000000a00c00788c */ /* 0x000fe2000bf04070 */
[----:B------:R-:W-:-:S06]  /*0fc0*/  IMAD.MOV.U32 R3, RZ, RZ, R0 ;  /* 0x000000ffff037224 */ /* 0x000fcc00078e0000 */
[----:B-1----:R-:W-:Y:S01]  /*0fd0*/  DSETP.GEU.AND P3, PT, R2, R4, PT ;  /* 0x000000040200722a */ /* 0x002fe20003f6e000 */
[----:B------:R-:W1:Y:S05]  /*0fe0*/  LDS.64 R2, [UR4+0x40] ;  /* 0x00004004ff027984 */ /* 0x000e6a0008000a00 */
[----:B------:R-:W-:Y:S02]  /*0ff0*/  @P1 FSEL R13, R4, R13, !P3 ;  /* 0x0000000d040d1208 */ /* 0x000fe40005800000 */
[----:B------:R-:W-:Y:S02]  /*1000*/  @P1 FSEL R0, R5, R0, !P3 ;  /* 0x0000000005001208 */ /* 0x000fe40005800000 */
[----:B------:R-:W-:Y:S01]  /*1010*/  PLOP3.LUT P1, PT, PT, PT, UP0, 0x80, 0x8 ;  /* 0x000000000008781c */ /* 0x000fe20003f2f008 */
[----:B------:R-:W-:Y:S01]  /*1020*/  IMAD.MOV.U32 R4, RZ, RZ, R13 ;  /* 0x000000ffff047224 */ /* 0x000fe200078e000d */
[----:B------:R-:W-:Y:S01]  /*1030*/  UISETP.GT.U32.AND UP0, UPT, UR12, 0xc0, UPT ;  /* 0x000000c00c00788c */ /* 0x000fe2000bf04070 */
[----:B------:R-:W-:-:S06]  /*1040*/  IMAD.MOV.U32 R5, RZ, RZ, R0 ;  /* 0x000000ffff057224 */ /* 0x000fcc00078e0000 */
[----:B------:R-:W-:-:S06]  /*1050*/  DSETP.GEU.AND P3, PT, R4, R6, PT ;  /* 0x000000060400722a */ /* 0x000fcc0003f6e000 */
[----:B------:R-:W-:Y:S02]  /*1060*/  @P2 FSEL R13, R6, R13, !P3 ;  /* 0x0000000d060d2208 */ /* 0x000fe40005800000 */
[----:B------:R-:W-:Y:S02]  /*1070*/  @P2 FSEL R0, R7, R0, !P3 ;  /* 0x0000000007002208 */ /* 0x000fe40005800000 */
[----:B------:R-:W-:Y:S01]  /*1080*/  PLOP3.LUT P2, PT, PT, PT, UP0, 0x80, 0x8 ;  /* 0x000000000008781c */ /* 0x000fe20003f4f008 */
[----:B------:R-:W-:Y:S01]  /*1090*/  IMAD.MOV.U32 R4, RZ, RZ, R13 ;  /* 0x000000ffff047224 */ /* 0x000fe200078e000d */
[----:B------:R-:W-:Y:S01]  /*10a0*/  UISETP.GT.U32.AND UP0, UPT, UR12, 0xe0, UPT ;  /* 0x000000e00c00788c */ /* 0x000fe2000bf04070 */
[----:B------:R-:W-:-:S06]  /*10b0*/  IMAD.MOV.U32 R5, RZ, RZ, R0 ;  /* 0x000000ffff057224 */ /* 0x000fcc00078e0000 */
[----:B0-----:R-:W-:-:S06]  /*10c0*/  DSETP.GEU.AND P3, PT, R4, R8, PT ;  /* 0x000000080400722a */ /* 0x001fcc0003f6e000 */
[----:B------:R-:W-:Y:S02]  /*10d0*/  @P1 FSEL R13, R8, R13, !P3 ;  /* 0x0000000d080d1208 */ /* 0x000fe40005800000 */
[----:B------:R-:W-:Y:S02]  /*10e0*/  @P1 FSEL R0, R9, R0, !P3 ;  /* 0x0000000009001208 */ /* 0x000fe40005800000 */
[----:B------:R-:W-:Y:S01]  /*10f0*/  PLOP3.LUT P1, PT, PT, PT, UP0, 0x80, 0x8 ;  /* 0x000000000008781c */ /* 0x000fe20003f2f008 */
[----:B------:R-:W-:Y:S02]  /*1100*/  IMAD.MOV.U32 R4, RZ, RZ, R13 ;  /* 0x000000ffff047224 */ /* 0x000fe400078e000d */
[----:B------:R-:W-:-:S06]  /*1110*/  IMAD.MOV.U32 R5, RZ, RZ, R0 ;  /* 0x000000ffff057224 */ /* 0x000fcc00078e0000 */
[----:B------:R-:W-:-:S06]  /*1120*/  DSETP.GEU.AND P3, PT, R4, R10, PT ;  /* 0x0000000a0400722a */ /* 0x000fcc0003f6e000 */
[----:B------:R-:W-:Y:S02]  /*1130*/  @P2 FSEL R13, R10, R13, !P3 ;  /* 0x0000000d0a0d2208 */ /* 0x000fe40005800000 */
[----:B------:R-:W-:-:S03]  /*1140*/  @P2 FSEL R0, R11, R0, !P3 ;  /* 0x000000000b002208 */ /* 0x000fc60005800000 */
[----:B------:R-:W-:Y:S02]  /*1150*/  IMAD.MOV.U32 R4, RZ, RZ, R13 ;  /* 0x000000ffff047224 */ /* 0x000fe400078e000d */
[----:B------:R-:W-:-:S06]  /*1160*/  IMAD.MOV.U32 R5, RZ, RZ, R0 ;  /* 0x000000ffff057224 */ /* 0x000fcc00078e0000 */
[----:B-1----:R-:W-:-:S06]  /*1170*/  DSETP.GEU.AND P2, PT, R4, R2, PT ;  /* 0x000000020400722a */ /* 0x002fcc0003f4e000 */
[----:B------:R-:W-:Y:S02]  /*1180*/  @P1 FSEL R13, R2, R13, !P2 ;  /* 0x0000000d020d1208 */ /* 0x000fe40005000000 */
[----:B------:R-:W-:-:S03]  /*1190*/  @P1 FSEL R0, R3, R0, !P2 ;  /* 0x0000000003001208 */ /* 0x000fc60005000000 */
[----:B------:R-:W-:Y:S02]  /*11a0*/  IMAD.MOV.U32 R2, RZ, RZ, R13 ;  /* 0x000000ffff027224 */ /* 0x000fe400078e000d */
[----:B------:R-:W-:Y:S01]  /*11b0*/  IMAD.MOV.U32 R3, RZ, RZ, R0 ;  /* 0x000000ffff037224 */ /* 0x000fe200078e0000 */
[----:B------:R-:W-:Y:S06]  /*11c0*/  BRA `(.L_x_69) ;  /* 0x0000002c00807947 */ /* 0x000fec0003800000 */
.L_x_59:
[----:B------:R-:W0:Y:S01]  /*11d0*/  S2R R0, SR_TID.X ;  /* 0x0000000000007919 */ /* 0x000e220000002100 */
[----:B------:R-:W1:Y:S01]  /*11e0*/  LDC.64 R20, c[0x0][0x380] ;  /* 0x0000e000ff147b82 */ /* 0x000e620000000a00 */
[----:B------:R-:W-:Y:S02]  /*11f0*/  IMAD.U32 R3, RZ, RZ, UR16 ;  /* 0x00000010ff037e24 */ /* 0x000fe4000f8e00ff */
[----:B0-----:R-:W-:-:S04]  /*1200*/  IMAD.SHL.U32 R2, R0, 0x4, RZ ;  /* 0x0000000400027824 */ /* 0x001fc800078e00ff */
[----:B------:R-:W-:-:S04]  /*1210*/  IMAD R3, R3, 0x800, R2 ;  /* 0x0000080003037824 */ /* 0x000fc800078e0202 */
[----:B-1----:R-:W-:-:S05]  /*1220*/  IMAD.WIDE.U32 R20, R3, 0x8, R20 ;  /* 0x0000000803147825 */ /* 0x002fca00078e0014 */
[----:B------:R-:W2:Y:S04]  /*1230*/  LDG.E.128.CONSTANT R4, desc[UR10][R20.64] ;  /* 0x0000000a14047981 */ /* 0x000ea8000c1e9d00 */
[----:B------:R-:W3:Y:S04]  /*1240*/  LDG.E.128.CONSTANT R8, desc[UR10][R20.64+0x10] ;  /* 0x0000100a14087981 */ /* 0x000ee8000c1e9d00 */
[----:B------:R-:W4:Y:S04]  /*1250*/  LDG.E.128.CONSTANT R12, desc[UR10][R20.64+0x2000] ;  /* 0x0020000a140c7981 */ /* 0x000f28000c1e9d00 */
[----:B------:R-:W5:Y:S01]  /*1260*/  LDG.E.128.CONSTANT R16, desc[UR10][R20.64+0x2010] ;  /* 0x0020100a14107981 */ /* 0x000f62000c1e9d00 */
[----:B------:R-:W-:Y:S01]  /*1270*/  UISETP.GE.U32.AND UP0, UPT, UR12, UR5, UPT ;  /* 0x000000050c00728c */ /* 0x000fe2000bf06070 */
        /* <DEDUP_REMOVED lines=21> */
[----:B------:R-:W-:Y:S06]  /*13d0*/  BRA.U !UP0, `(.L_x_70) ;  /* 0x0000000508dc7547 */ /* 0x000fec000b800000 */
[----:B------:R-:W-:Y:S02]  /*13e0*/  ULEA UR6, UR16, UR5, 0xb ;  /* 0x0000000510067291 */ /* 0x000fe4000f8e58ff */
[----:B------:R-:W-:Y:S01]  /*13f0*/  UIADD3 UR14, UPT, UPT, UR8, -0x800, URZ ;  /* 0xfffff800080e7890 */ /* 0x000fe2000fffe0ff */
[----:B------:R-:W0:Y:S03]  /*1400*/  LDCU UR9, c[0x0][0x3a8] ;  /* 0x00007500ff0977ac */ /* 0x000e260008000800 */
[----:B------:R-:W-:Y:S01]  /*1410*/  VIADD R3, R0, UR6 ;  /* 0x0000000600037c36 */ /* 0x000fe20008000000 */
[----:B------:R-:W-:Y:S01]  /*1420*/  UISETP.GT.U32.AND UP0, UPT, UR6, UR14, UPT ;  /* 0x0000000e0600728c */ /* 0x000fe2000bf04070 */
[----:B------:R-:W1:Y:S01]  /*1430*/  LDCU.64 UR18, c[0x0][0x380] ;  /* 0x00007000ff1277ac */ /* 0x000e620008000a00 */
[----:B------:R-:W-:Y:S01]  /*1440*/  UIADD3 UR13, UPT, UPT, UR6, 0x100, URZ ;  /* 0x00000100060d7890 */ /* 0x000fe2000fffe0ff */
[----:B------:R-:W-:Y:S01]  /*1450*/  UMOV UR4, URZ ;  /* 0x000000ff00047c82 */ /* 0x000fe20008000000 */
[----:B------:R-:W-:-:S05]  /*1460*/  UMOV UR7, UR6 ;  /* 0x0000000600077c82 */ /* 0x000fca0008000000 */
[----:B------:R-:W-:Y:S05]  /*1470*/  BRA.U UP0, `(.L_x_71) ;  /* 0x0000000100a87547 */ /* 0x000fea000b800000 */
.L_x_72:
[----:B------:R-:W-:-:S05]  /*1480*/  IADD3 R4, P0, PT, R2, UR7, RZ ;  /* 0x0000000702047c10 */ /* 0x000fca000ff1e0ff */
[----:B------:R-:W-:Y:S01]  /*1490*/  IMAD.X R5, RZ, RZ, RZ, P0 ;  /* 0x000000ffff057224 */ /* 0x000fe200000e06ff */
[----:B-1----:R-:W-:-:S04]  /*14a0*/  LEA R22, P0, R4, UR18, 0x3 ;  /* 0x0000001204167c11 */ /* 0x002fc8000f8018ff */
[----:B------:R-:W-:-:S05]  /*14b0*/  LEA.HI.X R23, R4, UR19, R5, 0x3, P0 ;  /* 0x0000001304177c11 */ /* 0x000fca00080f1c05 */
[----:B------:R-:W2:Y:S04]  /*14c0*/  LDG.E.128.CONSTANT R4, desc[UR10][R22.64] ;  /* 0x0000000a16047981 */ /* 0x000ea8000c1e9d00 */
[----:B------:R-:W3:Y:S04]  /*14d0*/  LDG.E.128.CONSTANT R8, desc[UR10][R22.64+0x10] ;  /* 0x0000100a16087981 */ /* 0x000ee8000c1e9d00 */
[----:B------:R-:W4:Y:S04]  /*14e0*/  LDG.E.128.CONSTANT R12, desc[UR10][R22.64+0x2000] ;  /* 0x0020000a160c7981 */ /* 0x000f28000c1e9d00 */
[----:B------:R-:W5:Y:S01]  /*14f0*/  LDG.E.128.CONSTANT R16, desc[UR10][R22.64+0x2010] ;  /* 0x0020100a16107981 */ /* 0x000f62000c1e9d00 */
[----:B0-----:R-:W-:-:S02]  /*1500*/  UMOV UR8, UR9 ;  /* 0x0000000900087c82 */ /* 0x001fc40008000000 */
[----:B------:R-:W-:-:S04]  /*1510*/  UIADD3 UR15, UPT, UPT, -UR7, UR8, URZ ;  /* 0x00000008070f7290 */ /* 0x000fc8000fffe1ff */
[----:B------:R-:W-:Y:S01]  /*1520*/  UISETP.GE.U32.AND UP0, UPT, UR15, UR5, UPT ;  /* 0x000000050f00728c */ /* 0x000fe2000bf06070 */
        /* <DEDUP_REMOVED lines=25> */
[----:B------:R-:W-:Y:S02]  /*16c0*/  UIADD3 UR7, UPT, UPT, UR5, UR7, URZ ;  /* 0x0000000705077290 */ /* 0x000fe4000fffe0ff */
[----:B------:R-:W-:Y:S01]  /*16d0*/  VIADD R3, R3, UR5 ;  /* 0x0000000503037c36 */ /* 0x000fe20008000000 */
[----:B------:R-:W-:Y:S02]  /*16e0*/  UIADD3 UR4, UPT, UPT, UR4, 0x1, URZ ;  /* 0x0000000104047890 */ /* 0x000fe4000fffe0ff */
[----:B------:R-:W-:Y:S02]  /*16f0*/  UISETP.GT.U32.AND UP0, UPT, UR7, UR14, UPT ;  /* 0x0000000e0700728c */ /* 0x000fe4000bf04070 */
[----:B------:R-:W-:-:S07]  /*1700*/  UIADD3 UR13, UPT, UPT, UR5, UR13, URZ ;  /* 0x0000000d050d7290 */ /* 0x000fce000fffe0ff */
[----:B------:R-:W-:Y:S05]  /*1710*/  BRA.U !UP0, `(.L_x_72) ;  /* 0xfffffffd08587547 */ /* 0x000fea000b83ffff */
.L_x_71:
[----:B------:R-:W-:-:S09]  /*1720*/  UISETP.GE.U32.AND UP0, UPT, UR7, UR8, UPT ;  /* 0x000000080700728c */ /* 0x000fd2000bf06070 */
[----:B------:R-:W-:Y:S05]  /*1730*/  BRA.U UP0, `(.L_x_70) ;  /* 0x0000000500047547 */ /* 0x000fea000b800000 */
[----:B------:R-:W-:Y:S01]  /*1740*/  UIADD3 UR5, UPT, UPT, -UR7, UR8, URZ ;  /* 0x0000000807057290 */ /* 0x000fe2000fffe1ff */
[----:B------:R-:W-:Y:S05]  /*1750*/  BSSY.RECONVERGENT B1, `(.L_x_70) ;  /* 0x000003f000017945 */ /* 0x000fea0003800200 */
[----:B------:R-:W-:-:S13]  /*1760*/  ISETP.GE.AND P0, PT, R0, UR5, PT ;  /* 0x0000000500007c0c */ /* 0x000fda000bf06270 */
[----:B------:R-:W-:Y:S05]  /*1770*/  @P0 BRA `(.L_x_73) ;  /* 0x0000000000f00947 */ /* 0x000fea0003800000 */
[----:B------:R-:W2:Y:S01]  /*1780*/  LDC R5, c[0x0][0x3ac] ;  /* 0x0000eb00ff057b82 */ /* 0x000ea20000000800 */
[----:B------:R-:W-:Y:S01]  /*1790*/  LOP3.LUT R2, RZ, R0, RZ, 0x33, !PT ;  /* 0x00000000ff027212 */ /* 0x000fe200078e33ff */
[----:B------:R-:W-:Y:S01]  /*17a0*/  BSSY.RECONVERGENT B2, `(.L_x_74) ;  /* 0x0000019000027945 */ /* 0x000fe20003800200 */
[----:B------:R-:W-:-:S03]  /*17b0*/  IMAD.MOV.U32 R8, RZ, RZ, R0 ;  /* 0x000000ffff087224 */ /* 0x000fc600078e0000 */
[----:B------:R-:W-:-:S04]  /*17c0*/  VIADD R2, R2, UR8 ;  /* 0x0000000802027c36 */ /* 0x000fc80008000000 */
[C---:B------:R-:W-:Y:S01]  /*17d0*/  VIADD R4, R2.reuse, -UR6 ;  /* 0x8000000602047c36 */ /* 0x040fe20008000000 */
[C---:B------:R-:W-:Y:S02]  /*17e0*/  LOP3.LUT R6, R2.reuse, 0x300, RZ, 0xc0, !PT ;  /* 0x0000030002067812 */ /* 0x040fe400078ec0ff */
[----:B------:R-:W-:Y:S02]  /*17f0*/  LEA.HI R2, R2, 0x1, RZ, 0x18 ;  /* 0x0000000102027811 */ /* 0x000fe400078fc0ff */
[----:B------:R-:W-:Y:S01]  /*1800*/  ISETP.NE.AND P0, PT, R6, 0x300, PT ;  /* 0x000003000600780c */ /* 0x000fe20003f05270 */
[----:B--2---:R-:W-:-:S04]  /*1810*/  IMAD R5, R5, UR4, RZ ;  /* 0x0000000405057c24 */ /* 0x004fc8000f8e02ff */
[----:B------:R-:W-:-:S05]  /*1820*/  IMAD R4, R5, -0x800, R4 ;  /* 0xfffff80005047824 */ /* 0x000fca00078e0204 */
[----:B------:R-:W-:-:S03]  /*1830*/  ISETP.GE.U32.AND P2, PT, R4, 0x300, PT ;  /* 0x000003000400780c */ /* 0x000fc60003f46070 */
[----:B------:R-:W-:Y:S10]  /*1840*/  @!P0 BRA `(.L_x_75) ;  /* 0x0000000000388947 */ /* 0x000ff40003800000 */
[----:B------:R-:W2:Y:S01]  /*1850*/  LDC.64 R6, c[0x0][0x380] ;  /* 0x0000e000ff067b82 */ /* 0x000ea20000000a00 */
[----:B------:R-:W-:Y:S01]  /*1860*/  LOP3.LUT R2, R2, 0x3, RZ, 0xc0, !PT ;  /* 0x0000000302027812 */ /* 0x000fe200078ec0ff */
[----:B------:R-:W-:-:S04]  /*1870*/  IMAD.MOV.U32 R8, RZ, RZ, R0 ;  /* 0x000000ffff087224 */ /* 0x000fc800078e0000 */
[----:B------:R-:W-:-:S07]  /*1880*/  IMAD.MOV R2, RZ, RZ, -R2 ;  /* 0x000000ffff027224 */ /* 0x000fce00078e0a02 */
.L_x_76:
[----:B--2---:R-:W-:-:S06]  /*1890*/  IMAD.WIDE.U32 R4, R3, 0x8, R6 ;  /* 0x0000000803047825 */ /* 0x004fcc00078e0006 */
        /* <DEDUP_REMOVED lines=9> */
.L_x_75:
[----:B01----:R-:W-:Y:S05]  /*1930*/  BSYNC.RECONVERGENT B2 ;  /* 0x0000000000027941 */ /* 0x003fea0003800200 */
.L_x_74:
[----:B------:R-:W-:Y:S05]  /*1940*/  @!P2 BRA `(.L_x_73) ;  /* 0x00000000007ca947 */ /* 0x000fea0003800000 */
[----:B------:R-:W0:Y:S01]  /*1950*/  LDC.64 R2, c[0x0][0x380] ;  /* 0x0000e000ff027b82 */ /* 0x000e220000000a00 */
[C---:B------:R-:W-:Y:S02]  /*1960*/  VIADD R4, R8.reuse, 0x200 ;  /* 0x0000020008047836 */ /* 0x040fe40000000000 */
[----:B------:R-:W-:-:S07]  /*1970*/  VIADD R5, R8, UR13 ;  /* 0x0000000d08057c36 */ /* 0x000fce0008000000 */
.L_x_77:
[----:B------:R-:W-:-:S04]  /*1980*/  VIADD R7, R5, 0xffffff00 ;  /* 0xffffff0005077836 */ /* 0x000fc80000000000 */
[----:B0-----:R-:W-:-:S06]  /*1990*/  IMAD.WIDE.U32 R6, R7, 0x8, R2 ;  /* 0x0000000807067825 */ /* 0x001fcc00078e0002 */
[----:B------:R-:W2:Y:S01]  /*19a0*/  LDG.E.64.CONSTANT R6, desc[UR10][R6.64] ;  /* 0x0000000a06067981 */ /* 0x000ea2000c1e9b00 */
[----:B------:R-:W-:-:S04]  /*19b0*/  IMAD.WIDE.U32 R8, R5, 0x8, R2 ;  /* 0x0000000805087825 */ /* 0x000fc800078e0002 */
[----:B------:R-:W-:Y:S02]  /*19c0*/  VIADD R11, R5, 0x100 ;  /* 0x00000100050b7836 */ /* 0x000fe40000000000 */
[----:B------:R-:W3:Y:S02]  /*19d0*/  LDG.E.64.CONSTANT R8, desc[UR10][R8.64] ;  /* 0x0000000a08087981 */ /* 0x000ee4000c1e9b00 */
[----:B------:R-:W-:-:S04]  /*19e0*/  IMAD.WIDE.U32 R10, R11, 0x8, R2 ;  /* 0x000000080b0a7825 */ /* 0x000fc800078e0002 */
[----:B------:R-:W-:Y:S02]  /*19f0*/  VIADD R13, R5, 0x200 ;  /* 0x00000200050d7836 */ /* 0x000fe40000000000 */
[----:B------:R-:W4:Y:S02]  /*1a00*/  LDG.E.64.CONSTANT R10, desc[UR10][R10.64] ;  /* 0x0000000a0a0a7981 */ /* 0x000f24000c1e9b00 */
[----:B------:R-:W-:-:S06]  /*1a10*/  IMAD.WIDE.U32 R12, R13, 0x8, R2 ;  /* 0x000000080d0c7825 */ /* 0x000fcc00078e0002 */
[----:B------:R-:W5:Y:S01]  /*1a20*/  LDG.E.64.CONSTANT R12, desc[UR10][R12.64] ;  /* 0x0000000a0c0c7981 */ /* 0x000f62000c1e9b00 */
[----:B------:R-:W-:Y:S01]  /*1a30*/  VIADD R5, R5, 0x400 ;  /* 0x0000040005057836 */ /* 0x000fe20000000000 */
[----:B--2---:R-:W-:-:S06]  /*1a40*/  DSETP.GEU.AND P0, PT, R20, R6, PT ;  /* 0x000000061400722a */ /* 0x004fcc0003f0e000 */
[----:B------:R-:W-:Y:S02]  /*1a50*/  FSEL R14, R6, R20, !P0 ;  /* 0x00000014060e7208 */ /* 0x000fe40004000000 */
[----:B------:R-:W-:-:S06]  /*1a60*/  FSEL R15, R7, R21, !P0 ;  /* 0x00000015070f7208 */ /* 0x000fcc0004000000 */
[----:B---3--:R-:W-:-:S06]  /*1a70*/  DSETP.GEU.AND P0, PT, R14, R8, PT ;  /* 0x000000080e00722a */ /* 0x008fcc0003f0e000 */
[----:B------:R-:W-:Y:S01]  /*1a80*/  FSEL R6, R8, R14, !P0 ;  /* 0x0000000e08067208 */ /* 0x000fe20004000000 */
[C---:B------:R-:W-:Y:S01]  /*1a90*/  VIADD R8, R4.reuse, 0x200 ;  /* 0x0000020004087836 */ /* 0x040fe20000000000 */
[----:B------:R-:W-:Y:S01]  /*1aa0*/  FSEL R7, R9, R15, !P0 ;  /* 0x0000000f09077208 */ /* 0x000fe20004000000 */
[----:B------:R-:W-:-:S05]  /*1ab0*/  VIADD R4, R4, 0x400 ;  /* 0x0000040004047836 */ /* 0x000fca0000000000 */
[----:B----4-:R-:W-:-:S06]  /*1ac0*/  DSETP.GEU.AND P0, PT, R6, R10, PT ;  /* 0x0000000a0600722a */ /* 0x010fcc0003f0e000 */
[----:B------:R-:W-:Y:S02]  /*1ad0*/  FSEL R6, R10, R6, !P0 ;  /* 0x000000060a067208 */ /* 0x000fe40004000000 */
[----:B------:R-:W-:-:S06]  /*1ae0*/  FSEL R7, R11, R7, !P0 ;  /* 0x000000070b077208 */ /* 0x000fcc0004000000 */
[----:B-----5:R-:W-:-:S06]  /*1af0*/  DSETP.GEU.AND P0, PT, R6, R12, PT ;  /* 0x0000000c0600722a */ /* 0x020fcc0003f0e000 */
[----:B------:R-:W-:Y:S02]  /*1b00*/  FSEL R20, R12, R6, !P0 ;  /* 0x000000060c147208 */ /* 0x000fe40004000000 */
[----:B------:R-:W-:Y:S02]  /*1b10*/  FSEL R21, R13, R7, !P0 ;  /* 0x000000070d157208 */ /* 0x000fe40004000000 */
[----:B------:R-:W-:-:S13]  /*1b20*/  ISETP.GE.AND P0, PT, R8, UR5, PT ;  /* 0x0000000508007c0c */ /* 0x000fda000bf06270 */
[----:B------:R-:W-:Y:S05]  /*1b30*/  @!P0 BRA `(.L_x_77) ;  /* 0xfffffffc00908947 */ /* 0x000fea000383ffff */
.L_x_73:
[----:B01----:R-:W-:Y:S05]  /*1b40*/  BSYNC.RECONVERGENT B1 ;  /* 0x0000000000017941 */ /* 0x003fea0003800200 */
.L_x_70:
[----:B------:R-:W2:Y:S01]  /*1b50*/  S2R R7, SR_LANEID ;  /* 0x0000000000077919 */ /* 0x000ea20000000000 */
[----:B------:R-:W-:Y:S04]  /*1b60*/  SHFL.DOWN PT, R2, R20, 0x1, 0x1f ;  /* 0x08201f0014027f89 */ /* 0x000fe800000e0000 */
[----:B------:R-:W3:Y:S02]  /*1b70*/  SHFL.DOWN PT, R3, R21, 0x1, 0x1f ;  /* 0x08201f0015037f89 */ /* 0x000ee400000e0000 */
[----:B---3--:R-:W-:Y:S01]  /*1b80*/  DSETP.GEU.AND P0, PT, R20, R2, PT ;  /* 0x000000021400722a */ /* 0x008fe20003f0e000 */
[C---:B--2---:R-:W-:Y:S02]  /*1b90*/  ISETP.GT.AND P1, PT, R7.reuse, 0x1e, PT ;  /* 0x0000001e0700780c */ /* 0x044fe40003f24270 */
        /* <DEDUP_REMOVED lines=9> */
[----:B------:R-:W2:Y:S03]  /*1c30*/  SHFL.DOWN PT, R5, R3, 0x2, 0x1f ;  /* 0x08401f0003057f89 */ /* 0x000ea600000e0000 */
[----:B------:R-:W-:Y:S01]  /*1c40*/  @!P2 LOP3.LUT R6, R6, 0xf8, RZ, 0xc0, !PT ;  /* 0x000000f80606a812 */ /* 0x000fe200078ec0ff */
[----:B------:R-:W3:Y:S01]  /*1c50*/  @!P2 S2R R9, SR_CgaCtaId ;  /* 0x000000000009a919 */ /* 0x000ee20000008800 */
[----:B--2---:R-:W-:-:S06]  /*1c60*/  DSETP.GEU.AND P0, PT, R2, R4, PT ;  /* 0x000000040200722a */ /* 0x004fcc0003f0e000 */
[----:B------:R-:W-:Y:S02]  /*1c70*/  @!P1 FSEL R2, R4, R2, !P0 ;  /* 0x0000000204029208 */ /* 0x000fe40004000000 */
[----:B------:R-:W-:Y:S02]  /*1c80*/  @!P1 FSEL R3, R5, R3, !P0 ;  /* 0x0000000305039208 */ /* 0x000fe40004000000 */
[----:B------:R-:W-:Y:S01]  /*1c90*/  ISETP.GT.AND P1, PT, R7, 0x1b, PT ;  /* 0x0000001b0700780c */ /* 0x000fe20003f24270 */
[----:B------:R-:W-:Y:S01]  /*1ca0*/  SHFL.DOWN PT, R4, R2, 0x4, 0x1f ;  /* 0x08801f0002047f89 */ /* 0x000fe200000e0000 */
[----:B---3--:R-:W-:-:S03]  /*1cb0*/  @!P2 LEA R9, R9, R8, 0x18 ;  /* 0x000000080909a211 */ /* 0x008fc600078ec0ff */
[----:B------:R-:W2:Y:S02]  /*1cc0*/  SHFL.DOWN PT, R5, R3, 0x4, 0x1f ;  /* 0x08801f0003057f89 */ /* 0x000ea400000e0000 */
[----:B------:R-:W-:Y:S01]  /*1cd0*/  @!P2 IMAD.IADD R9, R6, 0x1, R9 ;  /* 0x000000010609a824 */ /* 0x000fe200078e0209 */
[----:B--2---:R-:W-:-:S06]  /*1ce0*/  DSETP.GEU.AND P0, PT, R2, R4, PT ;  /* 0x000000040200722a */ /* 0x004fcc0003f0e000 */
[----:B------:R-:W-:Y:S02]  /*1cf0*/  @!P1 FSEL R2, R4, R2, !P0 ;  /* 0x0000000204029208 */ /* 0x000fe40004000000 */
[----:B------:R-:W-:Y:S02]  /*1d00*/  @!P1 FSEL R3, R5, R3, !P0 ;  /* 0x0000000305039208 */ /* 0x000fe40004000000 */
[----:B------:R-:W-:Y:S01]  /*1d10*/  ISETP.GT.AND P1, PT, R7, 0x17, PT ;  /* 0x000000170700780c */ /* 0x000fe20003f24270 */
[----:B------:R-:W-:Y:S04]  /*1d20*/  SHFL.DOWN PT, R4, R2, 0x8, 0x1f ;  /* 0x09001f0002047f89 */ /* 0x000fe800000e0000 */
[----:B------:R-:W2:Y:S02]  /*1d30*/  SHFL.DOWN PT, R5, R3, 0x8, 0x1f ;  /* 0x09001f0003057f89 */ /* 0x000ea400000e0000 */
[----:B--2---:R-:W-:-:S06]  /*1d40*/  DSETP.GEU.AND P0, PT, R2, R4, PT ;  /* 0x000000040200722a */ /* 0x004fcc0003f0e000 */
[----:B------:R-:W-:Y:S02]  /*1d50*/  @!P1 FSEL R2, R4, R2, !P0 ;  /* 0x0000000204029208 */ /* 0x000fe40004000000 */
[----:B------:R-:W-:Y:S02]  /*1d60*/  @!P1 FSEL R3, R5, R3, !P0 ;  /* 0x0000000305039208 */ /* 0x000fe40004000000 */
[----:B------:R-:W-:Y:S01]  /*1d70*/  ISETP.GT.AND P1, PT, R7, 0xf, PT ;  /* 0x0000000f0700780c */ /* 0x000fe20003f24270 */
[----:B------:R-:W-:Y:S04]  /*1d80*/  SHFL.DOWN PT, R4, R2, 0x10, 0x1f ;  /* 0x0a001f0002047f89 */ /* 0x000fe800000e0000 */
[----:B------:R-:W2:Y:S02]  /*1d90*/  SHFL.DOWN PT, R5, R3, 0x10, 0x1f ;  /* 0x0a001f0003057f89 */ /* 0x000ea400000e0000 */
[----:B--2---:R-:W-:-:S06]  /*1da0*/  DSETP.GEU.AND P0, PT, R2, R4, PT ;  /* 0x000000040200722a */ /* 0x004fcc0003f0e000 */
        /* <DEDUP_REMOVED lines=8> */
[----:B------:R-:W3:Y:S01]  /*1e30*/  S2UR UR5, SR_CgaCtaId ;  /* 0x00000000000579c3 */ /* 0x000ee20000008800 */
[----:B------:R-:W-:Y:S02]  /*1e40*/  UMOV UR4, 0x400 ;  /* 0x0000040000047882 */ /* 0x000fe40000000000 */
[----:B---3--:R-:W-:-:S09]  /*1e50*/  ULEA UR4, UR5, UR4, 0x18 ;  /* 0x0000000405047291 */ /* 0x008fd2000f8ec0ff */
[----:B------:R-:W3:Y:S04]  /*1e60*/  LDS.128 R12, [UR4+0x10] ;  /* 0x00001004ff0c7984 */ /* 0x000ee80008000c00 */
[----:B--2---:R-:W2:Y:S04]  /*1e70*/  LDS.128 R4, [UR4+0x20] ;  /* 0x00002004ff047984 */ /* 0x004ea80008000c00 */
[----:B------:R-:W4:Y:S01]  /*1e80*/  LDS.128 R8, [UR4+0x30] ;  /* 0x00003004ff087984 */ /* 0x000f220008000c00 */
[----:B---3--:R-:W-:-:S06]  /*1e90*/  DSETP.GEU.AND P1, PT, R2, R12, PT ;  /* 0x0000000c0200722a */ /* 0x008fcc0003f2e000 */
[----:B------:R-:W-:Y:S02]  /*1ea0*/  FSEL R2, R12, R2, !P1 ;  /* 0x000000020c027208 */ /* 0x000fe40004800000 */
[----:B------:R-:W-:-:S06]  /*1eb0*/  FSEL R3, R13, R3, !P1 ;  /* 0x000000030d037208 */ /* 0x000fcc0004800000 */
[----:B------:R-:W-:-:S06]  /*1ec0*/  DSETP.GEU.AND P1, PT, R2, R14, PT ;  /* 0x0000000e0200722a */ /* 0x000fcc0003f2e000 */
[----:B------:R-:W-:Y:S02]  /*1ed0*/  FSEL R2, R14, R2, !P1 ;  /* 0x000000020e027208 */ /* 0x000fe40004800000 */
[----:B------:R-:W-:-:S06]  /*1ee0*/  FSEL R3, R15, R3, !P1 ;  /* 0x000000030f037208 */ /* 0x000fcc0004800000 */
[----:B--2---:R-:W-:-:S06]  /*1ef0*/  DSETP.GEU.AND P1, PT, R2, R4, PT ;  /* 0x000000040200722a */ /* 0x004fcc0003f2e000 */
[----:B------:R-:W-:Y:S02]  /*1f00*/  FSEL R4, R4, R2, !P1 ;  /* 0x0000000204047208 */ /* 0x000fe40004800000 */
[----:B------:R-:W-:Y:S02]  /*1f10*/  FSEL R5, R5, R3, !P1 ;  /* 0x0000000305057208 */ /* 0x000fe40004800000 */
[----:B------:R-:W2:Y:S04]  /*1f20*/  LDS.64 R2, [UR4+0x40] ;  /* 0x00004004ff027984 */ /* 0x000ea80008000a00 */
        /* <DEDUP_REMOVED lines=9> */
[----:B--2---:R-:W-:-:S06]  /*1fc0*/  DSETP.GEU.AND P1, PT, R4, R2, PT ;  /* 0x000000020400722a */ /* 0x004fcc0003f2e000 */
[----:B------:R-:W-:Y:S02]  /*1fd0*/  FSEL R2, R2, R4, !P1 ;  /* 0x0000000402027208 */ /* 0x000fe40004800000 */
[----:B------:R-:W-:Y:S01]  /*1fe0*/  FSEL R3, R3, R5, !P1 ;  /* 0x0000000503037208 */ /* 0x000fe20004800000 */
[----:B------:R-:W-:Y:S06]  /*1ff0*/  BRA `(.L_x_69) ;  /* 0x0000001c00f47947 */ /* 0x000fec0003800000 */
.L_x_58:
        /* <DEDUP_REMOVED lines=16> */
.L_x_80:
[----:B------:R-:W-:Y:S05]  /*2100*/  BSYNC.RECONVERGENT B1 ;  /* 0x0000000000017941 */ /* 0x000fea0003800200 */
.L_x_79:
        /* <DEDUP_REMOVED lines=18> */
.L_x_85:
        /* <DEDUP_REMOVED lines=10> */
.L_x_84:
[----:B------:R-:W-:Y:S05]  /*22d0*/  BSYNC.RECONVERGENT B2 ;  /* 0x0000000000027941 */ /* 0x000fea0003800200 */
.L_x_83:
[----:B------:R-:W-:Y:S05]  /*22e0*/  @!P2 BRA `(.L_x_82) ;  /* 0x000000000080a947 */ /* 0x000fea0003800000 */
[----:B------:R-:W0:Y:S01]  /*22f0*/  LDC.64 R4, c[0x0][0x380] ;  /* 0x0000e000ff047b82 */ /* 0x000e220000000a00 */
[----:B------:R-:W-:Y:S02]  /*2300*/  IMAD.U32 R7, RZ, RZ, UR16 ;  /* 0x00000010ff077e24 */ /* 0x000fe4000f8e00ff */
[----:B------:R-:W-:Y:S02]  /*2310*/  VIADD R6, R8, 0x200 ;  /* 0x0000020008067836 */ /* 0x000fe40000000000 */
[----:B------:R-:W-:-:S07]  /*2320*/  IMAD R7, R7, 0x800, R8 ;  /* 0x0000080007077824 */ /* 0x000fce00078e0208 */
.L_x_86:
        /* <DEDUP_REMOVED lines=28> */
.L_x_82:
[----:B------:R-:W-:Y:S05]  /*24f0*/  BSYNC.RECONVERGENT B1 ;  /* 0x0000000000017941 */ /* 0x000fea0003800200 */
.L_x_81:
        /* <DEDUP_REMOVED lines=45> */
[----:B------:R-:W-:-:S03]  /*27d0*/  FSEL R5, R5, R3, P1 ;  /* 0x0000000305057208 */ /* 0x000fc60000800000 */
[----:B0-----:R-:W-:Y:S02]  /*27e0*/  IMAD.MOV.U32 R2, RZ, RZ, R4 ;  /* 0x000000ffff027224 */ /* 0x001fe400078e0004 */
[----:B------:R-:W-:Y:S01]  /*27f0*/  IMAD.MOV.U32 R3, RZ, RZ, R5 ;  /* 0x000000ffff037224 */ /* 0x000fe200078e0005 */
[----:B------:R-:W-:Y:S06]  /*2800*/  BAR.SYNC.DEFER_BLOCKING 0x0 ;  /* 0x0000000000007b1d */ /* 0x000fec0000010000 */
[----:B------:R-:W-:Y:S05]  /*2810*/  @P0 BRA `(.L_x_69) ;  /* 0x0000001400ec0947 */ /* 0x000fea0003800000 */
[----:B------:R-:W0:Y:S01]  /*2820*/  S2UR UR5, SR_CgaCtaId ;  /* 0x00000000000579c3 */ /* 0x000e220000008800 */
[----:B------:R-:W-:Y:S02]  /*2830*/  UMOV UR4, 0x400 ;  /* 0x0000040000047882 */ /* 0x000fe40000000000 */
[----:B0-----:R-:W-:-:S09]  /*2840*/  ULEA UR4, UR5, UR4, 0x18 ;  /* 0x0000000405047291 */ /* 0x001fd2000f8ec0ff */
[----:B------:R-:W0:Y:S04]  /*2850*/  LDS.128 R12, [UR4+0x10] ;  /* 0x00001004ff0c7984 */ /* 0x000e280008000c00 */
[----:B------:R-:W1:Y:S04]  /*2860*/  LDS.128 R4, [UR4+0x20] ;  /* 0x00002004ff047984 */ /* 0x000e680008000c00 */
        /* <DEDUP_REMOVED lines=24> */
.L_x_87:
        /* <DEDUP_REMOVED lines=36> */
[----:B------:R-:W-:Y:S01]  /*2c30*/  VIADD R10, R10, 0x10 ;  /* 0x000000100a0a7836 */ /* 0x000fe20000000000 */
[----:B------:R-:W0:Y:S11]  /*2c40*/  SHFL.DOWN PT, R3, R7, 0x8, R5 ;  /* 0x0900000007037989 */ /* 0x000e3600000e0005 */
[----:B------:R-:W1:Y:S01]  /*2c50*/  @!P0 S2R R9, SR_CgaCtaId ;  /* 0x0000000000098919 */ /* 0x000e620000008800 */
[----:B------:R-:W-:Y:S01]  /*2c60*/  @!P0 MOV R8, 0x400 ;  /* 0x0000040000088802 */ /* 0x000fe20000000f00 */
[----:B0-----:R-:W-:Y:S01]  /*2c70*/  DSETP.GEU.AND P1, PT, R6, R2, PT ;  /* 0x000000020600722a */ /* 0x001fe20003f2e000 */
[----:B------:R-:W-:-:S05]  /*2c80*/  @!P0 SHF.R.U32.HI R6, RZ, 0x2, R0 ;  /* 0x00000002ff068819 */ /* 0x000fca0000011600 */
[----:B------:R-:W-:Y:S02]  /*2c90*/  @!P2 FSEL R4, R2, R4, !P1 ;  /* 0x000000040204a208 */ /* 0x000fe40004800000 */
[----:B------:R-:W-:Y:S02]  /*2ca0*/  @!P2 FSEL R7, R3, R7, !P1 ;  /* 0x000000070307a208 */ /* 0x000fe40004800000 */
[----:B------:R-:W-:Y:S01]  /*2cb0*/  ISETP.GT.AND P2, PT, R10, R5, PT ;  /* 0x000000050a00720c */ /* 0x000fe20003f44270 */
[----:B------:R-:W-:Y:S01]  /*2cc0*/  SHFL.DOWN PT, R2, R4, 0x10, R5 ;  /* 0x0a00000004027989 */ /* 0x000fe200000e0005 */
[----:B------:R-:W-:-:S03]  /*2cd0*/  @!P0 LOP3.LUT R6, R6, 0xf8, RZ, 0xc0, !PT ;  /* 0x000000f806068812 */ /* 0x000fc600078ec0ff */
[----:B------:R0:W2:Y:S01]  /*2ce0*/  SHFL.DOWN PT, R3, R7, 0x10, R5 ;  /* 0x0a00000007037989 */ /* 0x0000a200000e0005 */
        /* <DEDUP_REMOVED lines=11> */
[----:B0-----:R-:W-:Y:S05]  /*2da0*/  @P0 BRA `(.L_x_69) ;  /* 0x0000001000880947 */ /* 0x001fea0003800000 */
        /* <DEDUP_REMOVED lines=59> */
.L_x_78:
[----:B------:R-:W0:Y:S01]  /*3160*/  S2R R0, SR_TID.X ;  /* 0x0000000000007919 */ /* 0x000e220000002100 */
[----:B------:R-:W1:Y:S01]  /*3170*/  LDCU.64 UR8, c[0x0][0x380] ;  /* 0x00007000ff0877ac */ /* 0x000e620008000a00 */
[----:B------:R-:W-:Y:S02]  /*3180*/  IMAD.U32 R19, RZ, RZ, UR16 ;  /* 0x00000010ff137e24 */ /* 0x000fe4000f8e00ff */
[----:B-1----:R-:W-:Y:S02]  /*3190*/  IMAD.U32 R2, RZ, RZ, UR8 ;  /* 0x00000008ff027e24 */ /* 0x002fe4000f8e00ff */
[----:B------:R-:W-:Y:S02]  /*31a0*/  IMAD.U32 R3, RZ, RZ, UR9 ;  /* 0x00000009ff037e24 */ /* 0x000fe4000f8e00ff */
[----:B0-----:R-:W-:-:S04]  /*31b0*/  IMAD R19, R19, 0x800, R0 ;  /* 0x0000080013137824 */ /* 0x001fc800078e0200 */
[----:B------:R-:W-:-:S05]  /*31c0*/  IMAD.WIDE.U32 R18, R19, 0x8, R2 ;  /* 0x0000000813127825 */ /* 0x000fca00078e0002 */
        /* <DEDUP_REMOVED lines=8> */
[----:B------:R-:W-:Y:S01]  /*3250*/  UISETP.GE.U32.AND UP0, UPT, UR13, UR5, UPT ;  /* 0x000000050d00728c */ /* 0x000fe2000bf06070 */
        /* <DEDUP_REMOVED lines=21> */
[----:B------:R-:W-:Y:S06]  /*33b0*/  BRA.U !UP0, `(.L_x_88) ;  /* 0x0000000508dc7547 */ /* 0x000fec000b800000 */
[----:B------:R-:W-:Y:S02]  /*33c0*/  ULEA UR8, UR16, UR5, 0xb ;  /* 0x0000000510087291 */ /* 0x000fe4000f8e58ff */
[----:B------:R-:W-:Y:S02]  /*33d0*/  UIADD3 UR14, UPT, UPT, UR7, -0x800, URZ ;  /* 0xfffff800070e7890 */ /* 0x000fe4000fffe0ff */
[----:B------:R-:W-:Y:S02]  /*33e0*/  UIADD3 UR9, UPT, UPT, UR8, 0x100, URZ ;  /* 0x0000010008097890 */ /* 0x000fe4000fffe0ff */
[----:B------:R-:W-:Y:S02]  /*33f0*/  UISETP.GT.U32.AND UP0, UPT, UR8, UR14, UPT ;  /* 0x0000000e0800728c */ /* 0x000fe4000bf04070 */
[----:B------:R-:W-:Y:S01]  /*3400*/  VIADD R7, R0, UR8 ;  /* 0x0000000800077c36 */ /* 0x000fe20008000000 */
[----:B------:R-:W-:Y:S01]  /*3410*/  UMOV UR4, URZ ;  /* 0x000000ff00047c82 */ /* 0x000fe20008000000 */
[----:B------:R-:W-:-:S05]  /*3420*/  UMOV UR6, UR8 ;  /* 0x0000000800067c82 */ /* 0x000fca0008000000 */
[----:B------:R-:W-:Y:S05]  /*3430*/  BRA.U UP0, `(.L_x_89) ;  /* 0x0000000100b87547 */ /* 0x000fea000b800000 */
[----:B------:R-:W0:Y:S01]  /*3440*/  LDC.64 R2, c[0x0][0x380] ;  /* 0x0000e000ff027b82 */ /* 0x000e220000000a00 */
[----:B------:R-:W1:Y:S01]  /*3450*/  LDCU UR7, c[0x0][0x3a8] ;  /* 0x00007500ff0777ac */ /* 0x000e620008000800 */
[----:B------:R-:W-:Y:S01]  /*3460*/  NOP ;  /* 0x0000000000007918 */ /* 0x000fe20000000000 */
.L_x_90:
[----:B------:R-:W-:-:S04]  /*3470*/  VIADD R23, R0, UR6 ;  /* 0x0000000600177c36 */ /* 0x000fc80008000000 */
[----:B0-----:R-:W-:-:S05]  /*3480*/  IMAD.WIDE.U32 R22, R23, 0x8, R2 ;  /* 0x0000000817167825 */ /* 0x001fca00078e0002 */
[----:B------:R-:W2:Y:S04]  /*3490*/  LDG.E.64.CONSTANT R24, desc[UR10][R22.64] ;  /* 0x0000000a16187981 */ /* 0x000ea8000c1e9b00 */
[----:B------:R-:W3:Y:S04]  /*34a0*/  LDG.E.64.CONSTANT R18, desc[UR10][R22.64+0x800] ;  /* 0x0008000a16127981 */ /* 0x000ee8000c1e9b00 */
[----:B------:R-:W4:Y:S04]  /*34b0*/  LDG.E.64.CONSTANT R16, desc[UR10][R22.64+0x1000] ;  /* 0x0010000a16107981 */ /* 0x000f28000c1e9b00 */
[----:B------:R-:W5:Y:S04]  /*34c0*/  LDG.E.64.CONSTANT R14, desc[UR10][R22.64+0x1800] ;  /* 0x0018000a160e7981 */ /* 0x000f68000c1e9b00 */
[----:B------:R-:W5:Y:S04]  /*34d0*/  LDG.E.64.CONSTANT R12, desc[UR10][R22.64+0x2000] ;  /* 0x0020000a160c7981 */ /* 0x000f68000c1e9b00 */
[----:B------:R-:W5:Y:S04]  /*34e0*/  LDG.E.64.CONSTANT R10, desc[UR10][R22.64+0x2800] ;  /* 0x0028000a160a7981 */ /* 0x000f68000c1e9b00 */
[----:B------:R-:W5:Y:S04]  /*34f0*/  LDG.E.64.CONSTANT R8, desc[UR10][R22.64+0x3000] ;  /* 0x0030000a16087981 */ /* 0x000f68000c1e9b00 */
[----:B------:R-:W5:Y:S01]  /*3500*/  LDG.E.64.CONSTANT R20, desc[UR10][R22.64+0x3800] ;  /* 0x0038000a16147981 */ /* 0x000f62000c1e9b00 */
[----:B-1----:R-:W-:-:S04]  /*3510*/  UIADD3 UR12, UPT, UPT, -UR6, UR7, URZ ;  /* 0x00000007060c7290 */ /* 0x002fc8000fffe1ff */
        /* <DEDUP_REMOVED lines=32> */
.L_x_89:
[----:B------:R-:W-:-:S09]  /*3720*/  UISETP.GE.U32.AND UP0, UPT, UR6, UR7, UPT ;  /* 0x000000070600728c */ /* 0x000fd2000bf06070 */
[----:B------:R-:W-:Y:S05]  /*3730*/  BRA.U UP0, `(.L_x_88) ;  /* 0x0000000100fc7547 */ /* 0x000fea000b800000 */
[----:B------:R-:W-:Y:S01]  /*3740*/  UIADD3 UR5, UPT, UPT, -UR6, UR7, URZ ;  /* 0x0000000706057290 */ /* 0x000fe2000fffe1ff */
[----:B------:R-:W-:Y:S05]  /*3750*/  BSSY.RECONVERGENT B1, `(.L_x_88) ;  /* 0x000003d000017945 */ /* 0x000fea0003800200 */
[----:B------:R-:W-:-:S13]  /*3760*/  ISETP.GE.AND P0, PT, R0, UR5, PT ;  /* 0x0000000500007c0c */ /* 0x000fda000bf06270 */
[----:B------:R-:W-:Y:S05]  /*3770*/  @P0 BRA `(.L_x_91) ;  /* 0x0000000000e80947 */ /* 0x000fea0003800000 */
[----:B------:R-:W0:Y:S01]  /*3780*/  LDC R10, c[0x0][0x3ac] ;  /* 0x0000eb00ff0a7b82 */ /* 0x000e220000000800 */
[----:B------:R-:W-:Y:S01]  /*3790*/  LOP3.LUT R6, RZ, R0, RZ, 0x33, !PT ;  /* 0x00000000ff067212 */ /* 0x000fe200078e33ff */
[----:B------:R-:W-:Y:S04]  /*37a0*/  BSSY.RECONVERGENT B2, `(.L_x_92) ;  /* 0x0000018000027945 */ /* 0x000fe80003800200 */
[----:B------:R-:W-:-:S04]  /*37b0*/  VIADD R8, R6, UR7 ;  /* 0x0000000706087c36 */ /* 0x000fc80008000000 */
[----:B------:R-:W-:Y:S02]  /*37c0*/  VIADD R9, R8, -UR8 ;  /* 0x8000000808097c36 */ /* 0x000fe40008000000 */
[----:B0-----:R-:W-:Y:S01]  /*37d0*/  IMAD R6, R10, UR4, RZ ;  /* 0x000000040a067c24 */ /* 0x001fe2000f8e02ff */
[C---:B------:R-:W-:Y:S02]  /*37e0*/  LOP3.LUT R10, R8.reuse, 0x300, RZ, 0xc0, !PT ;  /* 0x00000300080a7812 */ /* 0x040fe400078ec0ff */
[----:B------:R-:W-:Y:S01]  /*37f0*/  LEA.HI R8, R8, 0x1, RZ, 0x18 ;  /* 0x0000000108087811 */ /* 0x000fe200078fc0ff */
[----:B------:R-:W-:Y:S01]  /*3800*/  IMAD R6, R6, -0x800, R9 ;  /* 0xfffff80006067824 */ /* 0x000fe200078e0209 */
[----:B------:R-:W-:Y:S01]  /*3810*/  ISETP.NE.AND P0, PT, R10, 0x300, PT ;  /* 0x000003000a00780c */ /* 0x000fe20003f05270 */
[----:B------:R-:W-:-:S03]  /*3820*/  IMAD.MOV.U32 R10, RZ, RZ, R0 ;  /* 0x000000ffff0a7224 */ /* 0x000fc600078e0000 */
[----:B------:R-:W-:-:S09]  /*3830*/  ISETP.GE.U32.AND P2, PT, R6, 0x300, PT ;  /* 0x000003000600780c */ /* 0x000fd20003f46070 */
[----:B------:R-:W-:Y:S05]  /*3840*/  @!P0 BRA `(.L_x_93) ;  /* 0x0000000000348947 */ /* 0x000fea0003800000 */
[----:B------:R-:W-:Y:S01]  /*3850*/  LOP3.LUT R8, R8, 0x3, RZ, 0xc0, !PT ;  /* 0x0000000308087812 */ /* 0x000fe200078ec0ff */
[----:B------:R-:W-:-:S04]  /*3860*/  IMAD.MOV.U32 R10, RZ, RZ, R0 ;  /* 0x000000ffff0a7224 */ /* 0x000fc800078e0000 */
[----:B------:R-:W-:-:S07]  /*3870*/  IMAD.MOV R6, RZ, RZ, -R8 ;  /* 0x000000ffff067224 */ /* 0x000fce00078e0a08 */
.L_x_94:
        /* <DEDUP_REMOVED lines=10> */
.L_x_93:
[----:B------:R-:W-:Y:S05]  /*3920*/  BSYNC.RECONVERGENT B2 ;  /* 0x0000000000027941 */ /* 0x000fea0003800200 */
.L_x_92:
[----:B------:R-:W-:Y:S05]  /*3930*/  @!P2 BRA `(.L_x_91) ;  /* 0x000000000078a947 */ /* 0x000fea0003800000 */
[C---:B------:R-:W-:Y:S02]  /*3940*/  VIADD R6, R10.reuse, 0x200 ;  /* 0x000002000a067836 */ /* 0x040fe40000000000 */
[----:B------:R-:W-:-:S07]  /*3950*/  VIADD R7, R10, UR9 ;  /* 0x000000090a077c36 */ /* 0x000fce0008000000 */
.L_x_95:
[----:B------:R-:W-:-:S04]  /*3960*/  VIADD R9, R7, 0xffffff00 ;  /* 0xffffff0007097836 */ /* 0x000fc80000000000 */
[----:B------:R-:W-:-:S06]  /*3970*/  IMAD.WIDE.U32 R8, R9, 0x8, R2 ;  /* 0x0000000809087825 */ /* 0x000fcc00078e0002 */
        /* <DEDUP_REMOVED lines=11> */
[----:B------:R-:W-:Y:S01]  /*3a30*/  FSEL R4, R8, R4, !P0 ;  /* 0x0000000408047208 */ /* 0x000fe20004000000 */
[C---:B------:R-:W-:Y:S01]  /*3a40*/  VIADD R8, R6.reuse, 0x200 ;  /* 0x0000020006087836 */ /* 0x040fe20000000000 */
[----:B------:R-:W-:Y:S01]  /*3a50*/  FSEL R5, R9, R5, !P0 ;  /* 0x0000000509057208 */ /* 0x000fe20004000000 */
[----:B------:R-:W-:-:S05]  /*3a60*/  VIADD R6, R6, 0x400 ;  /* 0x0000040006067836 */ /* 0x000fca0000000000 */
        /* <DEDUP_REMOVED lines=11> */
.L_x_91:
[----:B------:R-:W-:Y:S05]  /*3b20*/  BSYNC.RECONVERGENT B1 ;  /* 0x0000000000017941 */ /* 0x000fea0003800200 */
.L_x_88:
        /* <DEDUP_REMOVED lines=49> */
[----:B------:R-:W1:Y:S04]  /*3e40*/  LDS.128 R12, [UR4+0x10] ;  /* 0x00001004ff0c7984 */ /* 0x000e680008000c00 */
[----:B0-----:R-:W0:Y:S04]  /*3e50*/  LDS.128 R4, [UR4+0x20] ;  /* 0x00002004ff047984 */ /* 0x001e280008000c00 */
[----:B------:R-:W2:Y:S01]  /*3e60*/  LDS.128 R8, [UR4+0x30] ;  /* 0x00003004ff087984 */ /* 0x000ea20008000c00 */
[----:B-1----:R-:W-:-:S06]  /*3e70*/  DSETP.GEU.AND P1, PT, R2, R12, PT ;  /* 0x0000000c0200722a */ /* 0x002fcc0003f2e000 */
[----:B------:R-:W-:Y:S02]  /*3e80*/  FSEL R2, R12, R2, !P1 ;  /* 0x000000020c027208 */ /* 0x000fe40004800000 */
[----:B------:R-:W-:-:S06]  /*3e90*/  FSEL R3, R13, R3, !P1 ;  /* 0x000000030d037208 */ /* 0x000fcc0004800000 */
[----:B------:R-:W-:-:S06]  /*3ea0*/  DSETP.GEU.AND P1, PT, R2, R14, PT ;  /* 0x0000000e0200722a */ /* 0x000fcc0003f2e000 */
[----:B------:R-:W-:Y:S02]  /*3eb0*/  FSEL R2, R14, R2, !P1 ;  /* 0x000000020e027208 */ /* 0x000fe40004800000 */
[----:B------:R-:W-:-:S06]  /*3ec0*/  FSEL R3, R15, R3, !P1 ;  /* 0x000000030f037208 */ /* 0x000fcc0004800000 */
[----:B0-----:R-:W-:-:S06]  /*3ed0*/  DSETP.GEU.AND P1, PT, R2, R4, PT ;  /* 0x000000040200722a */ /* 0x001fcc0003f2e000 */
        /* <DEDUP_REMOVED lines=14> */
[----:B------:R-:W-:-:S07]  /*3fc0*/  FSEL R3, R3, R5, !P1 ;  /* 0x0000000503037208 */ /* 0x000fce0004800000 */
.L_x_69:
[----:B01----:R-:W-:Y:S05]  /*3fd0*/  BSYNC.RECONVERGENT B0 ;  /* 0x0000000000007941 */ /* 0x003fea0003800200 */
.L_x_57:
[----:B------:R-:W-:Y:S05]  /*3fe0*/  @P0 EXIT ;  /* 0x000000000000094d */ /* 0x000fea0003800000 */
[----:B------:R-:W0:Y:S02]  /*3ff0*/  LDCU.64 UR4, c[0x0][0x388] ;  /* 0x00007100ff0477ac */ /* 0x000e240008000a00 */
[----:B0-----:R-:W-:-:S06]  /*4000*/  UIMAD.WIDE.U32 UR4, UR16, 0x8, UR4 ;  /* 0x00000008100478a5 */ /* 0x001fcc000f8e0004 */
[----:B--2---:R-:W-:Y:S02]  /*4010*/  IMAD.U32 R4, RZ, RZ, UR4 ;  /* 0x00000004ff047e24 */ /* 0x004fe4000f8e00ff */
[----:B------:R-:W-:-:S05]  /*4020*/  IMAD.U32 R5, RZ, RZ, UR5 ;  /* 0x00000005ff057e24 */ /* 0x000fca000f8e00ff */
[----:B------:R-:W-:Y:S01]  /*4030*/  STG.E.64 desc[UR10][R4.64], R2 ;  /* 0x0000000204007986 */ /* 0x000fe2000c101b0a */
[----:B------:R-:W-:Y:S05]  /*4040*/  EXIT ;  /* 0x000000000000794d */ /* 0x000fea0003800000 */
.L_x_96:
        /* <DEDUP_REMOVED lines=11> */
.L_x_151:


//--------------------- .text._ZN3cub18CUB_300001_SM_10006detail6reduce28DeviceReduceSingleTileKernelINS2_10policy_hubIdjN4cuda3__47maximumIvEEE10Policy1000EPdSB_jS8_ddNS5_3std3__410__identityEEEvT0_T1_T2_T3_T4_T6_ --------------------------
	.section	.text._ZN3cub18CUB_300001_SM_10006detail6reduce28DeviceReduceSingleTileKernelINS2_10policy_hubIdjN4cuda3__47maximumIvEEE10Policy1000EPdSB_jS8_ddNS5_3std3__410__identityEEEvT0_T1_T2_T3_T4_T6_,"ax",@progbits
	.align	128
        .global         _ZN3cub18CUB_300001_SM_10006detail6reduce28DeviceReduceSingleTileKernelINS2_10policy_hubIdjN4cuda3__47maximumIvEEE10Policy1000EPdSB_jS8_ddNS5_3std3__410__identityEEEvT0_T1_T2_T3_T4_T6_
        .type           _ZN3cub18CUB_300001_SM_10006detail6reduce28DeviceReduceSingleTileKernelINS2_10policy_hubIdjN4cuda3__47maximumIvEEE10Policy1000EPdSB_jS8_ddNS5_3std3__410__identityEEEvT0_T1_T2_T3_T4_T6_,@function
        .size           _ZN3cub18CUB_300001_SM_10006detail6reduce28DeviceReduceSingleTileKernelINS2_10policy_hubIdjN4cuda3__47maximumIvEEE10Policy1000EPdSB_jS8_ddNS5_3std3__410__identityEEEvT0_T1_T2_T3_T4_T6_,(.L_x_152 - _ZN3cub18CUB_300001_SM_10006detail6reduce28DeviceReduceSingleTileKernelINS2_10policy_hubIdjN4cuda3__47maximumIvEEE10Policy1000EPdSB_jS8_ddNS5_3std3__410__identityEEEvT0_T1_T2_T3_T4_T6_)
        .other          _ZN3cub18CUB_300001_SM_10006detail6reduce28DeviceReduceSingleTileKernelINS2_10policy_hubIdjN4cuda3__47maximumIvEEE10Policy1000EPdSB_jS8_ddNS5_3std3__410__identityEEEvT0_T1_T2_T3_T4_T6_,@"STO_CUDA_ENTRY STV_DEFAULT"
_ZN3cub18CUB_300001_SM_10006detail6reduce28DeviceReduceSingleTileKernelINS2_10policy_hubIdjN4cuda3__47maximumIvEEE10Policy1000EPdSB_jS8_ddNS5_3std3__410__identityEEEvT0_T1_T2_T3_T4_T6_:
.text._ZN3cub18CUB_300001_SM_10006detail6reduce28DeviceReduceSingleTileKernelINS2_10policy_hubIdjN4cuda3__47maximumIvEEE10Policy1000EPdSB_jS8_ddNS5_3std3__410__identityEEEvT0_T1_T2_T3_T4_T6_:
        /* <DEDUP_REMOVED lines=13> */
.L_x_97:
[----:B------:R-:W0:Y:S01]  /*00d0*/  LDCU UR4, c[0x0][0x380] ;  /* 0x00007000ff0477ac */ /* 0x000e220008000800 */
[----:B------:R-:W-:Y:S01]  /*00e0*/  BSSY.RECONVERGENT B0, `(.L_x_98) ;  /* 0x00004ae000007945 */ /* 0x000fe20003800200 */
[----:B0-----:R-:W-:-:S09]  /*00f0*/  ULOP3.LUT UP0, URZ, UR4, 0x1f, URZ, 0xc0, !UPT ;  /* 0x0000001f04ff7892 */ /* 0x001fd2000f80c0ff */
[----:B------:R-:W-:Y:S05]  /*0100*/  BRA.U UP0, `(.L_x_99) ;  /* 0x0000002500447547 */ /* 0x000fea000b800000 */
[----:B------:R-:W-:-:S13]  /*0110*/  ISETP.GT.U32.AND P0, PT, R0, 0x7ff, PT ;  /* 0x000007ff0000780c */ /* 0x000fda0003f04070 */
[----:B------:R-:W-:Y:S05]  /*0120*/  @P0 BRA `(.L_x_100) ;  /* 0x0000001400f80947 */ /* 0x000fea0003800000 */
[----:B------:R-:W0:Y:S01]  /*0130*/  S2R R3, SR_TID.X ;  /* 0x0000000000037919 */ /* 0x000e220000002100 */
[----:B------:R-:W-:Y:S01]  /*0140*/  BSSY.RECONVERGENT B1, `(.L_x_101) ;  /* 0x0000009000017945 */ /* 0x000fe20003800200 */
[----:B------:R-:W-:Y:S02]  /*0150*/  CS2R R4, SRZ ;  /* 0x0000000000047805 */ /* 0x000fe4000001ff00 */
[----:B0-----:R-:W-:Y:S01]  /*0160*/  ISETP.GE.U32.AND P0, PT, R3, R0, PT ;  /* 0x000000000300720c */ /* 0x001fe20003f06070 */
[----:B------:R-:W-:-:S12]  /*0170*/  IMAD.MOV.U32 R9, RZ, RZ, R3 ;  /* 0x000000ffff097224 */ /* 0x000fd800078e0003 */
[----:B------:R-:W-:Y:S05]  /*0180*/  @P0 BRA `(.L_x_102) ;  /* 0x0000000000100947 */ /* 0x000fea0003800000 */
[----:B------:R-:W0:Y:S02]  /*0190*/  LDC.64 R4, c[0x0][0x380] ;  /* 0x0000e000ff047b82 */ /* 0x000e240000000a00 */
[----:B0-----:R-:W-:-:S06]  /*01a0*/  IMAD.WIDE.U32 R4, R3, 0x8, R4 ;  /* 0x0000000803047825 */ /* 0x001fcc00078e0004 */
[----:B------:R-:W5:Y:S01]  /*01b0*/  LDG.E.64.CONSTANT R4, desc[UR6][R4.64] ;  /* 0x0000000604047981 */ /* 0x000f62000c1e9b00 */
[----:B------:R-:W-:-:S07]  /*01c0*/  VIADD R9, R3, 0x100 ;  /* 0x0000010003097836 */ /* 0x000fce0000000000 */
.L_x_102:
[----:B------:R-:W-:Y:S05]  /*01d0*/  BSYNC.RECONVERGENT B1 ;  /* 0x0000000000017941 */ /* 0x000fea0003800200 */
.L_x_101:
[----:B------:R-:W-:Y:S01]  /*01e0*/  ISETP.GE.U32.AND P0, PT, R9, R0, PT ;  /* 0x000000000900720c */ /* 0x000fe20003f06070 */
        /* <DEDUP_REMOVED lines=16> */
.L_x_107:
        /* <DEDUP_REMOVED lines=12> */
.L_x_106:
[----:B------:R-:W-:Y:S05]  /*03b0*/  BSYNC.RECONVERGENT B2 ;  /* 0x0000000000027941 */ /* 0x000fea0003800200 */
.L_x_105:
[----:B------:R-:W-:Y:S05]  /*03c0*/  @!P0 BRA `(.L_x_104) ;  /* 0x0000000800288947 */ /* 0x000fea0003800000 */
[----:B------:R-:W0:Y:S01]  /*03d0*/  LDC.64 R6, c[0x0][0x380] ;  /* 0x0000e000ff067b82 */ /* 0x000e220000000a00 */
[----:B------:R-:W-:Y:S01]  /*03e0*/  IMAD.IADD R2, R0, 0x1, -R9 ;  /* 0x0000000100027824 */ /* 0x000fe200078e0a09 */
[----:B------:R-:W-:Y:S01]  /*03f0*/  BSSY.RECONVERGENT B2, `(.L_x_108) ;  /* 0x000004c000027945 */ /* 0x000fe20003800200 */
[----:B------:R-:W-:-:S03]  /*0400*/  PLOP3.LUT P0, PT, PT, PT, PT, 0x80, 0x8 ;  /* 0x000000000008781c */ /* 0x000fc60003f0f070 */
[----:B------:R-:W-:Y:S01]  /*0410*/  ISETP.GT.AND P1, PT, R2, 0xc00, PT ;  /* 0x00000c000200780c */ /* 0x000fe20003f24270 */
[----:B0-----:R-:W-:-:S12]  /*0420*/  IMAD.WIDE.U32 R6, R9, 0x8, R6 ;  /* 0x0000000809067825 */ /* 0x001fd800078e0006 */
[----:B------:R-:W-:Y:S05]  /*0430*/  @!P1 BRA `(.L_x_109) ;  /* 0x00000004001c9947 */ /* 0x000fea0003800000 */
[----:B------:R-:W-:Y:S01]  /*0440*/  PLOP3.LUT P0, PT, PT, PT, PT, 0x8, 0x80 ;  /* 0x000000000080781c */ /* 0x000fe20003f0e170 */
[----:B------:R-:W-:-:S12]  /*0450*/  VIADD R2, R0, 0xfffff400 ;  /* 0xfffff40000027836 */ /* 0x000fd80000000000 */
.L_x_110:
[----:B------:R-:W2:Y:S04]  /*0460*/  LDG.E.64.CONSTANT R40, desc[UR6][R6.64] ;  /* 0x0000000606287981 */ /* 0x000ea8000c1e9b00 */
[----:B------:R-:W3:Y:S04]  /*0470*/  LDG.E.64.CONSTANT R38, desc[UR6][R6.64+0x800] ;  /* 0x0008000606267981 */ /* 0x000ee8000c1e9b00 */
[----:B------:R-:W4:Y:S04]  /*0480*/  LDG.E.64.CONSTANT R36, desc[UR6][R6.64+0x1000] ;  /* 0x0010000606247981 */ /* 0x000f28000c1e9b00 */
        /* <DEDUP_REMOVED lines=12> */
[----:B------:R0:W4:Y:S01]  /*0550*/  LDG.E.64.CONSTANT R10, desc[UR6][R6.64+0x7800] ;  /* 0x00780006060a7981 */ /* 0x000122000c1e9b00 */
[----:B------:R-:W-:-:S05]  /*0560*/  VIADD R9, R9, 0x1000 ;  /* 0x0000100009097836 */ /* 0x000fca0000000000 */
[----:B------:R-:W-:Y:S02]  /*0570*/  ISETP.GE.AND P2, PT, R9, R2, PT ;  /* 0x000000020900720c */ /* 0x000fe40003f46270 */
[----:B0-----:R-:W-:-:S05]  /*0580*/  IADD3 R6, P3, PT, R6, 0x8000, RZ ;  /* 0x0000800006067810 */ /* 0x001fca0007f7e0ff */
[----:B------:R-:W-:Y:S01]  /*0590*/  IMAD.X R7, RZ, RZ, R7, P3 ;  /* 0x000000ffff077224 */ /* 0x000fe200018e0607 */
        /* <DEDUP_REMOVED lines=49> */
.L_x_109:
[----:B------:R-:W-:Y:S05]  /*08b0*/  BSYNC.RECONVERGENT B2 ;  /* 0x0000000000027941 */ /* 0x000fea0003800200 */
.L_x_108:
[----:B------:R-:W-:Y:S01]  /*08c0*/  IMAD.IADD R2, R0, 0x1, -R9 ;  /* 0x0000000100027824 */ /* 0x000fe200078e0a09 */
[----:B------:R-:W-:Y:S04]  /*08d0*/  BSSY.RECONVERGENT B2, `(.L_x_111) ;  /* 0x0000027000027945 */ /* 0x000fe80003800200 */
[----:B------:R-:W-:-:S13]  /*08e0*/  ISETP.GT.AND P1, PT, R2, 0x400, PT ;  /* 0x000004000200780c */ /* 0x000fda0003f24270 */
[----:B------:R-:W-:Y:S05]  /*08f0*/  @!P1 BRA `(.L_x_112) ;  /* 0x0000000000909947 */ /* 0x000fea0003800000 */
[----:B------:R-:W2:Y:S04]  /*0900*/  LDG.E.64.CONSTANT R12, desc[UR6][R6.64] ;  /* 0x00000006060c7981 */ /* 0x000ea8000c1e9b00 */
[----:B------:R-:W3:Y:S04]  /*0910*/  LDG.E.64.CONSTANT R14, desc[UR6][R6.64+0x800] ;  /* 0x00080006060e7981 */ /* 0x000ee8000c1e9b00 */
[----:B------:R-:W4:Y:S04]  /*0920*/  LDG.E.64.CONSTANT R16, desc[UR6][R6.64+0x1000] ;  /* 0x0010000606107981 */ /* 0x000f28000c1e9b00 */
[----:B------:R-:W4:Y:S04]  /*0930*/  LDG.E.64.CONSTANT R18, desc[UR6][R6.64+0x1800] ;  /* 0x0018000606127981 */ /* 0x000f28000c1e9b00 */
[----:B------:R-:W4:Y:S04]  /*0940*/  LDG.E.64.CONSTANT R20, desc[UR6][R6.64+0x2000] ;  /* 0x0020000606147981 */ /* 0x000f28000c1e9b00 */
[----:B------:R-:W4:Y:S04]  /*0950*/  LDG.E.64.CONSTANT R22, desc[UR6][R6.64+0x2800] ;  /* 0x0028000606167981 */ /* 0x000f28000c1e9b00 */
[----:B------:R-:W4:Y:S04]  /*0960*/  LDG.E.64.CONSTANT R24, desc[UR6][R6.64+0x3000] ;  /* 0x0030000606187981 */ /* 0x000f28000c1e9b00 */
[----:B------:R0:W4:Y:S01]  /*0970*/  LDG.E.64.CONSTANT R10, desc[UR6][R6.64+0x3800] ;  /* 0x00380006060a7981 */ /* 0x000122000c1e9b00 */
[----:B------:R-:W-:Y:S01]  /*0980*/  VIADD R9, R9, 0x800 ;  /* 0x0000080009097836 */ /* 0x000fe20000000000 */
        /* <DEDUP_REMOVED lines=27> */
.L_x_112:
[----:B------:R-:W-:Y:S05]  /*0b40*/  BSYNC.RECONVERGENT B2 ;  /* 0x0000000000027941 */ /* 0x000fea0003800200 */
.L_x_111:
[----:B------:R-:W-:-:S13]  /*0b50*/  ISETP.LT.OR P0, PT, R9, R0, P0 ;  /* 0x000000000900720c */ /* 0x000fda0000701670 */
[----:B------:R-:W-:Y:S05]  /*0b60*/  @!P0 BRA `(.L_x_104) ;  /* 0x0000000000408947 */ /* 0x000fea0003800000 */
        /* <DEDUP_REMOVED lines=16> */
.L_x_104:
[----:B------:R-:W-:Y:S05]  /*0c70*/  BSYNC.RECONVERGENT B1 ;  /* 0x0000000000017941 */ /* 0x000fea0003800200 */
.L_x_103:
[----:B------:R-:W-:-:S13]  /*0c80*/  ISETP.GE.U32.AND P0, PT, R0, 0x100, PT ;  /* 0x000001000000780c */ /* 0x000fda0003f06070 */
        /* <DEDUP_REMOVED lines=58> */
[----:B-1----:R-:W0:Y:S04]  /*1030*/  LDS.128 R8, [UR4+0x10] ;  /* 0x00001004ff087984 */ /* 0x002e280008000c00 */
        /* <DEDUP_REMOVED lines=25> */
.L_x_113:
[----:B------:R-:W-:Y:S01]  /*11d0*/  LOP3.LUT R2, R3, 0x3e0, RZ, 0xc0, !PT ;  /* 0x000003e003027812 */ /* 0x000fe200078ec0ff */
[----:B------:R-:W0:Y:S03]  /*11e0*/  S2R R10, SR_LANEID ;  /* 0x00000000000a7919 */ /* 0x000e260000000000 */
[----:B------:R-:W-:Y:S01]  /*11f0*/  LOP3.LUT R9, RZ, R2, RZ, 0x33, !PT ;  /* 0x00000002ff097212 */ /* 0x000fe200078e33ff */
[----:B------:R-:W-:-:S04]  /*1200*/  VIADD R7, R2, 0x20 ;  /* 0x0000002002077836 */ /* 0x000fc80000000000 */
[----:B------:R-:W-:Y:S01]  /*1210*/  IMAD.IADD R9, R9, 0x1, R0 ;  /* 0x0000000109097824 */ /* 0x000fe200078e0200 */
[----:B------:R-:W-:-:S04]  /*1220*/  ISETP.GT.U32.AND P0, PT, R7, R0, PT ;  /* 0x000000000700720c */ /* 0x000fc80003f04070 */
        /* <DEDUP_REMOVED lines=60> */
[----:B------:R-:W-:Y:S01]  /*15f0*/  ISETP.GT.U32.AND P2, PT, R0, 0x20, PT ;  /* 0x000000200000780c */ /* 0x000fe20003f44070 */
        /* <DEDUP_REMOVED lines=8> */
[C---:B------:R-:W-:Y:S01]  /*1680*/  ISETP.GT.U32.AND P1, PT, R0.reuse, 0x40, PT ;  /* 0x000000400000780c */ /* 0x040fe20003f24070 */
[----:B------:R-:W-:Y:S01]  /*1690*/  IMAD.MOV.U32 R2, RZ, RZ, R13 ;  /* 0x000000ffff027224 */ /* 0x000fe200078e000d */
[----:B------:R-:W-:Y:S01]  /*16a0*/  ISETP.GT.U32.AND P2, PT, R0, 0x60, PT ;  /* 0x000000600000780c */ /* 0x000fe20003f44070 */
[----:B------:R-:W-:Y:S01]  /*16b0*/  IMAD.MOV.U32 R3, RZ, RZ, R12 ;  /* 0x000000ffff037224 */ /* 0x000fe200078e000c */
[----:B------:R-:W0:Y:S05]  /*16c0*/  LDS.128 R4, [UR4+0x30] ;  /* 0x00003004ff047984 */ /* 0x000e2a0008000c00 */
[----:B------:R-:W-:-:S06]  /*16d0*/  DSETP.GEU.AND P3, PT, R2, R14, PT ;  /* 0x0000000e0200722a */ /* 0x000fcc0003f6e000 */
[----:B------:R-:W-:Y:S02]  /*16e0*/  @P1 FSEL R13, R14, R13, !P3 ;  /* 0x0000000d0e0d1208 */ /* 0x000fe40005800000 */
[----:B------:R-:W-:Y:S02]  /*16f0*/  @P1 FSEL R12, R15, R12, !P3 ;  /* 0x0000000c0f0c1208 */ /* 0x000fe40005800000 */
[----:B------:R-:W-:Y:S01]  /*1700*/  ISETP.GT.U32.AND P1, PT, R0, 0x80, PT ;  /* 0x000000800000780c */ /* 0x000fe20003f24070 */
[----:B------:R-:W-:Y:S02]  /*1710*/  IMAD.MOV.U32 R2, RZ, RZ, R13 ;  /* 0x000000ffff027224 */ /* 0x000fe400078e000d */
[----:B------:R-:W-:-:S06]  /*1720*/  IMAD.MOV.U32 R3, RZ, RZ, R12 ;  /* 0x000000ffff037224 */ /* 0x000fcc00078e000c */
[----:B-1----:R-:W-:Y:S01]  /*1730*/  DSETP.GEU.AND P3, PT, R2, R8, PT ;  /* 0x000000080200722a */ /* 0x002fe20003f6e000 */
[----:B------:R-:W1:Y:S05]  /*1740*/  LDS.64 R2, [UR4+0x40] ;  /* 0x00004004ff027984 */ /* 0x000e6a0008000a00 */
[----:B------:R-:W-:Y:S02]  /*1750*/  @P2 FSEL R13, R8, R13, !P3 ;  /* 0x0000000d080d2208 */ /* 0x000fe40005800000 */
[----:B------:R-:W-:Y:S02]  /*1760*/  @P2 FSEL R12, R9, R12, !P3 ;  /* 0x0000000c090c2208 */ /* 0x000fe40005800000 */
[----:B------:R-:W-:Y:S01]  /*1770*/  ISETP.GT.U32.AND P2, PT, R0, 0xa0, PT ;  /* 0x000000a00000780c */ /* 0x000fe20003f44070 */
[----:B------:R-:W-:-:S02]  /*1780*/  IMAD.MOV.U32 R8, RZ, RZ, R13 ;  /* 0x000000ffff087224 */ /* 0x000fc400078e000d */
[----:B------:R-:W-:-:S06]  /*1790*/  IMAD.MOV.U32 R9, RZ, RZ, R12 ;  /* 0x000000ffff097224 */ /* 0x000fcc00078e000c */
[----:B------:R-:W-:-:S06]  /*17a0*/  DSETP.GEU.AND P3, PT, R8, R10, PT ;  /* 0x0000000a0800722a */ /* 0x000fcc0003f6e000 */
[----:B------:R-:W-:Y:S02]  /*17b0*/  @P1 FSEL R13, R10, R13, !P3 ;  /* 0x0000000d0a0d1208 */ /* 0x000fe40005800000 */
[----:B------:R-:W-:Y:S02]  /*17c0*/  @P1 FSEL R12, R11, R12, !P3 ;  /* 0x0000000c0b0c1208 */ /* 0x000fe40005800000 */
[----:B------:R-:W-:Y:S01]  /*17d0*/  ISETP.GT.U32.AND P1, PT, R0, 0xc0, PT ;  /* 0x000000c00000780c */ /* 0x000fe20003f24070 */
[----:B------:R-:W-:Y:S02]  /*17e0*/  IMAD.MOV.U32 R8, RZ, RZ, R13 ;  /* 0x000000ffff087224 */ /* 0x000fe400078e000d */
[----:B------:R-:W-:-:S06]  /*17f0*/  IMAD.MOV.U32 R9, RZ, RZ, R12 ;  /* 0x000000ffff097224 */ /* 0x000fcc00078e000c */
[----:B0-----:R-:W-:-:S06]  /*1800*/  DSETP.GEU.AND P3, PT, R8, R4, PT ;  /* 0x000000040800722a */ /* 0x001fcc0003f6e000 */
[----:B------:R-:W-:Y:S02]  /*1810*/  @P2 FSEL R13, R4, R13, !P3 ;  /* 0x0000000d040d2208 */ /* 0x000fe40005800000 */
[----:B------:R-:W-:Y:S02]  /*1820*/  @P2 FSEL R12, R5, R12, !P3 ;  /* 0x0000000c050c2208 */ /* 0x000fe40005800000 */
[----:B------:R-:W-:Y:S01]  /*1830*/  ISETP.GT.U32.AND P2, PT, R0, 0xe0, PT ;  /* 0x000000e00000780c */ /* 0x000fe20003f44070 */
        /* <DEDUP_REMOVED lines=13> */
.L_x_100:
[----:B------:R-:W0:Y:S01]  /*1910*/  S2R R4, SR_TID.X ;  /* 0x0000000000047919 */ /* 0x000e220000002100 */
[----:B------:R-:W1:Y:S01]  /*1920*/  LDC.64 R2, c[0x0][0x380] ;  /* 0x0000e000ff027b82 */ /* 0x000e620000000a00 */
[----:B0-----:R-:W-:-:S04]  /*1930*/  IMAD.SHL.U32 R5, R4, 0x4, RZ ;  /* 0x0000000404057824 */ /* 0x001fc800078e00ff */
[----:B-1----:R-:W-:-:S05]  /*1940*/  IMAD.WIDE.U32 R2, R5, 0x8, R2 ;  /* 0x0000000805027825 */ /* 0x002fca00078e0002 */
[----:B------:R-:W2:Y:S04]  /*1950*/  LDG.E.128.CONSTANT R16, desc[UR6][R2.64] ;  /* 0x0000000602107981 */ /* 0x000ea8000c1e9d00 */
[----:B------:R-:W3:Y:S04]  /*1960*/  LDG.E.128.CONSTANT R20, desc[UR6][R2.64+0x10] ;  /* 0x0000100602147981 */ /* 0x000ee8000c1e9d00 */
[----:B------:R-:W4:Y:S04]  /*1970*/  LDG.E.128.CONSTANT R12, desc[UR6][R2.64+0x2000] ;  /* 0x00200006020c7981 */ /* 0x000f28000c1e9d00 */
[----:B------:R-:W5:Y:S01]  /*1980*/  LDG.E.128.CONSTANT R8, desc[UR6][R2.64+0x2010] ;  /* 0x0020100602087981 */ /* 0x000f62000c1e9d00 */
[----:B------:R-:W-:-:S02]  /*1990*/  VIADD R24, R0, 0xfffff800 ;  /* 0xfffff80000187836 */ /* 0x000fc40000000000 */
[----:B------:R-:W-:-:S03]  /*19a0*/  IMAD.MOV.U32 R5, RZ, RZ, 0x800 ;  /* 0x00000800ff057424 */ /* 0x000fc600078e00ff */
[----:B------:R-:W-:Y:S01]  /*19b0*/  ISETP.GE.U32.AND P1, PT, R24, 0x800, PT ;  /* 0x000008001800780c */ /* 0x000fe20003f26070 */
        /* <DEDUP_REMOVED lines=23> */
[----:B------:R-:W-:-:S07]  /*1b30*/  IMAD.MOV.U32 R5, RZ, RZ, 0x800 ;  /* 0x00000800ff057424 */ /* 0x000fce00078e00ff */
.L_x_117:
[----:B------:R-:W-:-:S05]  /*1b40*/  IMAD.WIDE.U32 R26, R5, 0x8, R2 ;  /* 0x00000008051a7825 */ /* 0x000fca00078e0002 */
[----:B------:R-:W2:Y:S04]  /*1b50*/  LDG.E.128.CONSTANT R20, desc[UR6][R26.64] ;  /* 0x000000061a147981 */ /* 0x000ea8000c1e9d00 */
[----:B------:R-:W3:Y:S04]  /*1b60*/  LDG.E.128.CONSTANT R16, desc[UR6][R26.64+0x10] ;  /* 0x000010061a107981 */ /* 0x000ee8000c1e9d00 */
[----:B------:R-:W4:Y:S04]  /*1b70*/  LDG.E.128.CONSTANT R12, desc[UR6][R26.64+0x2000] ;  /* 0x002000061a0c7981 */ /* 0x000f28000c1e9d00 */
[----:B------:R-:W5:Y:S01]  /*1b80*/  LDG.E.128.CONSTANT R8, desc[UR6][R26.64+0x2010] ;  /* 0x002010061a087981 */ /* 0x000f62000c1e9d00 */
        /* <DEDUP_REMOVED lines=20> */
[----:B0-----:R-:W-:Y:S01]  /*1cd0*/  IMAD.IADD R8, R0, 0x1, -R5 ;  /* 0x0000000100087824 */ /* 0x001fe200078e0a05 */
[----:B------:R-:W-:-:S04]  /*1ce0*/  FSEL R7, R9, R7, !P0 ;  /* 0x0000000709077208 */ /* 0x000fc80004000000 */
[----:B------:R-:W-:Y:S02]  /*1cf0*/  ISETP.GE.U32.AND P1, PT, R8, 0x800, PT ;  /* 0x000008000800780c */ /* 0x000fe40003f26070 */
[----:B------:R-:W-:-:S06]  /*1d00*/  DSETP.GEU.AND P0, PT, R6, R10, PT ;  /* 0x0000000a0600722a */ /* 0x000fcc0003f0e000 */
[----:B------:R-:W-:Y:S02]  /*1d10*/  FSEL R6, R10, R6, !P0 ;  /* 0x000000060a067208 */ /* 0x000fe40004000000 */
[----:B------:R-:W-:-:S03]  /*1d20*/  FSEL R7, R11, R7, !P0 ;  /* 0x000000070b077208 */ /* 0x000fc60004000000 */
[----:B------:R-:W-:Y:S05]  /*1d30*/  @!P1 BRA `(.L_x_116) ;  /* 0x00000004000c9947 */ /* 0x000fea0003800000 */
[----:B------:R-:W-:-:S05]  /*1d40*/  VIADD R5, R5, 0x800 ;  /* 0x0000080005057836 */ /* 0x000fca0000000000 */
[----:B------:R-:W-:-:S13]  /*1d50*/  ISETP.GT.U32.AND P0, PT, R5, R24, PT ;  /* 0x000000180500720c */ /* 0x000fda0003f04070 */
[----:B------:R-:W-:Y:S05]  /*1d60*/  @!P0 BRA `(.L_x_117) ;  /* 0xfffffffc00748947 */ /* 0x000fea000383ffff */
.L_x_115:
[----:B------:R-:W-:-:S13]  /*1d70*/  ISETP.GE.U32.AND P0, PT, R5, R0, PT ;  /* 0x000000000500720c */ /* 0x000fda0003f06070 */
[----:B------:R-:W-:Y:S05]  /*1d80*/  @P0 BRA `(.L_x_116) ;  /* 0x0000000000f80947 */ /* 0x000fea0003800000 */
[----:B------:R-:W-:Y:S01]  /*1d90*/  IMAD.IADD R3, R0, 0x1, -R5 ;  /* 0x0000000100037824 */ /* 0x000fe200078e0a05 */
[----:B------:R-:W-:Y:S04]  /*1da0*/  BSSY.RECONVERGENT B1, `(.L_x_116) ;  /* 0x000003c000017945 */ /* 0x000fe80003800200 */
[----:B------:R-:W-:-:S13]  /*1db0*/  ISETP.GE.AND P0, PT, R4, R3, PT ;  /* 0x000000030400720c */ /* 0x000fda0003f06270 */
[----:B------:R-:W-:Y:S05]  /*1dc0*/  @P0 BRA `(.L_x_118) ;  /* 0x0000000000e40947 */ /* 0x000fea0003800000 */
[----:B------:R-:W-:Y:S01]  /*1dd0*/  LOP3.LUT R2, RZ, R4, RZ, 0x33, !PT ;  /* 0x00000004ff027212 */ /* 0x000fe200078e33ff */
[----:B------:R-:W-:Y:S03]  /*1de0*/  BSSY.RECONVERGENT B2, `(.L_x_119) ;  /* 0x0000017000027945 */ /* 0x000fe60003800200 */
[----:B------:R-:W-:-:S04]  /*1df0*/  IADD3 R2, PT, PT, -R5, R0, R2 ;  /* 0x0000000005027210 */ /* 0x000fc80007ffe102 */
[C---:B------:R-:W-:Y:S02]  /*1e00*/  LOP3.LUT R0, R2.reuse, 0x300, RZ, 0xc0, !PT ;  /* 0x0000030002007812 */ /* 0x040fe400078ec0ff */
[----:B------:R-:W-:Y:S02]  /*1e10*/  ISETP.GE.U32.AND P2, PT, R2, 0x300, PT ;  /* 0x000003000200780c */ /* 0x000fe40003f46070 */
[----:B------:R-:W-:Y:S01]  /*1e20*/  ISETP.NE.AND P0, PT, R0, 0x300, PT ;  /* 0x000003000000780c */ /* 0x000fe20003f05270 */
[----:B------:R-:W-:-:S12]  /*1e30*/  IMAD.MOV.U32 R0, RZ, RZ, R4 ;  /* 0x000000ffff007224 */ /* 0x000fd800078e0004 */
[----:B------:R-:W-:Y:S05]  /*1e40*/  @!P0 BRA `(.L_x_120) ;  /* 0x0000000000408947 */ /* 0x000fea0003800000 */
[----:B------:R-:W0:Y:S01]  /*1e50*/  LDC.64 R10, c[0x0][0x380] ;  /* 0x0000e000ff0a7b82 */ /* 0x000e220000000a00 */
[----:B------:R-:W-:Y:S01]  /*1e60*/  LEA.HI R0, R2, 0x1, RZ, 0x18 ;  /* 0x0000000102007811 */ /* 0x000fe200078fc0ff */
[----:B------:R-:W-:-:S03]  /*1e70*/  IMAD.IADD R13, R4, 0x1, R5 ;  /* 0x00000001040d7824 */ /* 0x000fc600078e0205 */
[----:B------:R-:W-:Y:S01]  /*1e80*/  LOP3.LUT R2, R0, 0x3, RZ, 0xc0, !PT ;  /* 0x0000000300027812 */ /* 0x000fe200078ec0ff */
[----:B------:R-:W-:-:S04]  /*1e90*/  IMAD.MOV.U32 R0, RZ, RZ, R4 ;  /* 0x000000ffff007224 */ /* 0x000fc800078e0004 */
[----:B------:R-:W-:-:S07]  /*1ea0*/  IMAD.MOV R2, RZ, RZ, -R2 ;  /* 0x000000ffff027224 */ /* 0x000fce00078e0a02 */
.L_x_121:
        /* <DEDUP_REMOVED lines=10> */
.L_x_120:
[----:B------:R-:W-:Y:S05]  /*1f50*/  BSYNC.RECONVERGENT B2 ;  /* 0x0000000000027941 */ /* 0x000fea0003800200 */
.L_x_119:
[----:B------:R-:W-:Y:S05]  /*1f60*/  @!P2 BRA `(.L_x_118) ;  /* 0x00000000007ca947 */ /* 0x000fea0003800000 */
[----:B------:R-:W0:Y:S01]  /*1f70*/  LDC.64 R8, c[0x0][0x380] ;  /* 0x0000e000ff087b82 */ /* 0x000e220000000a00 */
[C---:B------:R-:W-:Y:S02]  /*1f80*/  IMAD.IADD R5, R0.reuse, 0x1, R5 ;  /* 0x0000000100057824 */ /* 0x040fe400078e0205 */
[----:B------:R-:W-:-:S07]  /*1f90*/  VIADD R0, R0, 0x200 ;  /* 0x0000020000007836 */ /* 0x000fce0000000000 */
.L_x_122:
        /* <DEDUP_REMOVED lines=11> */
[C---:B------:R-:W-:Y:S02]  /*2050*/  VIADD R2, R0.reuse, 0x200 ;  /* 0x0000020000027836 */ /* 0x040fe40000000000 */
[----:B------:R-:W-:Y:S02]  /*2060*/  VIADD R0, R0, 0x400 ;  /* 0x0000040000007836 */ /* 0x000fe40000000000 */
[----:B------:R-:W-:Y:S01]  /*2070*/  VIADD R5, R5, 0x400 ;  /* 0x0000040005057836 */ /* 0x000fe20000000000 */
[----:B------:R-:W-:Y:S01]  /*2080*/  ISETP.GE.AND P1, PT, R2, R3, PT ;  /* 0x000000030200720c */ /* 0x000fe20003f26270 */
        /* <DEDUP_REMOVED lines=11> */
[----:B------:R-:W-:Y:S01]  /*2140*/  FSEL R7, R17, R7, !P0 ;  /* 0x0000000711077208 */ /* 0x000fe20004000000 */
[----:B------:R-:W-:Y:S06]  /*2150*/  @!P1 BRA `(.L_x_122) ;  /* 0xfffffffc00909947 */ /* 0x000fec000383ffff */
.L_x_118:
[----:B------:R-:W-:Y:S05]  /*2160*/  BSYNC.RECONVERGENT B1 ;  /* 0x0000000000017941 */ /* 0x000fea0003800200 */
.L_x_116:
        /* <DEDUP_REMOVED lines=50> */
[----:B------:R-:W2:Y:S01]  /*2490*/  LDS.128 R12, [UR4+0x20] ;  /* 0x00002004ff0c7984 */ /* 0x000ea20008000c00 */
[----:B-1----:R-:W-:-:S06]  /*24a0*/  DSETP.GEU.AND P1, PT, R6, R8, PT ;  /* 0x000000080600722a */ /* 0x002fcc0003f2e000 */
[----:B0-----:R-:W-:Y:S02]  /*24b0*/  FSEL R2, R8, R6, !P1 ;  /* 0x0000000608027208 */ /* 0x001fe40004800000 */
[----:B------:R-:W-:Y:S02]  /*24c0*/  FSEL R3, R9, R7, !P1 ;  /* 0x0000000709037208 */ /* 0x000fe40004800000 */
[----:B------:R-:W0:Y:S04]  /*24d0*/  LDS.128 R4, [UR4+0x30] ;  /* 0x00003004ff047984 */ /* 0x000e280008000c00 */
[----:B------:R-:W-:-:S06]  /*24e0*/  DSETP.GEU.AND P1, PT, R2, R10, PT ;  /* 0x0000000a0200722a */ /* 0x000fcc0003f2e000 */
[----:B------:R-:W-:Y:S02]  /*24f0*/  FSEL R2, R10, R2, !P1 ;  /* 0x000000020a027208 */ /* 0x000fe40004800000 */
[----:B------:R-:W-:-:S06]  /*2500*/  FSEL R3, R11, R3, !P1 ;  /* 0x000000030b037208 */ /* 0x000fcc0004800000 */
[----:B--2---:R-:W-:-:S06]  /*2510*/  DSETP.GEU.AND P1, PT, R2, R12, PT ;  /* 0x0000000c0200722a */ /* 0x004fcc0003f2e000 */
        /* <DEDUP_REMOVED lines=16> */
.L_x_99:
        /* <DEDUP_REMOVED lines=12> */
.L_x_125:
[----:B------:R-:W-:Y:S05]  /*26e0*/  BSYNC.RECONVERGENT B1 ;  /* 0x0000000000017941 */ /* 0x000fea0003800200 */
.L_x_124:
        /* <DEDUP_REMOVED lines=17> */
.L_x_130:
        /* <DEDUP_REMOVED lines=12> */
.L_x_129:
[----:B------:R-:W-:Y:S05]  /*28c0*/  BSYNC.RECONVERGENT B2 ;  /* 0x0000000000027941 */ /* 0x000fea0003800200 */
.L_x_128:
        /* <DEDUP_REMOVED lines=10> */
.L_x_133:
        /* <DEDUP_REMOVED lines=69> */
.L_x_132:
[----:B------:R-:W-:Y:S05]  /*2dc0*/  BSYNC.RECONVERGENT B2 ;  /* 0x0000000000027941 */ /* 0x000fea0003800200 */
.L_x_131:
        /* <DEDUP_REMOVED lines=40> */
.L_x_135:
[----:B------:R-:W-:Y:S05]  /*3050*/  BSYNC.RECONVERGENT B2 ;  /* 0x0000000000027941 */ /* 0x000fea0003800200 */
.L_x_134:
        /* <DEDUP_REMOVED lines=18> */
.L_x_127:
[----:B------:R-:W-:Y:S05]  /*3180*/  BSYNC.RECONVERGENT B1 ;  /* 0x0000000000017941 */ /* 0x000fea0003800200 */
.L_x_126:
        /* <DEDUP_REMOVED lines=60> */
[----:B---3--:R-:W1:Y:S01]  /*3550*/  LDS.128 R12, [UR4+0x20] ;  /* 0x00002004ff0c7984 */ /* 0x008e620008000c00 */
        /* <DEDUP_REMOVED lines=24> */
.L_x_136:
        /* <DEDUP_REMOVED lines=63> */
[----:B----4-:R-:W-:Y:S05]  /*3ad0*/  @P0 BRA `(.L_x_114) ;  /* 0x0000001000380947 */ /* 0x010fea0003800000 */
[----:B------:R-:W0:Y:S01]  /*3ae0*/  S2UR UR5, SR_CgaCtaId ;  /* 0x00000000000579c3 */ /* 0x000e220000008800 */
[----:B------:R-:W-:Y:S01]  /*3af0*/  UMOV UR4, 0x400 ;  /* 0x0000040000047882 */ /* 0x000fe20000000000 */
[C---:B------:R-:W-:Y:S02]  /*3b00*/  ISETP.GT.U32.AND P3, PT, R0.reuse, 0x20, PT ;  /* 0x000000200000780c */ /* 0x040fe40003f64070 */
        /* <DEDUP_REMOVED lines=9> */
[----:B------:R-:W-:Y:S01]  /*3ba0*/  ISETP.GT.U32.AND P1, PT, R0, 0x60, PT ;  /* 0x000000600000780c */ /* 0x000fe20003f24070 */
[----:B------:R-:W-:Y:S01]  /*3bb0*/  IMAD.MOV.U32 R2, RZ, RZ, R13 ;  /* 0x000000ffff027224 */ /* 0x000fe200078e000d */
[----:B------:R-:W0:Y:S01]  /*3bc0*/  LDS.128 R4, [UR4+0x30] ;  /* 0x00003004ff047984 */ /* 0x000e220008000c00 */
[----:B------:R-:W-:-:S06]  /*3bd0*/  IMAD.MOV.U32 R3, RZ, RZ, R12 ;  /* 0x000000ffff037224 */ /* 0x000fcc00078e000c */
        /* <DEDUP_REMOVED lines=36> */
.L_x_123:
[----:B------:R-:W0:Y:S01]  /*3e20*/  S2R R7, SR_TID.X ;  /* 0x0000000000077919 */ /* 0x000e220000002100 */
[----:B------:R-:W1:Y:S02]  /*3e30*/  LDCU.64 UR4, c[0x0][0x380] ;  /* 0x00007000ff0477ac */ /* 0x000e640008000a00 */
[----:B-1----:R-:W-:Y:S02]  /*3e40*/  IMAD.U32 R2, RZ, RZ, UR4 ;  /* 0x00000004ff027e24 */ /* 0x002fe4000f8e00ff */
[----:B------:R-:W-:Y:S02]  /*3e50*/  IMAD.U32 R3, RZ, RZ, UR5 ;  /* 0x00000005ff037e24 */ /* 0x000fe4000f8e00ff */
        /* <DEDUP_REMOVED lines=9> */
[----:B------:R-:W-:-:S05]  /*3ef0*/  VIADD R6, R0, 0xfffff800 ;  /* 0xfffff80000067836 */ /* 0x000fca0000000000 */
[----:B------:R-:W-:Y:S01]  /*3f00*/  ISETP.GE.U32.AND P1, PT, R6, 0x800, PT ;  /* 0x000008000600780c */ /* 0x000fe20003f26070 */
[----:B--2---:R-:W-:-:S06]  /*3f10*/  DSETP.GEU.AND P0, PT, R22, R8, PT ;  /* 0x000000081600722a */ /* 0x004fcc0003f0e000 */
[----:B------:R-:W-:Y:S02]  /*3f20*/  FSEL R8, R8, R22, !P0 ;  /* 0x0000001608087208 */ /* 0x000fe40004000000 */
[----:B------:R-:W-:-:S06]  /*3f30*/  FSEL R9, R9, R23, !P0 ;  /* 0x0000001709097208 */ /* 0x000fcc0004000000 */
[----:B---3--:R-:W-:-:S06]  /*3f40*/  DSETP.GEU.AND P0, PT, R8, R10, PT ;  /* 0x0000000a0800722a */ /* 0x008fcc0003f0e000 */
[----:B------:R-:W-:Y:S02]  /*3f50*/  FSEL R8, R10, R8, !P0 ;  /* 0x000000080a087208 */ /* 0x000fe40004000000 */
[----:B------:R-:W-:Y:S01]  /*3f60*/  FSEL R9, R11, R9, !P0 ;  /* 0x000000090b097208 */ /* 0x000fe20004000000 */
[----:B------:R-:W-:-:S05]  /*3f70*/  IMAD.MOV.U32 R11, RZ, RZ, 0x800 ;  /* 0x00000800ff0b7424 */ /* 0x000fca00078e00ff */
        /* <DEDUP_REMOVED lines=18> */
[----:B------:R-:W1:Y:S02]  /*40a0*/  LDC.64 R2, c[0x0][0x380] ;  /* 0x0000e000ff027b82 */ /* 0x000e640000000a00 */
.L_x_139:
[----:B------:R-:W-:-:S04]  /*40b0*/  IMAD.IADD R17, R7, 0x1, R11 ;  /* 0x0000000107117824 */ /* 0x000fc800078e020b */
[----:B-1----:R-:W-:-:S06]  /*40c0*/  IMAD.WIDE.U32 R16, R17, 0x8, R2 ;  /* 0x0000000811107825 */ /* 0x002fcc00078e0002 */
[----:B------:R-:W2:Y:S01]  /*40d0*/  LDG.E.64.CONSTANT R16, desc[UR6][R16.64] ;  /* 0x0000000610107981 */ /* 0x000ea2000c1e9b00 */
[----:B------:R-:W-:-:S05]  /*40e0*/  IMAD.WIDE.U32 R18, R11, 0x8, R4 ;  /* 0x000000080b127825 */ /* 0x000fca00078e0004 */
[----:B------:R-:W3:Y:S04]  /*40f0*/  LDG.E.64.CONSTANT R20, desc[UR6][R18.64+0x800] ;  /* 0x0008000612147981 */ /* 0x000ee8000c1e9b00 */
[----:B------:R-:W4:Y:S04]  /*4100*/  LDG.E.64.CONSTANT R22, desc[UR6][R18.64+0x1000] ;  /* 0x0010000612167981 */ /* 0x000f28000c1e9b00 */
[----:B------:R-:W5:Y:S04]  /*4110*/  LDG.E.64.CONSTANT R24, desc[UR6][R18.64+0x1800] ;  /* 0x0018000612187981 */ /* 0x000f68000c1e9b00 */
[----:B------:R-:W5:Y:S04]  /*4120*/  LDG.E.64.CONSTANT R26, desc[UR6][R18.64+0x2000] ;  /* 0x00200006121a7981 */ /* 0x000f68000c1e9b00 */
[----:B------:R-:W5:Y:S04]  /*4130*/  LDG.E.64.CONSTANT R28, desc[UR6][R18.64+0x2800] ;  /* 0x00280006121c7981 */ /* 0x000f68000c1e9b00 */
[----:B------:R-:W5:Y:S04]  /*4140*/  LDG.E.64.CONSTANT R14, desc[UR6][R18.64+0x3000] ;  /* 0x00300006120e7981 */ /* 0x000f68000c1e9b00 */
[----:B------:R-:W5:Y:S01]  /*4150*/  LDG.E.64.CONSTANT R12, desc[UR6][R18.64+0x3800] ;  /* 0x00380006120c7981 */ /* 0x000f62000c1e9b00 */
[----:B0-----:R-:W-:-:S05]  /*4160*/  IMAD.IADD R10, R0, 0x1, -R11 ;  /* 0x00000001000a7824 */ /* 0x001fca00078e0a0b */
[----:B------:R-:W-:Y:S01]  /*4170*/  ISETP.GE.U32.AND P1, PT, R10, 0x800, PT ;  /* 0x000008000a00780c */ /* 0x000fe20003f26070 */
        /* <DEDUP_REMOVED lines=26> */
[----:B------:R-:W-:-:S13]  /*4320*/  ISETP.GT.U32.AND P0, PT, R11, R6, PT ;  /* 0x000000060b00720c */ /* 0x000fda0003f04070 */
[----:B------:R-:W-:Y:S05]  /*4330*/  @!P0 BRA `(.L_x_139) ;  /* 0xfffffffc005c8947 */ /* 0x000fea000383ffff */
.L_x_137:
        /* <DEDUP_REMOVED lines=14> */
[----:B------:R-:W-:Y:S01]  /*4420*/  LEA.HI R0, R5, 0x1, RZ, 0x18 ;  /* 0x0000000105007811 */ /* 0x000fe200078fc0ff */
[----:B------:R-:W-:-:S03]  /*4430*/  IMAD.IADD R15, R7, 0x1, R11 ;  /* 0x00000001070f7824 */ /* 0x000fc600078e020b */
[----:B------:R-:W-:Y:S01]  /*4440*/  LOP3.LUT R5, R0, 0x3, RZ, 0xc0, !PT ;  /* 0x0000000300057812 */ /* 0x000fe200078ec0ff */
[----:B------:R-:W-:-:S04]  /*4450*/  IMAD.MOV.U32 R0, RZ, RZ, R7 ;  /* 0x000000ffff007224 */ /* 0x000fc800078e0007 */
[----:B------:R-:W-:-:S07]  /*4460*/  IMAD.MOV R5, RZ, RZ, -R5 ;  /* 0x000000ffff057224 */ /* 0x000fce00078e0a05 */
.L_x_143:
        /* <DEDUP_REMOVED lines=10> */
.L_x_142:
[----:B------:R-:W-:Y:S05]  /*4510*/  BSYNC.RECONVERGENT B2 ;  /* 0x0000000000027941 */ /* 0x000fea0003800200 */
.L_x_141:
[----:B------:R-:W-:Y:S05]  /*4520*/  @!P2 BRA `(.L_x_140) ;  /* 0x000000000078a947 */ /* 0x000fea0003800000 */
[C---:B------:R-:W-:Y:S02]  /*4530*/  IMAD.IADD R5, R0.reuse, 0x1, R11 ;  /* 0x0000000100057824 */ /* 0x040fe400078e020b */
[----:B------:R-:W-:-:S07]  /*4540*/  VIADD R0, R0, 0x200 ;  /* 0x0000020000007836 */ /* 0x000fce0000000000 */
.L_x_144:
[----:B------:R-:W-:-:S04]  /*4550*/  IMAD.WIDE.U32 R10, R5, 0x8, R2 ;  /* 0x00000008050a7825 */ /* 0x000fc800078e0002 */
        /* <DEDUP_REMOVED lines=13> */
[----:B------:R-:W-:Y:S01]  /*4630*/  FSEL R9, R11, R9, !P0 ;  /* 0x000000090b097208 */ /* 0x000fe20004000000 */
[C---:B------:R-:W-:Y:S02]  /*4640*/  VIADD R11, R0.reuse, 0x200 ;  /* 0x00000200000b7836 */ /* 0x040fe40000000000 */
[----:B------:R-:W-:-:S03]  /*4650*/  VIADD R0, R0, 0x400 ;  /* 0x0000040000007836 */ /* 0x000fc60000000000 */
[----:B---3--:R-:W-:Y:S01]  /*4660*/  DSETP.GEU.AND P0, PT, R8, R12, PT ;  /* 0x0000000c0800722a */ /* 0x008fe20003f0e000 */
[----:B------:R-:W-:-:S05]  /*4670*/  ISETP.GE.AND P1, PT, R11, R4, PT ;  /* 0x000000040b00720c */ /* 0x000fca0003f26270 */
        /* <DEDUP_REMOVED lines=9> */
.L_x_140:
[----:B------:R-:W-:Y:S05]  /*4710*/  BSYNC.RECONVERGENT B1 ;  /* 0x0000000000017941 */ /* 0x000fea0003800200 */
.L_x_138:
        /* <DEDUP_REMOVED lines=74> */
.L_x_114:
[----:B------:R-:W-:Y:S05]  /*4bc0*/  BSYNC.RECONVERGENT B0 ;  /* 0x0000000000007941 */ /* 0x000fea0003800200 */
.L_x_98:
[----:B------:R-:W-:Y:S05]  /*4bd0*/  @P0 EXIT ;  /* 0x000000000000094d */ /* 0x000fea0003800000 */
[----:B------:R-:W4:Y:S01]  /*4be0*/  LDCU.64 UR8, c[0x0][0x398] ;  /* 0x00007300ff0877ac */ /* 0x000f220008000a00 */
[----:B01----:R-:W0:Y:S01]  /*4bf0*/  LDC.64 R4, c[0x0][0x388] ;  /* 0x0000e200ff047b82 */ /* 0x003e220000000a00 */
[----:B------:R-:W2:Y:S01]  /*4c00*/  LDCU.64 UR4, c[0x0][0x398] ;  /* 0x00007300ff0477ac */ /* 0x000ea20008000a00 */
[----:B----4-:R-:W-:-:S06]  /*4c10*/  DSETP.GT.AND P0, PT, R6, UR8, PT ;  /* 0x0000000806007e2a */ /* 0x010fcc000bf04000 */
[----:B--23--:R-:W-:Y:S02]  /*4c20*/  FSEL R2, R6, UR4, P0 ;  /* 0x0000000406027c08 */ /* 0x00cfe40008000000 */
[----:B------:R-:W-:-:S05]  /*4c30*/  FSEL R3, R7, UR5, P0 ;  /* 0x0000000507037c08 */ /* 0x000fca0008000000 */
[----:B0-----:R-:W-:Y:S01]  /*4c40*/  STG.E.64 desc[UR6][R4.64], R2 ;  /* 0x0000000204007986 */ /* 0x001fe2000c101b06 */
[----:B------:R-:W-:Y:S05]  /*4c50*/  EXIT ;  /* 0x000000000000794d */ /* 0x000fea0003800000 */
.L_x_145:
        /* <DEDUP_REMOVED lines=10> */
.L_x_152:


//--------------------- .text._ZN3cub18CUB_300001_SM_10006detail11EmptyKernelIvEEvv --------------------------
	.section	.text._ZN3cub18CUB_300001_SM_10006detail11EmptyKernelIvEEvv,"ax",@progbits
	.align	128
        .global         _ZN3cub18CUB_300001_SM_10006detail11EmptyKernelIvEEvv
        .type           _ZN3cub18CUB_300001_SM_10006detail11EmptyKernelIvEEvv,@function
        .size           _ZN3cub18CUB_300001_SM_10006detail11EmptyKernelIvEEvv,(.L_x_153 - _ZN3cub18CUB_300001_SM_10006detail11EmptyKernelIvEEvv)
        .other          _ZN3cub18CUB_300001_SM_10006detail11EmptyKernelIvEEvv,@"STO_CUDA_ENTRY STV_DEFAULT"
_ZN3cub18CUB_300001_SM_10006detail11EmptyKernelIvEEvv:
.text._ZN3cub18CUB_300001_SM_10006detail11EmptyKernelIvEEvv:
[----:B------:R-:W-:Y:S01]  /*0000*/  LDC R1, c[0x0][0x37c] ;  /* 0x0000df00ff017b82 */ /* 0x000fe20000000800 */
[----:B------:R-:W-:Y:S05]  /*0010*/  EXIT ;  /* 0x000000000000794d */ /* 0x000fea0003800000 */
.L_x_146:
        /* <DEDUP_REMOVED lines=14> */
.L_x_153:


//--------------------- .text._Z14subtractArraysPKdPdi --------------------------
	.section	.text._Z14subtractArraysPKdPdi,"ax",@progbits
	.align	128
        .global         _Z14subtractArraysPKdPdi
        .type           _Z14subtractArraysPKdPdi,@function
        .size           _Z14subtractArraysPKdPdi,(.L_x_154 - _Z14subtractArraysPKdPdi)
        .other          _Z14subtractArraysPKdPdi,@"STO_CUDA_ENTRY STV_DEFAULT"
_Z14subtractArraysPKdPdi:
.text._Z14subtractArraysPKdPdi:
[----:B------:R-:W-:Y:S01]  /*0000*/  LDC R1, c[0x0][0x37c] ;  /* 0x0000df00ff017b82 */ /* 0x000fe20000000800 */
[----:B------:R-:W0:Y:S01]  /*0010*/  S2R R0, SR_CTAID.X ;  /* 0x0000000000007919 */ /* 0x000e220000002500 */
[----:B------:R-:W0:Y:S01]  /*0020*/  LDCU UR4, c[0x0][0x360] ;  /* 0x00006c00ff0477ac */ /* 0x000e220008000800 */
[----:B------:R-:W0:Y:S01]  /*0030*/  S2R R3, SR_TID.X ;  /* 0x0000000000037919 */ /* 0x000e220000002100 */
[----:B------:R-:W1:Y:S01]  /*0040*/  LDCU UR5, c[0x0][0x364] ;  /* 0x00006c80ff0577ac */ /* 0x000e620008000800 */
[----:B------:R-:W1:Y:S01]  /*0050*/  S2R R2, SR_CTAID.Y ;  /* 0x0000000000027919 */ /* 0x000e620000002600 */
[----:B------:R-:W2:Y:S01]  /*0060*/  LDCU UR6, c[0x0][0x390] ;  /* 0x00007200ff0677ac */ /* 0x000ea20008000800 */
[----:B------:R-:W1:Y:S01]  /*0070*/  S2R R5, SR_TID.Y ;  /* 0x0000000000057919 */ /* 0x000e620000002200 */
[----:B0-----:R-:W-:-:S05]  /*0080*/  IMAD R0, R0, UR4, R3 ;  /* 0x0000000400007c24 */ /* 0x001fca000f8e0203 */
[----:B--2---:R-:W-:Y:S01]  /*0090*/  ISETP.GE.AND P0, PT, R0, UR6, PT ;  /* 0x0000000600007c0c */ /* 0x004fe2000bf06270 */
[----:B-1----:R-:W-:-:S03]  /*00a0*/  IMAD R2, R2, UR5, R5 ;  /* 0x0000000502027c24 */ /* 0x002fc6000f8e0205 */
[----:B------:R-:W-:Y:S02]  /*00b0*/  ISETP.GT.AND P0, PT, R0, 0x1, !P0 ;  /* 0x000000010000780c */ /* 0x000fe40004704270 */
[----:B------:R-:W-:-:S04]  /*00c0*/  ISETP.GE.AND P1, PT, R2, UR6, PT ;  /* 0x0000000602007c0c */ /* 0x000fc8000bf26270 */
[----:B------:R-:W-:-:S04]  /*00d0*/  ISETP.GT.U32.AND P1, PT, R2, 0x1, !P1 ;  /* 0x000000010200780c */ /* 0x000fc80004f24070 */
[----:B------:R-:W-:-:S13]  /*00e0*/  PLOP3.LUT P0, PT, P0, P1, PT, 0x80, 0x8 ;  /* 0x000000000008781c */ /* 0x000fda0000703070 */
[----:B------:R-:W-:Y:S05]  /*00f0*/  @!P0 EXIT ;  /* 0x000000000000894d */ /* 0x000fea0003800000 */
[----:B------:R-:W0:Y:S01]  /*0100*/  LDC.64 R4, c[0x0][0x380] ;  /* 0x0000e000ff047b82 */ /* 0x000e220000000a00 */
[----:B------:R-:W-:Y:S01]  /*0110*/  IADD3 R2, PT, PT, R2, -0x1, RZ ;  /* 0xffffffff02027810 */ /* 0x000fe20007ffe0ff */
[----:B------:R-:W1:Y:S01]  /*0120*/  LDCU.64 UR4, c[0x0][0x358] ;  /* 0x00006b00ff0477ac */ /* 0x000e620008000a00 */
[----:B------:R-:W-:Y:S02]  /*0130*/  IADD3 R3, PT, PT, R0, -0x1, RZ ;  /* 0xffffffff00037810 */ /* 0x000fe40007ffe0ff */
[----:B------:R-:W-:-:S03]  /*0140*/  IADD3 R0, PT, PT, R2, UR6, RZ ;  /* 0x0000000602007c10 */ /* 0x000fc6000fffe0ff */
[--C-:B------:R-:W-:Y:S01]  /*0150*/  IMAD R13, R2, UR6, R3.reuse ;  /* 0x00000006020d7c24 */ /* 0x100fe2000f8e0203 */
[----:B------:R-:W2:Y:S01]  /*0160*/  LDC.64 R10, c[0x0][0x388] ;  /* 0x0000e200ff0a7b82 */ /* 0x000ea20000000a00 */
[----:B------:R-:W-:Y:S02]  /*0170*/  IMAD R7, R0, UR6, R3 ;  /* 0x0000000600077c24 */ /* 0x000fe4000f8e0203 */
[----:B0-----:R-:W-:-:S04]  /*0180*/  IMAD.WIDE.U32 R2, R13, 0x8, R4 ;  /* 0x000000080d027825 */ /* 0x001fc800078e0004 */
[----:B------:R-:W-:Y:S02]  /*0190*/  IMAD.WIDE.U32 R4, R7, 0x8, R4 ;  /* 0x0000000807047825 */ /* 0x000fe400078e0004 */
[----:B-1----:R-:W3:Y:S04]  /*01a0*/  LDG.E.64 R2, desc[UR4][R2.64] ;  /* 0x0000000402027981 */ /* 0x002ee8000c1e1b00 */
[----:B------:R-:W3:Y:S02]  /*01b0*/  LDG.E.64 R4, desc[UR4][R4.64] ;  /* 0x0000000404047981 */ /* 0x000ee4000c1e1b00 */
[C-C-:B---3--:R-:W-:Y:S02]  /*01c0*/  DADD R6, R2.reuse, -R4.reuse ;  /* 0x0000000002067229 */ /* 0x148fe40000000804 */
[----:B------:R-:W-:-:S06]  /*01d0*/  DSETP.GEU.AND P0, PT, R2, R4, PT ;  /* 0x000000040200722a */ /* 0x000fcc0003f0e000 */
[----:B------:R-:W-:-:S10]  /*01e0*/  DADD R8, -RZ, -R6 ;  /* 0x00000000ff087229 */ /* 0x000fd40000000906 */
[----:B------:R-:W-:Y:S02]  /*01f0*/  FSEL R8, R8, R6, !P0 ;  /* 0x0000000608087208 */ /* 0x000fe40004000000 */
[----:B------:R-:W-:Y:S01]  /*0200*/  FSEL R9, R9, R7, !P0 ;  /* 0x0000000709097208 */ /* 0x000fe20004000000 */
[----:B--2---:R-:W-:-:S05]  /*0210*/  IMAD.WIDE.U32 R6, R13, 0x8, R10 ;  /* 0x000000080d067825 */ /* 0x004fca00078e000a */
[----:B------:R-:W-:Y:S01]  /*0220*/  STG.E.64 desc[UR4][R6.64], R8 ;  /* 0x0000000806007986 */ /* 0x000fe2000c101b04 */
[----:B------:R-:W-:Y:S05]  /*0230*/  EXIT ;  /* 0x000000000000794d */ /* 0x000fea0003800000 */
.L_x_147:
        /* <DEDUP_REMOVED lines=12> */
.L_x_154:


//--------------------- .text._Z10getAveragePdiii --------------------------
	.section	.text._Z10getAveragePdiii,"ax",@progbits
	.align	128
        .global         _Z10getAveragePdiii
        .type           _Z10getAveragePdiii,@function
        .size           _Z10getAveragePdiii,(.L_x_155 - _Z10getAveragePdiii)
        .other          _Z10getAveragePdiii,@"STO_CUDA_ENTRY STV_DEFAULT"
_Z10getAveragePdiii:
.text._Z10getAveragePdiii:
        /* <DEDUP_REMOVED lines=17> */
[----:B------:R-:W1:Y:S07]  /*0110*/  LDCU.64 UR4, c[0x0][0x358] ;  /* 0x00006b00ff0477ac */ /* 0x000e6e0008000a00 */
[----:B------:R-:W2:Y:S08]  /*0120*/  LDC.64 R12, c[0x0][0x380] ;  /* 0x0000e000ff0c7b82 */ /* 0x000eb00000000a00 */
[----:B------:R-:W3:Y:S01]  /*0130*/  LDC.64 R2, c[0x0][0x380] ;  /* 0x0000e000ff027b82 */ /* 0x000ee20000000a00 */
[----:B0-----:R-:W-:-:S04]  /*0140*/  IMAD.IADD R5, R6, 0x1, R5 ;  /* 0x0000000106057824 */ /* 0x001fc800078e0205 */
[C---:B------:R-:W-:Y:S02]  /*0150*/  VIADD R8, R5.reuse, 0xfffffffe ;  /* 0xfffffffe05087836 */ /* 0x040fe40000000000 */
[----:B------:R-:W-:Y:S02]  /*0160*/  VIADD R7, R5, 0xffffffff ;  /* 0xffffffff05077836 */ /* 0x000fe40000000000 */
[----:B------:R-:W-:Y:S02]  /*0170*/  IMAD R9, R8, UR6, RZ ;  /* 0x0000000608097c24 */ /* 0x000fe4000f8e02ff */
[----:B------:R-:W-:Y:S02]  /*0180*/  IMAD R7, R7, UR6, R0 ;  /* 0x0000000607077c24 */ /* 0x000fe4000f8e0200 */
[----:B------:R-:W-:Y:S01]  /*0190*/  IMAD R5, R5, UR6, RZ ;  /* 0x0000000605057c24 */ /* 0x000fe2000f8e02ff */
[----:B------:R-:W-:Y:S01]  /*01a0*/  IADD3 R15, P0, PT, R0, R9, RZ ;  /* 0x00000009000f7210 */ /* 0x000fe20007f1e0ff */
[----:B--2---:R-:W-:-:S03]  /*01b0*/  IMAD.WIDE R12, R7, 0x8, R12 ;  /* 0x00000008070c7825 */ /* 0x004fc600078e020c */
[----:B------:R-:W-:Y:S02]  /*01c0*/  LEA.HI.X.SX32 R16, R9, RZ, 0x1, P0 ;  /* 0x000000ff09107211 */ /* 0x000fe400000f0eff */
[----:B---3--:R-:W-:Y:S01]  /*01d0*/  LEA R14, P0, R15, R2, 0x3 ;  /* 0x000000020f0e7211 */ /* 0x008fe200078018ff */
[----:B-1----:R-:W2:Y:S01]  /*01e0*/  LDG.E.64 R8, desc[UR4][R12.64] ;  /* 0x000000040c087981 */ /* 0x002ea2000c1e1b00 */
[----:B------:R-:W-:-:S03]  /*01f0*/  IADD3 R7, P1, PT, R0, R5, RZ ;  /* 0x0000000500077210 */ /* 0x000fc60007f3e0ff */
[----:B------:R-:W2:Y:S01]  /*0200*/  LDG.E.64 R10, desc[UR4][R12.64+-0x10] ;  /* 0xfffff0040c0a7981 */ /* 0x000ea2000c1e1b00 */
[-C--:B------:R-:W-:Y:S02]  /*0210*/  LEA.HI.X R15, R15, R3.reuse, R16, 0x3, P0 ;  /* 0x000000030f0f7211 */ /* 0x080fe400000f1c10 */
[----:B------:R-:W-:Y:S02]  /*0220*/  LEA.HI.X.SX32 R18, R5, RZ, 0x1, P1 ;  /* 0x000000ff05127211 */ /* 0x000fe400008f0eff */
[C---:B------:R-:W-:Y:S02]  /*0230*/  LEA R16, P0, R7.reuse, R2, 0x3 ;  /* 0x0000000207107211 */ /* 0x040fe400078018ff */
[----:B------:R-:W3:Y:S02]  /*0240*/  LDG.E.64 R14, desc[UR4][R14.64+-0x8] ;  /* 0xfffff8040e0e7981 */ /* 0x000ee4000c1e1b00 */
[----:B------:R-:W-:-:S06]  /*0250*/  LEA.HI.X R17, R7, R3, R18, 0x3, P0 ;  /* 0x0000000307117211 */ /* 0x000fcc00000f1c12 */
[----:B------:R-:W4:Y:S01]  /*0260*/  LDG.E.64 R16, desc[UR4][R16.64+-0x8] ;  /* 0xfffff80410107981 */ /* 0x000f22000c1e1b00 */
[----:B------:R-:W-:-:S05]  /*0270*/  IADD3 R4, PT, PT, R6, -0x1, R4 ;  /* 0xffffffff06047810 */ /* 0x000fca0007ffe004 */
[----:B------:R-:W-:-:S05]  /*0280*/  IMAD R5, R4, UR6, RZ ;  /* 0x0000000604057c24 */ /* 0x000fca000f8e02ff */
[----:B------:R-:W-:-:S04]  /*0290*/  IADD3 R0, P0, PT, R0, R5, RZ ;  /* 0x0000000500007210 */ /* 0x000fc80007f1e0ff */
[----:B------:R-:W-:Y:S02]  /*02a0*/  LEA.HI.X.SX32 R5, R5, RZ, 0x1, P0 ;  /* 0x000000ff05057211 */ /* 0x000fe400000f0eff */
[----:B------:R-:W-:-:S04]  /*02b0*/  LEA R2, P0, R0, R2, 0x3 ;  /* 0x0000000200027211 */ /* 0x000fc800078018ff */
[----:B------:R-:W-:Y:S01]  /*02c0*/  LEA.HI.X R3, R0, R3, R5, 0x3, P0 ;  /* 0x0000000300037211 */ /* 0x000fe200000f1c05 */
[----:B--2---:R-:W-:-:S08]  /*02d0*/  DADD R8, R8, R10 ;  /* 0x0000000008087229 */ /* 0x004fd0000000000a */
[----:B---3--:R-:W-:-:S08]  /*02e0*/  DADD R8, R8, R14 ;  /* 0x0000000008087229 */ /* 0x008fd0000000000e */
[----:B----4-:R-:W-:-:S08]  /*02f0*/  DADD R8, R8, R16 ;  /* 0x0000000008087229 */ /* 0x010fd00000000010 */
[----:B------:R-:W-:-:S07]  /*0300*/  DMUL R8, R8, 0.25 ;  /* 0x3fd0000008087828 */ /* 0x000fce0000000000 */
[----:B------:R-:W-:Y:S01]  /*0310*/  STG.E.64 desc[UR4][R2.64+-0x8], R8 ;  /* 0xfffff80802007986 */ /* 0x000fe2000c101b04 */
[----:B------:R-:W-:Y:S05]  /*0320*/  EXIT ;  /* 0x000000000000794d */ /* 0x000fea0003800000 */
.L_x_148:
        /* <DEDUP_REMOVED lines=13> */
.L_x_155:


//--------------------- .text._Z11fillBordersPdddddi --------------------------
	.section	.text._Z11fillBordersPdddddi,"ax",@progbits
	.align	128
        .global         _Z11fillBordersPdddddi
        .type           _Z11fillBordersPdddddi,@function
        .size           _Z11fillBordersPdddddi,(.L_x_156 - _Z11fillBordersPdddddi)
        .other          _Z11fillBordersPdddddi,@"STO_CUDA_ENTRY STV_DEFAULT"
_Z11fillBordersPdddddi:
.text._Z11fillBordersPdddddi:
[----:B------:R-:W-:Y:S01]  /*0000*/  LDC R1, c[0x0][0x37c] ;  /* 0x0000df00ff017b82 */ /* 0x000fe20000000800 */
[----:B------:R-:W0:Y:S07]  /*0010*/  S2R R0, SR_CTAID.X ;  /* 0x0000000000007919 */ /* 0x000e2e0000002500 */
[----:B------:R-:W1:Y:S01]  /*0020*/  LDC R9, c[0x0][0x3a8] ;  /* 0x0000ea00ff097b82 */ /* 0x000e620000000800 */
[----:B------:R-:W0:Y:S01]  /*0030*/  LDCU UR4, c[0x0][0x360] ;  /* 0x00006c00ff0477ac */ /* 0x000e220008000800 */
[----:B------:R-:W0:Y:S02]  /*0040*/  S2R R3, SR_TID.X ;  /* 0x0000000000037919 */ /* 0x000e240000002100 */
[----:B0-----:R-:W-:-:S05]  /*0050*/  IMAD R0, R0, UR4, R3 ;  /* 0x0000000400007c24 */ /* 0x001fca000f8e0203 */
[----:B-1----:R-:W-:-:S04]  /*0060*/  ISETP.GE.AND P0, PT, R0, R9, PT ;  /* 0x000000090000720c */ /* 0x002fc80003f06270 */
[----:B------:R-:W-:-:S13]  /*0070*/  ISETP.LT.OR P0, PT, R0, 0x1, P0 ;  /* 0x000000010000780c */ /* 0x000fda0000701670 */
[----:B------:R-:W-:Y:S05]  /*0080*/  @P0 EXIT ;  /* 0x000000000000094d */ /* 0x000fea0003800000 */
[----:B------:R-:W0:Y:S01]  /*0090*/  LDC.64 R6, c[0x0][0x380] ;  /* 0x0000e000ff067b82 */ /* 0x000e220000000a00 */
[----:B------:R-:W0:Y:S01]  /*00a0*/  LDCU.64 UR4, c[0x0][0x358] ;  /* 0x00006b00ff0477ac */ /* 0x000e220008000a00 */
[----:B------:R-:W-:Y:S01]  /*00b0*/  IADD3 R8, PT, PT, R0, -0x1, RZ ;  /* 0xffffffff00087810 */ /* 0x000fe20007ffe0ff */
[----:B------:R-:W1:Y:S05]  /*00c0*/  LDCU.128 UR8, c[0x0][0x390] ;  /* 0x00007200ff0877ac */ /* 0x000e6a0008000c00 */
[----:B------:R-:W2:Y:S08]  /*00d0*/  LDC.64 R12, c[0x0][0x388] ;  /* 0x0000e200ff0c7b82 */ /* 0x000eb00000000a00 */
[----:B------:R-:W3:Y:S01]  /*00e0*/  LDC.64 R4, c[0x0][0x380] ;  /* 0x0000e000ff047b82 */ /* 0x000ee20000000a00 */
[-C--:B------:R-:W-:Y:S01]  /*00f0*/  IMAD R25, R9, R9.reuse, R0 ;  /* 0x0000000909197224 */ /* 0x080fe200078e0200 */
[----:B------:R-:W4:Y:S01]  /*0100*/  LDCU.64 UR6, c[0x0][0x3a0] ;  /* 0x00007400ff0677ac */ /* 0x000f220008000a00 */
[----:B0-----:R-:W2:Y:S01]  /*0110*/  LDG.E.64 R10, desc[UR4][R6.64] ;  /* 0x00000004060a7981 */ /* 0x001ea2000c1e1b00 */
[----:B------:R-:W2:Y:S01]  /*0120*/  I2F.F64.U32 R2, R8 ;  /* 0x0000000800027312 */ /* 0x000ea20000201800 */
[CC--:B------:R-:W-:Y:S01]  /*0130*/  IADD3 R14, PT, PT, R8.reuse, R9.reuse, RZ ;  /* 0x00000009080e7210 */ /* 0x0c0fe20007ffe0ff */
[----:B------:R-:W-:-:S04]  /*0140*/  IMAD R23, R8, R9, RZ ;  /* 0x0000000908177224 */ /* 0x000fc800078e02ff */
[----:B------:R-:W-:-:S04]  /*0150*/  IMAD R21, R14, R9, RZ ;  /* 0x000000090e157224 */ /* 0x000fc800078e02ff */
[----:B---3--:R-:W-:-:S04]  /*0160*/  IMAD.WIDE R14, R21, 0x8, R4 ;  /* 0x00000008150e7825 */ /* 0x008fc800078e0204 */
[----:B------:R-:W-:Y:S01]  /*0170*/  IMAD.WIDE R16, R23, 0x8, R4 ;  /* 0x0000000817107825 */ /* 0x000fe200078e0204 */
[----:B--2---:R-:W-:-:S03]  /*0180*/  DFMA R12, R2, R12, R10 ;  /* 0x0000000c020c722b */ /* 0x004fc6000000000a */
[----:B------:R-:W-:-:S04]  /*0190*/  IMAD.WIDE R10, R9, 0x8, R4 ;  /* 0x00000008090a7825 */ /* 0x000fc800078e0204 */
[----:B------:R0:W-:Y:S04]  /*01a0*/  STG.E.64 desc[UR4][R14.64], R12 ;  /* 0x0000000c0e007986 */ /* 0x0001e8000c101b04 */
[----:B------:R2:W-:Y:S04]  /*01b0*/  STG.E.64 desc[UR4][R16.64], R12 ;  /* 0x0000000c10007986 */ /* 0x0005e8000c101b04 */
[----:B------:R-:W1:Y:S01]  /*01c0*/  LDG.E.64 R18, desc[UR4][R10.64+-0x8] ;  /* 0xfffff8040a127981 */ /* 0x000e62000c1e1b00 */
[----:B------:R-:W-:-:S04]  /*01d0*/  IMAD.WIDE R20, R21, 0x8, R10 ;  /* 0x0000000815147825 */ /* 0x000fc800078e020a */
[----:B------:R-:W-:Y:S01]  /*01e0*/  IMAD.WIDE R22, R23, 0x8, R10 ;  /* 0x0000000817167825 */ /* 0x000fe200078e020a */
[----:B-1----:R-:W-:-:S03]  /*01f0*/  DFMA R18, R2, UR8, R18 ;  /* 0x0000000802127c2b */ /* 0x002fc60008000012 */
[----:B------:R-:W-:Y:S01]  /*0200*/  IMAD R27, R9, R9, -R9 ;  /* 0x00000009091b7224 */ /* 0x000fe200078e0a09 */
[----:B------:R-:W1:Y:S03]  /*0210*/  LDCU.64 UR8, c[0x0][0x380] ;  /* 0x00007000ff0877ac */ /* 0x000e660008000a00 */
[----:B------:R-:W-:Y:S04]  /*0220*/  STG.E.64 desc[UR4][R20.64+-0x8], R18 ;  /* 0xfffff81214007986 */ /* 0x000fe8000c101b04 */
[----:B------:R-:W-:Y:S04]  /*0230*/  STG.E.64 desc[UR4][R22.64+-0x8], R18 ;  /* 0xfffff81216007986 */ /* 0x000fe8000c101b04 */
[----:B------:R-:W2:Y:S01]  /*0240*/  LDG.E.64 R6, desc[UR4][R6.64] ;  /* 0x0000000406067981 */ /* 0x000ea2000c1e1b00 */
[----:B------:R-:W-:-:S04]  /*0250*/  IMAD.WIDE.U32 R10, R25, 0x8, R4 ;  /* 0x00000008190a7825 */ /* 0x000fc800078e0004 */
[----:B0-----:R-:W-:-:S04]  /*0260*/  IMAD.WIDE.U32 R14, R8, 0x8, R4 ;  /* 0x00000008080e7825 */ /* 0x001fc800078e0004 */
[----:B------:R-:W-:Y:S01]  /*0270*/  IMAD.WIDE R4, R27, 0x8, R4 ;  /* 0x000000081b047825 */ /* 0x000fe200078e0204 */
[----:B--2---:R-:W-:-:S07]  /*0280*/  DFMA R12, R2, UR10, R6 ;  /* 0x0000000a020c7c2b */ /* 0x004fce0008000006 */
[----:B------:R-:W-:Y:S04]  /*0290*/  STG.E.64 desc[UR4][R10.64+-0x8], R12 ;  /* 0xfffff80c0a007986 */ /* 0x000fe8000c101b04 */
[----:B------:R-:W-:Y:S04]  /*02a0*/  STG.E.64 desc[UR4][R14.64], R12 ;  /* 0x0000000c0e007986 */ /* 0x000fe8000c101b04 */
[----:B------:R-:W4:Y:S01]  /*02b0*/  LDG.E.64 R16, desc[UR4][R4.64] ;  /* 0x0000000404107981 */ /* 0x000f22000c1e1b00 */
[----:B------:R-:W-:-:S05]  /*02c0*/  LEA R6, R9, 0xffffffff, 0x1 ;  /* 0xffffffff09067811 */ /* 0x000fca00078e08ff */
[----:B------:R-:W-:-:S05]  /*02d0*/  IMAD R9, R6, R9, RZ ;  /* 0x0000000906097224 */ /* 0x000fca00078e02ff */
[----:B------:R-:W-:-:S04]  /*02e0*/  IADD3 R7, P0, PT, R0, R9, RZ ;  /* 0x0000000900077210 */ /* 0x000fc80007f1e0ff */
[----:B------:R-:W-:Y:S02]  /*02f0*/  LEA.HI.X.SX32 R8, R9, RZ, 0x1, P0 ;  /* 0x000000ff09087211 */ /* 0x000fe400000f0eff */
[----:B-1----:R-:W-:-:S04]  /*0300*/  LEA R6, P0, R7, UR8, 0x3 ;  /* 0x0000000807067c11 */ /* 0x002fc8000f8018ff */
[----:B------:R-:W-:Y:S01]  /*0310*/  LEA.HI.X R7, R7, UR9, R8, 0x3, P0 ;  /* 0x0000000907077c11 */ /* 0x000fe200080f1c08 */
[----:B----4-:R-:W-:Y:S01]  /*0320*/  DFMA R16, R2, UR6, R16 ;  /* 0x0000000602107c2b */ /* 0x010fe20008000010 */
[----:B------:R-:W-:-:S06]  /*0330*/  IMAD.WIDE.U32 R2, R0, 0x8, R4 ;  /* 0x0000000800027825 */ /* 0x000fcc00078e0004 */
[----:B------:R-:W-:Y:S04]  /*0340*/  STG.E.64 desc[UR4][R6.64+-0x8], R16 ;  /* 0xfffff81006007986 */ /* 0x000fe8000c101b04 */
[----:B------:R-:W-:Y:S01]  /*0350*/  STG.E.64 desc[UR4][R2.64+-0x8], R16 ;  /* 0xfffff81002007986 */ /* 0x000fe2000c101b04 */
[----:B------:R-:W-:Y:S05]  /*0360*/  EXIT ;  /* 0x000000000000794d */ /* 0x000fea0003800000 */
.L_x_149:
        /* <DEDUP_REMOVED lines=9> */
.L_x_156:


//--------------------- .nv.shared._ZN3cub18CUB_300001_SM_10006detail6reduce28DeviceReduceSingleTileKernelINS2_10policy_hubIdjN4cuda3__47maximumIvEEE10Policy1000EPdSB_iS8_ddNS5_3std3__410__identityEEEvT0_T1_T2_T3_T4_T6_ --------------------------
	.section	.nv.shared._ZN3cub18CUB_300001_SM_10006detail6reduce28DeviceReduceSingleTileKernelINS2_10policy_hubIdjN4cuda3__47maximumIvEEE10Policy1000EPdSB_iS8_ddNS5_3std3__410__identityEEEvT0_T1_T2_T3_T4_T6_,"aw",@nobits
	.sectionflags	@""
	.align	8
.nv.shared._ZN3cub18CUB_300001_SM_10006detail6reduce28DeviceReduceSingleTileKernelINS2_10policy_hubIdjN4cuda3__47maximumIvEEE10Policy1000EPdSB_iS8_ddNS5_3std3__410__identityEEEvT0_T1_T2_T3_T4_T6_:
	.zero		1104


//--------------------- .nv.shared.reserved.0     --------------------------
	.section	.nv.shared.reserved.0,"aw",@nobits
	.weak		__nv_reservedSMEM_offset_0_alias
	.size		__nv_reservedSMEM_offset_0_alias, 0, 64
	.other		__nv_reservedSMEM_offset_0_alias,@"STO_CUDA_RESERVED_SHARED STV_DEFAULT"
__nv_reservedSMEM_offset_0_alias:
	.zero		0
	.zero		64


//--------------------- .nv.global                --------------------------
	.section	.nv.global,"aw",@nobits
.nv.global:
	.type		_ZN34_INTERNAL_d94333e0_4_k_cu_04df2e766thrust24THRUST_300001_SM_1000_NS12placeholders2_5E,@object
	.size		_ZN34_INTERNAL_d94333e0_4_k_cu_04df2e766thrust24THRUST_300001_SM_1000_NS12placeholders2_5E,(_ZN34_INTERNAL_d94333e0_4_k_cu_04df2e764cuda3std3__45__cpo6cbeginE - _ZN34_INTERNAL_d94333e0_4_k_cu_04df2e766thrust24THRUST_300001_SM_1000_NS12placeholders2_5E)
_ZN34_INTERNAL_d94333e0_4_k_cu_04df2e766thrust24THRUST_300001_SM_1000_NS12placeholders2_5E:
	.zero		1
	.type		_ZN34_INTERNAL_d94333e0_4_k_cu_04df2e764cuda3std3__45__cpo6cbeginE,@object
	.size		_ZN34_INTERNAL_d94333e0_4_k_cu_04df2e764cuda3std3__45__cpo6cbeginE,(_ZN34_INTERNAL_d94333e0_4_k_cu_04df2e764cuda3std6ranges3__45__cpo6cbeginE - _ZN34_INTERNAL_d94333e0_4_k_cu_04df2e764cuda3std3__45__cpo6cbeginE)
_ZN34_INTERNAL_d94333e0_4_k_cu_04df2e764cuda3std3__45__cpo6cbeginE:
	.zero		1
	.type		_ZN34_INTERNAL_d94333e0_4_k_cu_04df2e764cuda3std6ranges3__45__cpo6cbeginE,@object
	.size		_ZN34_INTERNAL_d94333e0_4_k_cu_04df2e764cuda3std6ranges3__45__cpo6cbeginE,(_ZN34_INTERNAL_d94333e0_4_k_cu_04df2e764cuda3std3__48in_placeE - _ZN34_INTERNAL_d94333e0_4_k_cu_04df2e764cuda3std6ranges3__45__cpo6cbeginE)
_ZN34_INTERNAL_d94333e0_4_k_cu_04df2e764cuda3std6ranges3__45__cpo6cbeginE:
	.zero		1
	.type		_ZN34_INTERNAL_d94333e0_4_k_cu_04df2e764cuda3std3__48in_placeE,@object
	.size		_ZN34_INTERNAL_d94333e0_4_k_cu_04df2e764cuda3std3__48in_placeE,(_ZN34_INTERNAL_d94333e0_4_k_cu_04df2e764cuda3std6ranges3__45__cpo4sizeE - _ZN34_INTERNAL_d94333e0_4_k_cu_04df2e764cuda3std3__48in_placeE)
_ZN34_INTERNAL_d94333e0_4_k_cu_04df2e764cuda3std3__48in_placeE:
	.zero		1
	.type		_ZN34_INTERNAL_d94333e0_4_k_cu_04df2e764cuda3std6ranges3__45__cpo4sizeE,@object
	.size		_ZN34_INTERNAL_d94333e0_4_k_cu_04df2e764cuda3std6ranges3__45__cpo4sizeE,(_ZN34_INTERNAL_d94333e0_4_k_cu_04df2e766thrust24THRUST_300001_SM_1000_NS12placeholders2_9E - _ZN34_INTERNAL_d94333e0_4_k_cu_04df2e764cuda3std6ranges3__45__cpo4sizeE)
_ZN34_INTERNAL_d94333e0_4_k_cu_04df2e764cuda3std6ranges3__45__cpo4sizeE:
	.zero		1
	.type		_ZN34_INTERNAL_d94333e0_4_k_cu_04df2e766thrust24THRUST_300001_SM_1000_NS12placeholders2_9E,@object
	.size		_ZN34_INTERNAL_d94333e0_4_k_cu_04df2e766thrust24THRUST_300001_SM_1000_NS12placeholders2_9E,(_ZN34_INTERNAL_d94333e0_4_k_cu_04df2e764cuda3std3__45__cpo7crbeginE - _ZN34_INTERNAL_d94333e0_4_k_cu_04df2e766thrust24THRUST_300001_SM_1000_NS12placeholders2_9E)
_ZN34_INTERNAL_d94333e0_4_k_cu_04df2e766thrust24THRUST_300001_SM_1000_NS12placeholders2_9E:
	.zero		1
	.type		_ZN34_INTERNAL_d94333e0_4_k_cu_04df2e764cuda3std3__45__cpo7crbeginE,@object
	.size		_ZN34_INTERNAL_d94333e0_4_k_cu_04df2e764cuda3std3__45__cpo7crbeginE,(_ZN34_INTERNAL_d94333e0_4_k_cu_04df2e764cuda3std6ranges3__45__cpo4nextE - _ZN34_INTERNAL_d94333e0_4_k_cu_04df2e764cuda3std3__45__cpo7crbeginE)
_ZN34_INTERNAL_d94333e0_4_k_cu_04df2e764cuda3std3__45__cpo7crbeginE:
	.zero		1
	.type		_ZN34_INTERNAL_d94333e0_4_k_cu_04df2e764cuda3std6ranges3__45__cpo4nextE,@object
	.size		_ZN34_INTERNAL_d94333e0_4_k_cu_04df2e764cuda3std6ranges3__45__cpo4nextE,(_ZN34_INTERNAL_d94333e0_4_k_cu_04df2e764cuda3std6ranges3__45__cpo4swapE - _ZN34_INTERNAL_d94333e0_4_k_cu_04df2e764cuda3std6ranges3__45__cpo4nextE)
_ZN34_INTERNAL_d94333e0_4_k_cu_04df2e764cuda3std6ranges3__45__cpo4nextE:
	.zero		1
	.type		_ZN34_INTERNAL_d94333e0_4_k_cu_04df2e764cuda3std6ranges3__45__cpo4swapE,@object
	.size		_ZN34_INTERNAL_d94333e0_4_k_cu_04df2e764cuda3std6ranges3__45__cpo4swapE,(_ZN34_INTERNAL_d94333e0_4_k_cu_04df2e766thrust24THRUST_300001_SM_1000_NS12placeholders2_1E - _ZN34_INTERNAL_d94333e0_4_k_cu_04df2e764cuda3std6ranges3__45__cpo4swapE)
_ZN34_INTERNAL_d94333e0_4_k_cu_04df2e764cuda3std6ranges3__45__cpo4swapE:
	.zero		1
	.type		_ZN34_INTERNAL_d94333e0_4_k_cu_04df2e766thrust24THRUST_300001_SM_1000_NS12placeholders2_1E,@object
	.size		_ZN34_INTERNAL_d94333e0_4_k_cu_04df2e766thrust24THRUST_300001_SM_1000_NS12placeholders2_1E,(_ZN34_INTERNAL_d94333e0_4_k_cu_04df2e766thrust24THRUST_300001_SM_1000_NS12placeholders2_3E - _ZN34_INTERNAL_d94333e0_4_k_cu_04df2e766thrust24THRUST_300001_SM_1000_NS12placeholders2_1E)
_ZN34_INTERNAL_d94333e0_4_k_cu_04df2e766thrust24THRUST_300001_SM_1000_NS12placeholders2_1E:
	.zero		1
	.type		_ZN34_INTERNAL_d94333e0_4_k_cu_04df2e766thrust24THRUST_300001_SM_1000_NS12placeholders2_3E,@object
	.size		_ZN34_INTERNAL_d94333e0_4_k_cu_04df2e766thrust24THRUST_300001_SM_1000_NS12placeholders2_3E,(_ZN34_INTERNAL_d94333e0_4_k_cu_04df2e764cuda3std3__45__cpo5beginE - _ZN34_INTERNAL_d94333e0_4_k_cu_04df2e766thrust24THRUST_300001_SM_1000_NS12placeholders2_3E)
_ZN34_INTERNAL_d94333e0_4_k_cu_04df2e766thrust24THRUST_300001_SM_1000_NS12placeholders2_3E:
	.zero		1
	.type		_ZN34_INTERNAL_d94333e0_4_k_cu_04df2e764cuda3std3__45__cpo5beginE,@object
	.size		_ZN34_INTERNAL_d94333e0_4_k_cu_04df2e764cuda3std3__45__cpo5beginE,(_ZN34_INTERNAL_d94333e0_4_k_cu_04df2e764cuda3std6ranges3__45__cpo5beginE - _ZN34_INTERNAL_d94333e0_4_k_cu_04df2e764cuda3std3__45__cpo5beginE)
_ZN34_INTERNAL_d94333e0_4_k_cu_04df2e764cuda3std3__45__cpo5beginE:
	.zero		1
	.type		_ZN34_INTERNAL_d94333e0_4_k_cu_04df2e764cuda3std6ranges3__45__cpo5beginE,@object
	.size		_ZN34_INTERNAL_d94333e0_4_k_cu_04df2e764cuda3std6ranges3__45__cpo5beginE,(_ZN34_INTERNAL_d94333e0_4_k_cu_04df2e764cuda3std3__436_GLOBAL__N__d94333e0_4_k_cu_04df2e766ignoreE - _ZN34_INTERNAL_d94333e0_4_k_cu_04df2e764cuda3std6ranges3__45__cpo5beginE)
_ZN34_INTERNAL_d94333e0_4_k_cu_04df2e764cuda3std6ranges3__45__cpo5beginE:
	.zero		1
	.type		_ZN34_INTERNAL_d94333e0_4_k_cu_04df2e764cuda3std3__436_GLOBAL__N__d94333e0_4_k_cu_04df2e766ignoreE,@object
	.size		_ZN34_INTERNAL_d94333e0_4_k_cu_04df2e764cuda3std3__436_GLOBAL__N__d94333e0_4_k_cu_04df2e766ignoreE,(_ZN34_INTERNAL_d94333e0_4_k_cu_04df2e764cuda3std6ranges3__45__cpo4dataE - _ZN34_INTERNAL_d94333e0_4_k_cu_04df2e764cuda3std3__436_GLOBAL__N__d94333e0_4_k_cu_04df2e766ignoreE)
_ZN34_INTERNAL_d94333e0_4_k_cu_04df2e764cuda3std3__436_GLOBAL__N__d94333e0_4_k_cu_04df2e766ignoreE:
	.zero		1
	.type		_ZN34_INTERNAL_d94333e0_4_k_cu_04df2e764cuda3std6ranges3__45__cpo4dataE,@object
	.size		_ZN34_INTERNAL_d94333e0_4_k_cu_04df2e764cuda3std6ranges3__45__cpo4dataE,(_ZN34_INTERNAL_d94333e0_4_k_cu_04df2e766thrust24THRUST_300001_SM_1000_NS12placeholders2_7E - _ZN34_INTERNAL_d94333e0_4_k_cu_04df2e764cuda3std6ranges3__45__cpo4dataE)
_ZN34_INTERNAL_d94333e0_4_k_cu_04df2e764cuda3std6ranges3__45__cpo4dataE:
	.zero		1
	.type		_ZN34_INTERNAL_d94333e0_4_k_cu_04df2e766thrust24THRUST_300001_SM_1000_NS12placeholders2_7E,@object
	.size		_ZN34_INTERNAL_d94333e0_4_k_cu_04df2e766thrust24THRUST_300001_SM_1000_NS12placeholders2_7E,(_ZN34_INTERNAL_d94333e0_4_k_cu_04df2e764cuda3std3__45__cpo6rbeginE - _ZN34_INTERNAL_d94333e0_4_k_cu_04df2e766thrust24THRUST_300001_SM_1000_NS12placeholders2_7E)
_ZN34_INTERNAL_d94333e0_4_k_cu_04df2e766thrust24THRUST_300001_SM_1000_NS12placeholders2_7E:
	.zero		1
	.type		_ZN34_INTERNAL_d94333e0_4_k_cu_04df2e764cuda3std3__45__cpo6rbeginE,@object
	.size		_ZN34_INTERNAL_d94333e0_4_k_cu_04df2e764cuda3std3__45__cpo6rbeginE,(_ZN34_INTERNAL_d94333e0_4_k_cu_04df2e764cuda3std6ranges3__45__cpo7advanceE - _ZN34_INTERNAL_d94333e0_4_k_cu_04df2e764cuda3std3__45__cpo6rbeginE)
_ZN34_INTERNAL_d94333e0_4_k_cu_04df2e764cuda3std3__45__cpo6rbeginE:
	.zero		1
	.type		_ZN34_INTERNAL_d94333e0_4_k_cu_04df2e764cuda3std6ranges3__45__cpo7advanceE,@object
	.size		_ZN34_INTERNAL_d94333e0_4_k_cu_04df2e764cuda3std6ranges3__45__cpo7advanceE,(_ZN34_INTERNAL_d94333e0_4_k_cu_04df2e764cuda3std3__47nulloptE - _ZN34_INTERNAL_d94333e0_4_k_cu_04df2e764cuda3std6ranges3__45__cpo7advanceE)
_ZN34_INTERNAL_d94333e0_4_k_cu_04df2e764cuda3std6ranges3__45__cpo7advanceE:
	.zero		1
	.type		_ZN34_INTERNAL_d94333e0_4_k_cu_04df2e764cuda3std3__47nulloptE,@object
	.size		_ZN34_INTERNAL_d94333e0_4_k_cu_04df2e764cuda3std3__47nulloptE,(_ZN34_INTERNAL_d94333e0_4_k_cu_04df2e764cuda3std6ranges3__45__cpo8distanceE - _ZN34_INTERNAL_d94333e0_4_k_cu_04df2e764cuda3std3__47nulloptE)
_ZN34_INTERNAL_d94333e0_4_k_cu_04df2e764cuda3std3__47nulloptE:
	.zero		1
	.type		_ZN34_INTERNAL_d94333e0_4_k_cu_04df2e764cuda3std6ranges3__45__cpo8distanceE,@object
	.size		_ZN34_INTERNAL_d94333e0_4_k_cu_04df2e764cuda3std6ranges3__45__cpo8distanceE,(_ZN34_INTERNAL_d94333e0_4_k_cu_04df2e766thrust24THRUST_300001_SM_1000_NS12placeholders2_6E - _ZN34_INTERNAL_d94333e0_4_k_cu_04df2e764cuda3std6ranges3__45__cpo8distanceE)
_ZN34_INTERNAL_d94333e0_4_k_cu_04df2e764cuda3std6ranges3__45__cpo8distanceE:
	.zero		1
	.type		_ZN34_INTERNAL_d94333e0_4_k_cu_04df2e766thrust24THRUST_300001_SM_1000_NS12placeholders2_6E,@object
	.size		_ZN34_INTERNAL_d94333e0_4_k_cu_04df2e766thrust24THRUST_300001_SM_1000_NS12placeholders2_6E,(_ZN34_INTERNAL_d94333e0_4_k_cu_04df2e764cuda3std3__45__cpo4cendE - _ZN34_INTERNAL_d94333e0_4_k_cu_04df2e766thrust24THRUST_300001_SM_1000_NS12placeholders2_6E)
_ZN34_INTERNAL_d94333e0_4_k_cu_04df2e766thrust24THRUST_300001_SM_1000_NS12placeholders2_6E:
	.zero		1
	.type		_ZN34_INTERNAL_d94333e0_4_k_cu_04df2e764cuda3std3__45__cpo4cendE,@object
	.size		_ZN34_INTERNAL_d94333e0_4_k_cu_04df2e764cuda3std3__45__cpo4cendE,(_ZN34_INTERNAL_d94333e0_4_k_cu_04df2e764cuda3std6ranges3__45__cpo4cendE - _ZN34_INTERNAL_d94333e0_4_k_cu_04df2e764cuda3std3__45__cpo4cendE)
_ZN34_INTERNAL_d94333e0_4_k_cu_04df2e764cuda3std3__45__cpo4cendE:
	.zero		1
	.type		_ZN34_INTERNAL_d94333e0_4_k_cu_04df2e764cuda3std6ranges3__45__cpo4cendE,@object
	.size		_ZN34_INTERNAL_d94333e0_4_k_cu_04df2e764cuda3std6ranges3__45__cpo4cendE,(_ZN34_INTERNAL_d94333e0_4_k_cu_04df2e764cuda3std3__420unreachable_sentinelE - _ZN34_INTERNAL_d94333e0_4_k_cu_04df2e764cuda3std6ranges3__45__cpo4cendE)
_ZN34_INTERNAL_d94333e0_4_k_cu_04df2e764cuda3std6ranges3__45__cpo4cendE:
	.zero		1
	.type		_ZN34_INTERNAL_d94333e0_4_k_cu_04df2e764cuda3std3__420unreachable_sentinelE,@object
	.size		_ZN34_INTERNAL_d94333e0_4_k_cu_04df2e764cuda3std3__420unreachable_sentinelE,(_ZN34_INTERNAL_d94333e0_4_k_cu_04df2e764cuda3std6ranges3__45__cpo5ssizeE - _ZN34_INTERNAL_d94333e0_4_k_cu_04df2e764cuda3std3__420unreachable_sentinelE)
_ZN34_INTERNAL_d94333e0_4_k_cu_04df2e764cuda3std3__420unreachable_sentinelE:
	.zero		1
	.type		_ZN34_INTERNAL_d94333e0_4_k_cu_04df2e764cuda3std6ranges3__45__cpo5ssizeE,@object
	.size		_ZN34_INTERNAL_d94333e0_4_k_cu_04df2e764cuda3std6ranges3__45__cpo5ssizeE,(_ZN34_INTERNAL_d94333e0_4_k_cu_04df2e766thrust24THRUST_300001_SM_1000_NS12placeholders3_10E - _ZN34_INTERNAL_d94333e0_4_k_cu_04df2e764cuda3std6ranges3__45__cpo5ssizeE)
_ZN34_INTERNAL_d94333e0_4_k_cu_04df2e764cuda3std6ranges3__45__cpo5ssizeE:
	.zero		1
	.type		_ZN34_INTERNAL_d94333e0_4_k_cu_04df2e766thrust24THRUST_300001_SM_1000_NS12placeholders3_10E,@object
	.size		_ZN34_INTERNAL_d94333e0_4_k_cu_04df2e766thrust24THRUST_300001_SM_1000_NS12placeholders3_10E,(_ZN34_INTERNAL_d94333e0_4_k_cu_04df2e764cuda3std3__45__cpo5crendE - _ZN34_INTERNAL_d94333e0_4_k_cu_04df2e766thrust24THRUST_300001_SM_1000_NS12placeholders3_10E)
_ZN34_INTERNAL_d94333e0_4_k_cu_04df2e766thrust24THRUST_300001_SM_1000_NS12placeholders3_10E:
	.zero		1
	.type		_ZN34_INTERNAL_d94333e0_4_k_cu_04df2e764cuda3std3__45__cpo5crendE,@object
	.size		_ZN34_INTERNAL_d94333e0_4_k_cu_04df2e764cuda3std3__45__cpo5crendE,(_ZN34_INTERNAL_d94333e0_4_k_cu_04df2e764cuda3std6ranges3__45__cpo4prevE - _ZN34_INTERNAL_d94333e0_4_k_cu_04df2e764cuda3std3__45__cpo5crendE)
_ZN34_INTERNAL_d94333e0_4_k_cu_04df2e764cuda3std3__45__cpo5crendE:
	.zero		1
	.type		_ZN34_INTERNAL_d94333e0_4_k_cu_04df2e764cuda3std6ranges3__45__cpo4prevE,@object
	.size		_ZN34_INTERNAL_d94333e0_4_k_cu_04df2e764cuda3std6ranges3__45__cpo4prevE,(_ZN34_INTERNAL_d94333e0_4_k_cu_04df2e764cuda3std6ranges3__45__cpo9iter_moveE - _ZN34_INTERNAL_d94333e0_4_k_cu_04df2e764cuda3std6ranges3__45__cpo4prevE)
_ZN34_INTERNAL_d94333e0_4_k_cu_04df2e764cuda3std6ranges3__45__cpo4prevE:
	.zero		1
	.type		_ZN34_INTERNAL_d94333e0_4_k_cu_04df2e764cuda3std6ranges3__45__cpo9iter_moveE,@object
	.size		_ZN34_INTERNAL_d94333e0_4_k_cu_04df2e764cuda3std6ranges3__45__cpo9iter_moveE,(_ZN34_INTERNAL_d94333e0_4_k_cu_04df2e766thrust24THRUST_300001_SM_1000_NS12placeholders2_2E - _ZN34_INTERNAL_d94333e0_4_k_cu_04df2e764cuda3std6ranges3__45__cpo9iter_moveE)
_ZN34_INTERNAL_d94333e0_4_k_cu_04df2e764cuda3std6ranges3__45__cpo9iter_moveE:
	.zero		1
	.type		_ZN34_INTERNAL_d94333e0_4_k_cu_04df2e766thrust24THRUST_300001_SM_1000_NS12placeholders2_2E,@object
	.size		_ZN34_INTERNAL_d94333e0_4_k_cu_04df2e766thrust24THRUST_300001_SM_1000_NS12placeholders2_2E,(_ZN34_INTERNAL_d94333e0_4_k_cu_04df2e766thrust24THRUST_300001_SM_1000_NS12placeholders2_4E - _ZN34_INTERNAL_d94333e0_4_k_cu_04df2e766thrust24THRUST_300001_SM_1000_NS12placeholders2_2E)
_ZN34_INTERNAL_d94333e0_4_k_cu_04df2e766thrust24THRUST_300001_SM_1000_NS12placeholders2_2E:
	.zero		1
	.type		_ZN34_INTERNAL_d94333e0_4_k_cu_04df2e766thrust24THRUST_300001_SM_1000_NS12placeholders2_4E,@object
	.size		_ZN34_INTERNAL_d94333e0_4_k_cu_04df2e766thrust24THRUST_300001_SM_1000_NS12placeholders2_4E,(_ZN34_INTERNAL_d94333e0_4_k_cu_04df2e764cuda3std3__45__cpo3endE - _ZN34_INTERNAL_d94333e0_4_k_cu_04df2e766thrust24THRUST_300001_SM_1000_NS12placeholders2_4E)
_ZN34_INTERNAL_d94333e0_4_k_cu_04df2e766thrust24THRUST_300001_SM_1000_NS12placeholders2_4E:
	.zero		1
	.type		_ZN34_INTERNAL_d94333e0_4_k_cu_04df2e764cuda3std3__45__cpo3endE,@object
	.size		_ZN34_INTERNAL_d94333e0_4_k_cu_04df2e764cuda3std3__45__cpo3endE,(_ZN34_INTERNAL_d94333e0_4_k_cu_04df2e764cuda3std6ranges3__45__cpo3endE - _ZN34_INTERNAL_d94333e0_4_k_cu_04df2e764cuda3std3__45__cpo3endE)
_ZN34_INTERNAL_d94333e0_4_k_cu_04df2e764cuda3std3__45__cpo3endE:
	.zero		1
	.type		_ZN34_INTERNAL_d94333e0_4_k_cu_04df2e764cuda3std6ranges3__45__cpo3endE,@object
	.size		_ZN34_INTERNAL_d94333e0_4_k_cu_04df2e764cuda3std6ranges3__45__cpo3endE,(_ZN34_INTERNAL_d94333e0_4_k_cu_04df2e764cuda3std3__419piecewise_constructE - _ZN34_INTERNAL_d94333e0_4_k_cu_04df2e764cuda3std6ranges3__45__cpo3endE)
_ZN34_INTERNAL_d94333e0_4_k_cu_04df2e764cuda3std6ranges3__45__cpo3endE:
	.zero		1
	.type		_ZN34_INTERNAL_d94333e0_4_k_cu_04df2e764cuda3std3__419piecewise_constructE,@object
	.size		_ZN34_INTERNAL_d94333e0_4_k_cu_04df2e764cuda3std3__419piecewise_constructE,(_ZN34_INTERNAL_d94333e0_4_k_cu_04df2e764cuda3std6ranges3__45__cpo5cdataE - _ZN34_INTERNAL_d94333e0_4_k_cu_04df2e764cuda3std3__419piecewise_constructE)
_ZN34_INTERNAL_d94333e0_4_k_cu_04df2e764cuda3std3__419piecewise_constructE:
	.zero		1
	.type		_ZN34_INTERNAL_d94333e0_4_k_cu_04df2e764cuda3std6ranges3__45__cpo5cdataE,@object
	.size		_ZN34_INTERNAL_d94333e0_4_k_cu_04df2e764cuda3std6ranges3__45__cpo5cdataE,(_ZN34_INTERNAL_d94333e0_4_k_cu_04df2e766thrust24THRUST_300001_SM_1000_NS12placeholders2_8E - _ZN34_INTERNAL_d94333e0_4_k_cu_04df2e764cuda3std6ranges3__45__cpo5cdataE)
_ZN34_INTERNAL_d94333e0_4_k_cu_04df2e764cuda3std6ranges3__45__cpo5cdataE:
	.zero		1
	.type		_ZN34_INTERNAL_d94333e0_4_k_cu_04df2e766thrust24THRUST_300001_SM_1000_NS12placeholders2_8E,@object
	.size		_ZN34_INTERNAL_d94333e0_4_k_cu_04df2e766thrust24THRUST_300001_SM_1000_NS12placeholders2_8E,(_ZN34_INTERNAL_d94333e0_4_k_cu_04df2e764cuda3std3__45__cpo4rendE - _ZN34_INTERNAL_d94333e0_4_k_cu_04df2e766thrust24THRUST_300001_SM_1000_NS12placeholders2_8E)
_ZN34_INTERNAL_d94333e0_4_k_cu_04df2e766thrust24THRUST_300001_SM_1000_NS12placeholders2_8E:
	.zero		1
	.type		_ZN34_INTERNAL_d94333e0_4_k_cu_04df2e764cuda3std3__45__cpo4rendE,@object
	.size		_ZN34_INTERNAL_d94333e0_4_k_cu_04df2e764cuda3std3__45__cpo4rendE,(_ZN34_INTERNAL_d94333e0_4_k_cu_04df2e764cuda3std6ranges3__45__cpo9iter_swapE - _ZN34_INTERNAL_d94333e0_4_k_cu_04df2e764cuda3std3__45__cpo4rendE)
_ZN34_INTERNAL_d94333e0_4_k_cu_04df2e764cuda3std3__45__cpo4rendE:
	.zero		1
	.type		_ZN34_INTERNAL_d94333e0_4_k_cu_04df2e764cuda3std6ranges3__45__cpo9iter_swapE,@object
	.size		_ZN34_INTERNAL_d94333e0_4_k_cu_04df2e764cuda3std6ranges3__45__cpo9iter_swapE,(_ZN34_INTERNAL_d94333e0_4_k_cu_04df2e764cuda3std3__48unexpectE - _ZN34_INTERNAL_d94333e0_4_k_cu_04df2e764cuda3std6ranges3__45__cpo9iter_swapE)
_ZN34_INTERNAL_d94333e0_4_k_cu_04df2e764cuda3std6ranges3__45__cpo9iter_swapE:
	.zero		1
	.type		_ZN34_INTERNAL_d94333e0_4_k_cu_04df2e764cuda3std3__48unexpectE,@object
	.size		_ZN34_INTERNAL_d94333e0_4_k_cu_04df2e764cuda3std3__48unexpectE,(_ZN34_INTERNAL_d94333e0_4_k_cu_04df2e766thrust24THRUST_300001_SM_1000_NS6system6detail10sequential3seqE - _ZN34_INTERNAL_d94333e0_4_k_cu_04df2e764cuda3std3__48unexpectE)
_ZN34_INTERNAL_d94333e0_4_k_cu_04df2e764cuda3std3__48unexpectE:
	.zero		1
	.type		_ZN34_INTERNAL_d94333e0_4_k_cu_04df2e766thrust24THRUST_300001_SM_1000_NS6system6detail10sequential3seqE,@object
	.size		_ZN34_INTERNAL_d94333e0_4_k_cu_04df2e766thrust24THRUST_300001_SM_1000_NS6system6detail10sequential3seqE,(.L_29 - _ZN34_INTERNAL_d94333e0_4_k_cu_04df2e766thrust24THRUST_300001_SM_1000_NS6system6detail10sequential3seqE)
_ZN34_INTERNAL_d94333e0_4_k_cu_04df2e766thrust24THRUST_300001_SM_1000_NS6system6detail10sequential3seqE:
	.zero		1
.L_29:


//--------------------- .nv.shared._ZN3cub18CUB_300001_SM_10006detail6reduce18DeviceReduceKernelINS2_10policy_hubIdjN4cuda3__47maximumIvEEE10Policy1000EPdjS8_dNS5_3std3__410__identityEEEvT0_PT3_T1_NS0_13GridEvenShareISI_EET2_T4_ --------------------------
	.section	.nv.shared._ZN3cub18CUB_300001_SM_10006detail6reduce18DeviceReduceKernelINS2_10policy_hubIdjN4cuda3__47maximumIvEEE10Policy1000EPdjS8_dNS5_3std3__410__identityEEEvT0_PT3_T1_NS0_13GridEvenShareISI_EET2_T4_,"aw",@nobits
	.sectionflags	@""
	.align	8
.nv.shared._ZN3cub18CUB_300001_SM_10006detail6reduce18DeviceReduceKernelINS2_10policy_hubIdjN4cuda3__47maximumIvEEE10Policy1000EPdjS8_dNS5_3std3__410__identityEEEvT0_PT3_T1_NS0_13GridEvenShareISI_EET2_T4_:
	.zero		1104


//--------------------- .nv.shared._ZN3cub18CUB_300001_SM_10006detail6reduce28DeviceReduceSingleTileKernelINS2_10policy_hubIdjN4cuda3__47maximumIvEEE10Policy1000EPdSB_jS8_ddNS5_3std3__410__identityEEEvT0_T1_T2_T3_T4_T6_ --------------------------
	.section	.nv.shared._ZN3cub18CUB_300001_SM_10006detail6reduce28DeviceReduceSingleTileKernelINS2_10policy_hubIdjN4cuda3__47maximumIvEEE10Policy1000EPdSB_jS8_ddNS5_3std3__410__identityEEEvT0_T1_T2_T3_T4_T6_,"aw",@nobits
	.sectionflags	@""
	.align	8
.nv.shared._ZN3cub18CUB_300001_SM_10006detail6reduce28DeviceReduceSingleTileKernelINS2_10policy_hubIdjN4cuda3__47maximumIvEEE10Policy1000EPdSB_jS8_ddNS5_3std3__410__identityEEEvT0_T1_T2_T3_T4_T6_:
	.zero		1104


//--------------------- .nv.constant0._ZN3cub18CUB_300001_SM_10006detail6reduce28DeviceReduceSingleTileKernelINS2_10policy_hubIdjN4cuda3__47maximumIvEEE10Policy1000EPdSB_iS8_ddNS5_3std3__410__identityEEEvT0_T1_T2_T3_T4_T6_ --------------------------
	.section	.nv.constant0._ZN3cub18CUB_300001_SM_10006detail6reduce28DeviceReduceSingleTileKernelINS2_10policy_hubIdjN4cuda3__47maximumIvEEE10Policy1000EPdSB_iS8_ddNS5_3std3__410__identityEEEvT0_T1_T2_T3_T4_T6_,"a",@progbits
	.sectionflags	@""
	.align	4
.nv.constant0._ZN3cub18CUB_300001_SM_10006detail6reduce28DeviceReduceSingleTileKernelINS2_10policy_hubIdjN4cuda3__47maximumIvEEE10Policy1000EPdSB_iS8_ddNS5_3std3__410__identityEEEvT0_T1_T2_T3_T4_T6_:
	.zero		929


//--------------------- .nv.constant0._ZN3cub18CUB_300001_SM_10006detail6reduce18DeviceReduceKernelINS2_10policy_hubIdjN4cuda3__47maximumIvEEE10Policy1000EPdjS8_dNS5_3std3__410__identityEEEvT0_PT3_T1_NS0_13GridEvenShareISI_EET2_T4_ --------------------------
	.section	.nv.constant0._ZN3cub18CUB_300001_SM_10006detail6reduce18DeviceReduceKernelINS2_10policy_hubIdjN4cuda3__47maximumIvEEE10Policy1000EPdjS8_dNS5_3std3__410__identityEEEvT0_PT3_T1_NS0_13GridEvenShareISI_EET2_T4_,"a",@progbits
	.sectionflags	@""
	.align	4
.nv.constant0._ZN3cub18CUB_300001_SM_10006detail6reduce18DeviceReduceKernelINS2_10policy_hubIdjN4cuda3__47maximumIvEEE10Policy1000EPdjS8_dNS5_3std3__410__identityEEEvT0_PT3_T1_NS0_13GridEvenShareISI_EET2_T4_:
	.zero		958


//--------------------- .nv.constant0._ZN3cub18CUB_300001_SM_10006detail6reduce28DeviceReduceSingleTileKernelINS2_10policy_hubIdjN4cuda3__47maximumIvEEE10Policy1000EPdSB_jS8_ddNS5_3std3__410__identityEEEvT0_T1_T2_T3_T4_T6_ --------------------------
	.section	.nv.constant0._ZN3cub18CUB_300001_SM_10006detail6reduce28DeviceReduceSingleTileKernelINS2_10policy_hubIdjN4cuda3__47maximumIvEEE10Policy1000EPdSB_jS8_ddNS5_3std3__410__identityEEEvT0_T1_T2_T3_T4_T6_,"a",@progbits
	.sectionflags	@""
	.align	4
.nv.constant0._ZN3cub18CUB_300001_SM_10006detail6reduce28DeviceReduceSingleTileKernelINS2_10policy_hubIdjN4cuda3__47maximumIvEEE10Policy1000EPdSB_jS8_ddNS5_3std3__410__identityEEEvT0_T1_T2_T3_T4_T6_:
	.zero		929


//--------------------- .nv.constant0._ZN3cub18CUB_300001_SM_10006detail11EmptyKernelIvEEvv --------------------------
	.section	.nv.constant0._ZN3cub18CUB_300001_SM_10006detail11EmptyKernelIvEEvv,"a",@progbits
	.sectionflags	@""
	.align	4
.nv.constant0._ZN3cub18CUB_300001_SM_10006detail11EmptyKernelIvEEvv:
	.zero		896


//--------------------- .nv.constant0._Z14subtractArraysPKdPdi --------------------------
	.section	.nv.constant0._Z14subtractArraysPKdPdi,"a",@progbits
	.sectionflags	@""
	.align	4
.nv.constant0._Z14subtractArraysPKdPdi:
	.zero		916


//--------------------- .nv.constant0._Z10getAveragePdiii --------------------------
	.section	.nv.constant0._Z10getAveragePdiii,"a",@progbits
	.sectionflags	@""
	.align	4
.nv.constant0._Z10getAveragePdiii:
	.zero		916


//--------------------- .nv.constant0._Z11fillBordersPdddddi --------------------------
	.section	.nv.constant0._Z11fillBordersPdddddi,"a",@progbits
	.sectionflags	@""
	.align	4
.nv.constant0._Z11fillBordersPdddddi:
	.zero		940


//--------------------- SYMBOLS --------------------------

	.type		.nv.reservedSmem.offset0,@object
	.size		.nv.reservedSmem.offset0,0x4
	.type		.nv.reservedSmem.cap,@object
	.size		.nv.reservedSmem.cap,0x4
